// auto-generated by cutlass_sweep.gemm — config: {"arch": "sm_100", "cluster_m": 4, "cluster_n": 2, "dtype": "mxfp8_e4m3", "dtype_b": "mxfp8_e4m3", "layout": "nt", "stages": 0, "tile_k": 256, "tile_m": 256, "tile_n": 256}
#include "cutlass/cutlass.h"
#include "cutlass/gemm/collective/collective_builder.hpp"
#include "cutlass/gemm/device/gemm_universal_adapter.h"
#include "cutlass/gemm/kernel/gemm_universal.hpp"
#include "cutlass/epilogue/collective/collective_builder.hpp"

using ElemA = cutlass::mx_float8_t<cutlass::float_e4m3_t>;
using ElemB = cutlass::mx_float8_t<cutlass::float_e4m3_t>;
using ElemCD = cutlass::bfloat16_t;
using Acc  = float;
using TileShape    = cute::Shape<cute::_256, cute::_256, cute::_256>;
using ClusterShape = cute::Shape<cute::_4, cute::_2, cute::_1>;

using CollectiveEpilogue = typename cutlass::epilogue::collective::CollectiveBuilder<
    cutlass::arch::Sm100, cutlass::arch::OpClassTensorOp,
    TileShape, ClusterShape,
    cutlass::epilogue::collective::EpilogueTileAuto,
    Acc, Acc,
    ElemCD, cutlass::layout::RowMajor, 128 / cutlass::sizeof_bits<ElemCD>::value,
    ElemCD, cutlass::layout::RowMajor, 128 / cutlass::sizeof_bits<ElemCD>::value,
    cutlass::epilogue::collective::EpilogueScheduleAuto
  >::CollectiveOp;

using CollectiveMainloop = typename cutlass::gemm::collective::CollectiveBuilder<
    cutlass::arch::Sm100, cutlass::arch::OpClassBlockScaledTensorOp,
    ElemA, cutlass::layout::RowMajor, 32,
    ElemB, cutlass::layout::ColumnMajor, 32,
    Acc,
    TileShape, ClusterShape,
    cutlass::gemm::collective::StageCountAutoCarveout<static_cast<int>(sizeof(typename CollectiveEpilogue::SharedStorage))>,
    cutlass::gemm::collective::KernelScheduleAuto
  >::CollectiveOp;

using GemmKernel = cutlass::gemm::kernel::GemmUniversal<
    cute::Shape<int,int,int,int>,
    CollectiveMainloop,
    CollectiveEpilogue
>;
using Gemm = cutlass::gemm::device::GemmUniversalAdapter<GemmKernel>;

// Force the device kernel symbol into the cubin without needing a host main.
auto* _anchor = &cutlass::device_kernel<GemmKernel>;


// ===== COMPILED SASS (sm_100a) =====

	.target	sm_100a

	.elftype	@"ET_EXEC"


//--------------------- .note.nv.tkinfo           --------------------------
	.section	.note.nv.tkinfo,"",@"SHT_NOTE"
	.sectionflags	@"SHF_NOTE_NV_TKINFO"
	.tkinfo
        /*0018*/ 	.word	0x00000002
        /*0030*/ 	.string	""
        /*0030*/ 	.string	"ptxas"
        /*0030*/ 	.string	"Cuda compilation tools, release 13.0, V13.0.88"
        /*0030*/ 	.string	"Build cuda_13.0.r13.0/compiler.36424714_0"
        /*0030*/ 	.string	"-arch sm_100a -m 64 "



//--------------------- .note.nv.cuinfo           --------------------------
	.section	.note.nv.cuinfo,"",@"SHT_NOTE"
	.sectionflags	@"SHF_NOTE_NV_CUINFO"
        /*0018*/ 	.short	0x0002
        /*001a*/ 	.short	0x0064
        /*001c*/ 	.short	0x0082
	.zero		2


//--------------------- .nv.info                  --------------------------
	.section	.nv.info,"",@"SHT_CUDA_INFO"
	.align	4


	//----- nvinfo : EIATTR_REGCOUNT
	.align		4
        /*0000*/ 	.byte	0x04, 0x2f
        /*0002*/ 	.short	(.L_19 - .L_18)
	.align		4
.L_18:
        /*0004*/ 	.word	index@(_ZN7cutlass13device_kernelINS_4gemm6kernel13GemmUniversalIN4cute5tupleIJiiiiEEENS1_10collective13CollectiveMmaINS1_46MainloopSm100TmaUmmaWarpSpecializedBlockScaledILi2ELi2ELi1ENS5_IJNS4_1CILi4EEENSA_ILi2EEENSA_ILi1EEEEEEEENS5_IJNSA_ILi256EEESG_SG_EEENS5_IJNS_12float_e4m3_tENS_13float_ue8m0_tEEEENS5_IJNS5_IJlSD_lEEENS4_6LayoutINS5_IJNS5_IJNS5_IJNSA_ILi32EEESB_EEEiEEESP_NS5_IJSD_iEEEEEENS5_IJNS5_IJNS5_IJNSA_ILi16EEESB_EEEiEEENS5_IJNS5_IJNSA_ILi0EEESD_EEENSA_ILi512EEEEEENS5_IJSV_iEEEEEEEEEEESK_S12_NS4_8TiledMMAINS4_8MMA_AtomIJNS4_27SM100_MMA_MXF8F6F4_2x1SM_SSISI_SI_fSJ_Li256ELi256ELNS4_4UMMA5MajorE0ELS17_0ELNS16_7ScaleInE0ELS18_0EEEEEENSM_INS5_IJSD_SD_SD_EEENS5_IJSV_SV_SV_EEEEENS5_IJNS4_10UnderscoreES1E_S1E_EEEEENS5_IJNS4_28SM100_TMA_2SM_LOAD_MULTICASTES1H_EEENS5_IJNS4_14ComposedLayoutINS4_7SwizzleILi3ELi4ELi3EEENS4_18smem_ptr_flag_bitsILi8EEENSM_INS5_IJNSA_ILi8EEENSA_ILi128EEEEEENS5_IJS1P_SD_EEEEEEENSM_INS5_IJNS5_IJNS5_IJSO_SD_EEENS5_IJSN_SD_EEEEEESD_NS5_IJSB_SC_EEEEEENS5_IJNS5_IJNS5_IJST_SX_EEESW_EEESV_NS5_IJSD_SX_EEEEEEEEEEEvNS4_8identityES1I_NS5_IJS1T_NSM_INS5_IJNS5_IJNS5_IJSO_SC_EEES1V_EEESD_S1X_EEENS5_IJS20_SV_NS5_IJSD_NSA_ILi1024EEEEEEEEEEEEEEvS25_EENS_8epilogue10collective18CollectiveEpilogueINS2F_23Sm100TmaWarpSpecializedILi4ELi2ELi64ELb1ELb0EEEJNS5_IJS1P_SG_SG_EEENS5_IJNSM_IS1P_SD_EENSM_INSA_ILi64EEESD_EEEEENS_10bfloat16_tESL_S2P_SL_NS2F_6fusion15FusionCallbacksIS2J_NS2Q_17LinearCombinationIS2P_fS2P_fLNS_15FloatRoundStyleE2EEES2K_S2O_JEEENS4_5SM1004TMEM4LOAD26SM100_TMEM_LOAD_32dp32b64xENS4_13SM90_TMA_LOADENS1J_IS1L_NS1M_ILi16EEENSM_INS5_IJS1O_S2M_EEENS5_IJS2M_SD_EEEEEEENS4_39AutoVectorizingCopyWithAssumedAlignmentILi128EEENS4_14SM90_TMA_STOREES35_S37_S37_EEEvvEEEEvNT_6ParamsE)
        /*0008*/ 	.word	0x000000a8


	//----- nvinfo : EIATTR_FRAME_SIZE
	.align		4
.L_19:
        /*000c*/ 	.byte	0x04, 0x11
        /*000e*/ 	.short	(.L_21 - .L_20)
	.align		4
.L_20:
        /*0010*/ 	.word	index@($__internal_2_$__cuda_sm10x_tcgen05_guardrail_trap_unallocated_columns_being_dealloced)
        /*0014*/ 	.word	0x00000000


	//----- nvinfo : EIATTR_FRAME_SIZE
	.align		4
.L_21:
        /*0018*/ 	.byte	0x04, 0x11
        /*001a*/ 	.short	(.L_23 - .L_22)
	.align		4
.L_22:
        /*001c*/ 	.word	index@($__internal_1_$__cuda_sm10x_tcgen05_guardrail_trap_phase_invalid_during_alloc)
        /*0020*/ 	.word	0x00000000


	//----- nvinfo : EIATTR_FRAME_SIZE
	.align		4
.L_23:
        /*0024*/ 	.byte	0x04, 0x11
        /*0026*/ 	.short	(.L_25 - .L_24)
	.align		4
.L_24:
        /*0028*/ 	.word	index@($__internal_0_$__cuda_sm10x_tcgen05_guardrail_trap_col_being_dealloced_not_returned_by_alloc)
        /*002c*/ 	.word	0x00000000


	//----- nvinfo : EIATTR_FRAME_SIZE
	.align		4
.L_25:
        /*0030*/ 	.byte	0x04, 0x11
        /*0032*/ 	.short	(.L_27 - .L_26)
	.align		4
.L_26:
        /*0034*/ 	.word	index@(_ZN7cutlass13device_kernelINS_4gemm6kernel13GemmUniversalIN4cute5tupleIJiiiiEEENS1_10collective13CollectiveMmaINS1_46MainloopSm100TmaUmmaWarpSpecializedBlockScaledILi2ELi2ELi1ENS5_IJNS4_1CILi4EEENSA_ILi2EEENSA_ILi1EEEEEEEENS5_IJNSA_ILi256EEESG_SG_EEENS5_IJNS_12float_e4m3_tENS_13float_ue8m0_tEEEENS5_IJNS5_IJlSD_lEEENS4_6LayoutINS5_IJNS5_IJNS5_IJNSA_ILi32EEESB_EEEiEEESP_NS5_IJSD_iEEEEEENS5_IJNS5_IJNS5_IJNSA_ILi16EEESB_EEEiEEENS5_IJNS5_IJNSA_ILi0EEESD_EEENSA_ILi512EEEEEENS5_IJSV_iEEEEEEEEEEESK_S12_NS4_8TiledMMAINS4_8MMA_AtomIJNS4_27SM100_MMA_MXF8F6F4_2x1SM_SSISI_SI_fSJ_Li256ELi256ELNS4_4UMMA5MajorE0ELS17_0ELNS16_7ScaleInE0ELS18_0EEEEEENSM_INS5_IJSD_SD_SD_EEENS5_IJSV_SV_SV_EEEEENS5_IJNS4_10UnderscoreES1E_S1E_EEEEENS5_IJNS4_28SM100_TMA_2SM_LOAD_MULTICASTES1H_EEENS5_IJNS4_14ComposedLayoutINS4_7SwizzleILi3ELi4ELi3EEENS4_18smem_ptr_flag_bitsILi8EEENSM_INS5_IJNSA_ILi8EEENSA_ILi128EEEEEENS5_IJS1P_SD_EEEEEEENSM_INS5_IJNS5_IJNS5_IJSO_SD_EEENS5_IJSN_SD_EEEEEESD_NS5_IJSB_SC_EEEEEENS5_IJNS5_IJNS5_IJST_SX_EEESW_EEESV_NS5_IJSD_SX_EEEEEEEEEEEvNS4_8identityES1I_NS5_IJS1T_NSM_INS5_IJNS5_IJNS5_IJSO_SC_EEES1V_EEESD_S1X_EEENS5_IJS20_SV_NS5_IJSD_NSA_ILi1024EEEEEEEEEEEEEEvS25_EENS_8epilogue10collective18CollectiveEpilogueINS2F_23Sm100TmaWarpSpecializedILi4ELi2ELi64ELb1ELb0EEEJNS5_IJS1P_SG_SG_EEENS5_IJNSM_IS1P_SD_EENSM_INSA_ILi64EEESD_EEEEENS_10bfloat16_tESL_S2P_SL_NS2F_6fusion15FusionCallbacksIS2J_NS2Q_17LinearCombinationIS2P_fS2P_fLNS_15FloatRoundStyleE2EEES2K_S2O_JEEENS4_5SM1004TMEM4LOAD26SM100_TMEM_LOAD_32dp32b64xENS4_13SM90_TMA_LOADENS1J_IS1L_NS1M_ILi16EEENSM_INS5_IJS1O_S2M_EEENS5_IJS2M_SD_EEEEEEENS4_39AutoVectorizingCopyWithAssumedAlignmentILi128EEENS4_14SM90_TMA_STOREES35_S37_S37_EEEvvEEEEvNT_6ParamsE)
        /*0038*/ 	.word	0x00000000


	//----- nvinfo : EIATTR_MIN_STACK_SIZE
	.align		4
.L_27:
        /*003c*/ 	.byte	0x04, 0x12
        /*003e*/ 	.short	(.L_29 - .L_28)
	.align		4
.L_28:
        /*0040*/ 	.word	index@(_ZN7cutlass13device_kernelINS_4gemm6kernel13GemmUniversalIN4cute5tupleIJiiiiEEENS1_10collective13CollectiveMmaINS1_46MainloopSm100TmaUmmaWarpSpecializedBlockScaledILi2ELi2ELi1ENS5_IJNS4_1CILi4EEENSA_ILi2EEENSA_ILi1EEEEEEEENS5_IJNSA_ILi256EEESG_SG_EEENS5_IJNS_12float_e4m3_tENS_13float_ue8m0_tEEEENS5_IJNS5_IJlSD_lEEENS4_6LayoutINS5_IJNS5_IJNS5_IJNSA_ILi32EEESB_EEEiEEESP_NS5_IJSD_iEEEEEENS5_IJNS5_IJNS5_IJNSA_ILi16EEESB_EEEiEEENS5_IJNS5_IJNSA_ILi0EEESD_EEENSA_ILi512EEEEEENS5_IJSV_iEEEEEEEEEEESK_S12_NS4_8TiledMMAINS4_8MMA_AtomIJNS4_27SM100_MMA_MXF8F6F4_2x1SM_SSISI_SI_fSJ_Li256ELi256ELNS4_4UMMA5MajorE0ELS17_0ELNS16_7ScaleInE0ELS18_0EEEEEENSM_INS5_IJSD_SD_SD_EEENS5_IJSV_SV_SV_EEEEENS5_IJNS4_10UnderscoreES1E_S1E_EEEEENS5_IJNS4_28SM100_TMA_2SM_LOAD_MULTICASTES1H_EEENS5_IJNS4_14ComposedLayoutINS4_7SwizzleILi3ELi4ELi3EEENS4_18smem_ptr_flag_bitsILi8EEENSM_INS5_IJNSA_ILi8EEENSA_ILi128EEEEEENS5_IJS1P_SD_EEEEEEENSM_INS5_IJNS5_IJNS5_IJSO_SD_EEENS5_IJSN_SD_EEEEEESD_NS5_IJSB_SC_EEEEEENS5_IJNS5_IJNS5_IJST_SX_EEESW_EEESV_NS5_IJSD_SX_EEEEEEEEEEEvNS4_8identityES1I_NS5_IJS1T_NSM_INS5_IJNS5_IJNS5_IJSO_SC_EEES1V_EEESD_S1X_EEENS5_IJS20_SV_NS5_IJSD_NSA_ILi1024EEEEEEEEEEEEEEvS25_EENS_8epilogue10collective18CollectiveEpilogueINS2F_23Sm100TmaWarpSpecializedILi4ELi2ELi64ELb1ELb0EEEJNS5_IJS1P_SG_SG_EEENS5_IJNSM_IS1P_SD_EENSM_INSA_ILi64EEESD_EEEEENS_10bfloat16_tESL_S2P_SL_NS2F_6fusion15FusionCallbacksIS2J_NS2Q_17LinearCombinationIS2P_fS2P_fLNS_15FloatRoundStyleE2EEES2K_S2O_JEEENS4_5SM1004TMEM4LOAD26SM100_TMEM_LOAD_32dp32b64xENS4_13SM90_TMA_LOADENS1J_IS1L_NS1M_ILi16EEENSM_INS5_IJS1O_S2M_EEENS5_IJS2M_SD_EEEEEEENS4_39AutoVectorizingCopyWithAssumedAlignmentILi128EEENS4_14SM90_TMA_STOREES35_S37_S37_EEEvvEEEEvNT_6ParamsE)
        /*0044*/ 	.word	0x00000000
.L_29:


//--------------------- .nv.compat                --------------------------
	.section	.nv.compat,"",@"SHT_CUDA_COMPAT_INFO"
	.align	4
        /*0000*/ 	.byte	0x02, 0x09, 0x01, 0x00, 0x02, 0x02, 0x02, 0x00, 0x02, 0x05, 0x05, 0x00, 0x03, 0x07, 0x01, 0x01
        /*0010*/ 	.byte	0x02, 0x03, 0x01, 0x00, 0x02, 0x06, 0x01, 0x00, 0x04, 0x0b, 0x08, 0x00, 0x09, 0x00, 0x00, 0x00
        /*0020*/ 	.byte	0x00, 0x00, 0x00, 0x00


//--------------------- .nv.info._ZN7cutlass13device_kernelINS_4gemm6kernel13GemmUniversalIN4cute5tupleIJiiiiEEENS1_10collective13CollectiveMmaINS1_46MainloopSm100TmaUmmaWarpSpecializedBlockScaledILi2ELi2ELi1ENS5_IJNS4_1CILi4EEENSA_ILi2EEENSA_ILi1EEEEEEEENS5_IJNSA_ILi256EEESG_SG_EEENS5_IJNS_12float_e4m3_tENS_13float_ue8m0_tEEEENS5_IJNS5_IJlSD_lEEENS4_6LayoutINS5_IJNS5_IJNS5_IJNSA_ILi32EEESB_EEEiEEESP_NS5_IJSD_iEEEEEENS5_IJNS5_IJNS5_IJNSA_ILi16EEESB_EEEiEEENS5_IJNS5_IJNSA_ILi0EEESD_EEENSA_ILi512EEEEEENS5_IJSV_iEEEEEEEEEEESK_S12_NS4_8TiledMMAINS4_8MMA_AtomIJNS4_27SM100_MMA_MXF8F6F4_2x1SM_SSISI_SI_fSJ_Li256ELi256ELNS4_4UMMA5MajorE0ELS17_0ELNS16_7ScaleInE0ELS18_0EEEEEENSM_INS5_IJSD_SD_SD_EEENS5_IJSV_SV_SV_EEEEENS5_IJNS4_10UnderscoreES1E_S1E_EEEEENS5_IJNS4_28SM100_TMA_2SM_LOAD_MULTICASTES1H_EEENS5_IJNS4_14ComposedLayoutINS4_7SwizzleILi3ELi4ELi3EEENS4_18smem_ptr_flag_bitsILi8EEENSM_INS5_IJNSA_ILi8EEENSA_ILi128EEEEEENS5_IJS1P_SD_EEEEEEENSM_INS5_IJNS5_IJNS5_IJSO_SD_EEENS5_IJSN_SD_EEEEEESD_NS5_IJSB_SC_EEEEEENS5_IJNS5_IJNS5_IJST_SX_EEESW_EEESV_NS5_IJSD_SX_EEEEEEEEEEEvNS4_8identityES1I_NS5_IJS1T_NSM_INS5_IJNS5_IJNS5_IJSO_SC_EEES1V_EEESD_S1X_EEENS5_IJS20_SV_NS5_IJSD_NSA_ILi1024EEEEEEEEEEEEEEvS25_EENS_8epilogue10collective18CollectiveEpilogueINS2F_23Sm100TmaWarpSpecializedILi4ELi2ELi64ELb1ELb0EEEJNS5_IJS1P_SG_SG_EEENS5_IJNSM_IS1P_SD_EENSM_INSA_ILi64EEESD_EEEEENS_10bfloat16_tESL_S2P_SL_NS2F_6fusion15FusionCallbacksIS2J_NS2Q_17LinearCombinationIS2P_fS2P_fLNS_15FloatRoundStyleE2EEES2K_S2O_JEEENS4_5SM1004TMEM4LOAD26SM100_TMEM_LOAD_32dp32b64xENS4_13SM90_TMA_LOADENS1J_IS1L_NS1M_ILi16EEENSM_INS5_IJS1O_S2M_EEENS5_IJS2M_SD_EEEEEEENS4_39AutoVectorizingCopyWithAssumedAlignmentILi128EEENS4_14SM90_TMA_STOREES35_S37_S37_EEEvvEEEEvNT_6ParamsE --------------------------
	.section	.nv.info._ZN7cutlass13device_kernelINS_4gemm6kernel13GemmUniversalIN4cute5tupleIJiiiiEEENS1_10collective13CollectiveMmaINS1_46MainloopSm100TmaUmmaWarpSpecializedBlockScaledILi2ELi2ELi1ENS5_IJNS4_1CILi4EEENSA_ILi2EEENSA_ILi1EEEEEEEENS5_IJNSA_ILi256EEESG_SG_EEENS5_IJNS_12float_e4m3_tENS_13float_ue8m0_tEEEENS5_IJNS5_IJlSD_lEEENS4_6LayoutINS5_IJNS5_IJNS5_IJNSA_ILi32EEESB_EEEiEEESP_NS5_IJSD_iEEEEEENS5_IJNS5_IJNS5_IJNSA_ILi16EEESB_EEEiEEENS5_IJNS5_IJNSA_ILi0EEESD_EEENSA_ILi512EEEEEENS5_IJSV_iEEEEEEEEEEESK_S12_NS4_8TiledMMAINS4_8MMA_AtomIJNS4_27SM100_MMA_MXF8F6F4_2x1SM_SSISI_SI_fSJ_Li256ELi256ELNS4_4UMMA5MajorE0ELS17_0ELNS16_7ScaleInE0ELS18_0EEEEEENSM_INS5_IJSD_SD_SD_EEENS5_IJSV_SV_SV_EEEEENS5_IJNS4_10UnderscoreES1E_S1E_EEEEENS5_IJNS4_28SM100_TMA_2SM_LOAD_MULTICASTES1H_EEENS5_IJNS4_14ComposedLayoutINS4_7SwizzleILi3ELi4ELi3EEENS4_18smem_ptr_flag_bitsILi8EEENSM_INS5_IJNSA_ILi8EEENSA_ILi128EEEEEENS5_IJS1P_SD_EEEEEEENSM_INS5_IJNS5_IJNS5_IJSO_SD_EEENS5_IJSN_SD_EEEEEESD_NS5_IJSB_SC_EEEEEENS5_IJNS5_IJNS5_IJST_SX_EEESW_EEESV_NS5_IJSD_SX_EEEEEEEEEEEvNS4_8identityES1I_NS5_IJS1T_NSM_INS5_IJNS5_IJNS5_IJSO_SC_EEES1V_EEESD_S1X_EEENS5_IJS20_SV_NS5_IJSD_NSA_ILi1024EEEEEEEEEEEEEEvS25_EENS_8epilogue10collective18CollectiveEpilogueINS2F_23Sm100TmaWarpSpecializedILi4ELi2ELi64ELb1ELb0EEEJNS5_IJS1P_SG_SG_EEENS5_IJNSM_IS1P_SD_EENSM_INSA_ILi64EEESD_EEEEENS_10bfloat16_tESL_S2P_SL_NS2F_6fusion15FusionCallbacksIS2J_NS2Q_17LinearCombinationIS2P_fS2P_fLNS_15FloatRoundStyleE2EEES2K_S2O_JEEENS4_5SM1004TMEM4LOAD26SM100_TMEM_LOAD_32dp32b64xENS4_13SM90_TMA_LOADENS1J_IS1L_NS1M_ILi16EEENSM_INS5_IJS1O_S2M_EEENS5_IJS2M_SD_EEEEEEENS4_39AutoVectorizingCopyWithAssumedAlignmentILi128EEENS4_14SM90_TMA_STOREES35_S37_S37_EEEvvEEEEvNT_6ParamsE,"",@"SHT_CUDA_INFO"
	.sectionflags	@""
	.align	4


	//----- nvinfo : EIATTR_CUDA_API_VERSION
	.align		4
        /*0000*/ 	.byte	0x04, 0x37
        /*0002*/ 	.short	(.L_31 - .L_30)
.L_30:
        /*0004*/ 	.word	0x00000082


	//----- nvinfo : EIATTR_KPARAM_INFO
	.align		4
.L_31:
        /*0008*/ 	.byte	0x04, 0x17
        /*000a*/ 	.short	(.L_33 - .L_32)
.L_32:
        /*000c*/ 	.word	0x00000000
        /*0010*/ 	.short	0x0000
        /*0012*/ 	.short	0x0000
        /*0014*/ 	.byte	0x00, 0xf0, 0x01, 0x30


	//----- nvinfo : EIATTR_AT_ENTRY_FRAGMENTS
	.align		4
.L_33:
        /*0018*/ 	.byte	0x04, 0x4f
        /*001a*/ 	.short	(.L_35 - .L_34)


	//   ....[0]....
.L_34:
        /*001c*/ 	.word	0x00000007


	//----- nvinfo : EIATTR_RESERVED_SMEM_USED
	.align		4
.L_35:
        /*0020*/ 	.byte	0x01, 0x41
	.zero		2


	//----- nvinfo : EIATTR_SPARSE_MMA_MASK
	.align		4
        /*0024*/ 	.byte	0x03, 0x50
        /*0026*/ 	.short	0x0000


	//----- nvinfo : EIATTR_TCGEN05_2CTA_USED
	.align		4
        /*0028*/ 	.byte	0x01, 0x52
	.zero		2


	//----- nvinfo : EIATTR_MAXREG_COUNT
	.align		4
        /*002c*/ 	.byte	0x03, 0x1b
        /*002e*/ 	.short	0x00ff


	//----- nvinfo : EIATTR_NUM_BARRIERS
	.align		4
        /*0030*/ 	.byte	0x02, 0x4c
        /*0032*/ 	.byte	0x07
	.zero		1


	//----- nvinfo : EIATTR_EXTERNS
	.align		4
        /*0034*/ 	.byte	0x04, 0x0f
        /*0036*/ 	.short	(.L_37 - .L_36)


	//   ....[0]....
	.align		4
.L_36:
        /*0038*/ 	.word	index@(__assertfail)


	//----- nvinfo : EIATTR_MERCURY_ISA_VERSION
	.align		4
.L_37:
        /*003c*/ 	.byte	0x03, 0x5f
        /*003e*/ 	.short	0x0101


	//----- nvinfo : EIATTR_INT_WARP_WIDE_INSTR_OFFSETS
	.align		4
        /*0040*/ 	.byte	0x04, 0x31
        /*0042*/ 	.short	(.L_39 - .L_38)


	//   ....[0]....
.L_38:
        /*0044*/ 	.word	0x00000db0


	//   ....[1]....
        /*0048*/ 	.word	0x00000e70


	//   ....[2]....
        /*004c*/ 	.word	0x000056b0


	//   ....[3]....
        /*0050*/ 	.word	0x000056e0


	//   ....[4]....
        /*0054*/ 	.word	0x00005700


	//   ....[5]....
        /*0058*/ 	.word	0x000062a0


	//   ....[6]....
        /*005c*/ 	.word	0x00006310


	//   ....[7]....
        /*0060*/ 	.word	0x00006450


	//   ....[8]....
        /*0064*/ 	.word	0x00006550


	//   ....[9]....
        /*0068*/ 	.word	0x000065c0


	//   ....[10]....
        /*006c*/ 	.word	0x000066c0


	//   ....[11]....
        /*0070*/ 	.word	0x00006750


	//   ....[12]....
        /*0074*/ 	.word	0x00006800


	//----- nvinfo : EIATTR_COOP_GROUP_MASK_REGIDS
	.align		4
.L_39:
        /*0078*/ 	.byte	0x04, 0x29
        /*007a*/ 	.short	(.L_41 - .L_40)


	//   ....[0]....
.L_40:
        /*007c*/ 	.word	0xffffffff


	//   ....[1]....
        /*0080*/ 	.word	0xffffffff


	//   ....[2]....
        /*0084*/ 	.word	0xffffffff


	//   ....[3]....
        /*0088*/ 	.word	0xffffffff


	//   ....[4]....
        /*008c*/ 	.word	0xffffffff


	//   ....[5]....
        /*0090*/ 	.word	0xffffffff


	//   ....[6]....
        /*0094*/ 	.word	0xffffffff


	//   ....[7]....
        /*0098*/ 	.word	0xffffffff


	//   ....[8]....
        /*009c*/ 	.word	0xffffffff


	//   ....[9]....
        /*00a0*/ 	.word	0xffffffff


	//   ....[10]....
        /*00a4*/ 	.word	0xffffffff


	//   ....[11]....
        /*00a8*/ 	.word	0xffffffff


	//   ....[12]....
        /*00ac*/ 	.word	0xffffffff


	//   ....[13]....
        /*00b0*/ 	.word	0xffffffff


	//----- nvinfo : EIATTR_COOP_GROUP_INSTR_OFFSETS
	.align		4
.L_41:
        /*00b4*/ 	.byte	0x04, 0x28
        /*00b6*/ 	.short	(.L_43 - .L_42)


	//   ....[0]....
.L_42:
        /*00b8*/ 	.word	0x000000b0


	//   ....[1]....
        /*00bc*/ 	.word	0x00000570


	//   ....[2]....
        /*00c0*/ 	.word	0x00000720


	//   ....[3]....
        /*00c4*/ 	.word	0x000008c0


	//   ....[4]....
        /*00c8*/ 	.word	0x000009c0


	//   ....[5]....
        /*00cc*/ 	.word	0x00000b30


	//   ....[6]....
        /*00d0*/ 	.word	0x00000c70


	//   ....[7]....
        /*00d4*/ 	.word	0x00000ed0


	//   ....[8]....
        /*00d8*/ 	.word	0x00002a30


	//   ....[9]....
        /*00dc*/ 	.word	0x00003800


	//   ....[10]....
        /*00e0*/ 	.word	0x00003d00


	//   ....[11]....
        /*00e4*/ 	.word	0x00003d30


	//   ....[12]....
        /*00e8*/ 	.word	0x00005590


	//   ....[13]....
        /*00ec*/ 	.word	0x000057c0


	//----- nvinfo : EIATTR_VRC_CTA_INIT_COUNT
	.align		4
.L_43:
        /*00f0*/ 	.byte	0x02, 0x4a
        /*00f2*/ 	.byte	0x80
	.zero		1


	//----- nvinfo : EIATTR_SYSCALL_OFFSETS
	.align		4
        /*00f4*/ 	.byte	0x04, 0x46
        /*00f6*/ 	.short	(.L_45 - .L_44)


	//   ....[0]....
.L_44:
        /*00f8*/ 	.word	0x000074e0


	//   ....[1]....
        /*00fc*/ 	.word	0x000075d0


	//   ....[2]....
        /*0100*/ 	.word	0x00007f80


	//   ....[3]....
        /*0104*/ 	.word	0x00009450


	//   ....[4]....
        /*0108*/ 	.word	0x0000a8b0


	//   ....[5]....
        /*010c*/ 	.word	0x0000bcf0


	//----- nvinfo : EIATTR_MBARRIER_INSTR_OFFSETS
	.align		4
.L_45:
        /*0110*/ 	.byte	0x04, 0x39
        /*0112*/ 	.short	(.L_47 - .L_46)


	//   ....[0]....
.L_46:
        /*0114*/ 	.word	0x000006d0
        /*0118*/ 	.word	0x000000ff
        /*011c*/ 	.word	0x00000000
        /*0120*/ 	.short	0x0100
        /*0122*/ 	.byte	0x04
	.zero		1


	//   ....[1]....
        /*0124*/ 	.word	0x000006e0
        /*0128*/ 	.word	0x000000ff
        /*012c*/ 	.word	0x00000010
        /*0130*/ 	.short	0x0100
        /*0132*/ 	.byte	0x04
	.zero		1


	//   ....[2]....
        /*0134*/ 	.word	0x000006f0
        /*0138*/ 	.word	0x000000ff
        /*013c*/ 	.word	0x00000008
        /*0140*/ 	.short	0x0100
        /*0142*/ 	.byte	0x04
	.zero		1


	//   ....[3]....
        /*0144*/ 	.word	0x00000700
        /*0148*/ 	.word	0x000000ff
        /*014c*/ 	.word	0x00000018
        /*0150*/ 	.short	0x0100
        /*0152*/ 	.byte	0x04
	.zero		1


	//   ....[4]....
        /*0154*/ 	.word	0x00000830
        /*0158*/ 	.word	0x000000ff
        /*015c*/ 	.word	0x00000020
        /*0160*/ 	.short	0x0100
        /*0162*/ 	.byte	0x04
	.zero		1


	//   ....[5]....
        /*0164*/ 	.word	0x00000840
        /*0168*/ 	.word	0x000000ff
        /*016c*/ 	.word	0x00000040
        /*0170*/ 	.short	0x0100
        /*0172*/ 	.byte	0x04
	.zero		1


	//   ....[6]....
        /*0174*/ 	.word	0x00000850
        /*0178*/ 	.word	0x000000ff
        /*017c*/ 	.word	0x00000028
        /*0180*/ 	.short	0x0100
        /*0182*/ 	.byte	0x04
	.zero		1


	//   ....[7]....
        /*0184*/ 	.word	0x00000860
        /*0188*/ 	.word	0x000000ff
        /*018c*/ 	.word	0x00000048
        /*0190*/ 	.short	0x0100
        /*0192*/ 	.byte	0x04
	.zero		1


	//   ....[8]....
        /*0194*/ 	.word	0x00000870
        /*0198*/ 	.word	0x000000ff
        /*019c*/ 	.word	0x00000030
        /*01a0*/ 	.short	0x0100
        /*01a2*/ 	.byte	0x04
	.zero		1


	//   ....[9]....
        /*01a4*/ 	.word	0x00000880
        /*01a8*/ 	.word	0x000000ff
        /*01ac*/ 	.word	0x00000050
        /*01b0*/ 	.short	0x0100
        /*01b2*/ 	.byte	0x04
	.zero		1


	//   ....[10]....
        /*01b4*/ 	.word	0x00000890
        /*01b8*/ 	.word	0x000000ff
        /*01bc*/ 	.word	0x00000038
        /*01c0*/ 	.short	0x0100
        /*01c2*/ 	.byte	0x04
	.zero		1


	//   ....[11]....
        /*01c4*/ 	.word	0x000008a0
        /*01c8*/ 	.word	0x000000ff
        /*01cc*/ 	.word	0x00000058
        /*01d0*/ 	.short	0x0100
        /*01d2*/ 	.byte	0x04
	.zero		1


	//   ....[12]....
        /*01d4*/ 	.word	0x00000990
        /*01d8*/ 	.word	0x000000ff
        /*01dc*/ 	.word	0x00000060
        /*01e0*/ 	.short	0x0100
        /*01e2*/ 	.byte	0x06
	.zero		1


	//   ....[13]....
        /*01e4*/ 	.word	0x000009a0
        /*01e8*/ 	.word	0x000000ff
        /*01ec*/ 	.word	0x00000068
        /*01f0*/ 	.short	0x0100
        /*01f2*/ 	.byte	0x06
	.zero		1


	//   ....[14]....
        /*01f4*/ 	.word	0x00000ae0
        /*01f8*/ 	.word	0x000000ff
        /*01fc*/ 	.word	0x00000070
        /*0200*/ 	.short	0x0100
        /*0202*/ 	.byte	0x06
	.zero		1


	//   ....[15]....
        /*0204*/ 	.word	0x00000af0
        /*0208*/ 	.word	0x000000ff
        /*020c*/ 	.word	0x00000080
        /*0210*/ 	.short	0x0100
        /*0212*/ 	.byte	0x06
	.zero		1


	//   ....[16]....
        /*0214*/ 	.word	0x00000b00
        /*0218*/ 	.word	0x000000ff
        /*021c*/ 	.word	0x00000078
        /*0220*/ 	.short	0x0100
        /*0222*/ 	.byte	0x06
	.zero		1


	//   ....[17]....
        /*0224*/ 	.word	0x00000b10
        /*0228*/ 	.word	0x000000ff
        /*022c*/ 	.word	0x00000088
        /*0230*/ 	.short	0x0100
        /*0232*/ 	.byte	0x06
	.zero		1


	//   ....[18]....
        /*0234*/ 	.word	0x00000c40
        /*0238*/ 	.word	0x000000ff
        /*023c*/ 	.word	0x00000090
        /*0240*/ 	.short	0x0100
        /*0242*/ 	.byte	0x04
	.zero		1


	//   ....[19]....
        /*0244*/ 	.word	0x00000c50
        /*0248*/ 	.word	0x000000ff
        /*024c*/ 	.word	0x00000098
        /*0250*/ 	.short	0x0100
        /*0252*/ 	.byte	0x04
	.zero		1


	//   ....[20]....
        /*0254*/ 	.word	0x00000d50
        /*0258*/ 	.word	0x000000ff
        /*025c*/ 	.word	0x000000a0
        /*0260*/ 	.short	0x0100
        /*0262*/ 	.byte	0x04
	.zero		1


	//   ....[21]....
        /*0264*/ 	.word	0x00000d60
        /*0268*/ 	.word	0x000000ff
        /*026c*/ 	.word	0x000000b0
        /*0270*/ 	.short	0x0100
        /*0272*/ 	.byte	0x04
	.zero		1


	//   ....[22]....
        /*0274*/ 	.word	0x00000d70
        /*0278*/ 	.word	0x000000ff
        /*027c*/ 	.word	0x000000a8
        /*0280*/ 	.short	0x0100
        /*0282*/ 	.byte	0x04
	.zero		1


	//   ....[23]....
        /*0284*/ 	.word	0x00000d80
        /*0288*/ 	.word	0x000000ff
        /*028c*/ 	.word	0x000000b8
        /*0290*/ 	.short	0x0100
        /*0292*/ 	.byte	0x04
	.zero		1


	//   ....[24]....
        /*0294*/ 	.word	0x00000e90
        /*0298*/ 	.word	0x000000ff
        /*029c*/ 	.word	0x000000c0
        /*02a0*/ 	.short	0x0100
        /*02a2*/ 	.byte	0x06
	.zero		1


	//   ....[25]....
        /*02a4*/ 	.word	0x00001d00
        /*02a8*/ 	.word	0x00000000
        /*02ac*/ 	.word	0x000000b0
        /*02b0*/ 	.short	0x010a
        /*02b2*/ 	.byte	0xff
	.zero		1


	//   ....[26]....
        /*02b4*/ 	.word	0x00001d30
        /*02b8*/ 	.word	0x00000000
        /*02bc*/ 	.word	0x000000a0
        /*02c0*/ 	.short	0x0101
        /*02c2*/ 	.byte	0xff
	.zero		1


	//   ....[27]....
        /*02c4*/ 	.word	0x00001de0
        /*02c8*/ 	.word	0x000000ff
        /*02cc*/ 	.word	0x00000010
        /*02d0*/ 	.short	0x010a
        /*02d2*/ 	.byte	0x04
	.zero		1


	//   ....[28]....
        /*02d4*/ 	.word	0x00001f40
        /*02d8*/ 	.word	0x000000ff
        /*02dc*/ 	.word	0x00000010
        /*02e0*/ 	.short	0x010a
        /*02e2*/ 	.byte	0x06
	.zero		1


	//   ....[29]....
        /*02e4*/ 	.word	0x000020a0
        /*02e8*/ 	.word	0x000000ff
        /*02ec*/ 	.word	0x00000010
        /*02f0*/ 	.short	0x010a
        /*02f2*/ 	.byte	0x04
	.zero		1


	//   ....[30]....
        /*02f4*/ 	.word	0x00002480
        /*02f8*/ 	.word	0x000000ff
        /*02fc*/ 	.word	0x00000068
        /*0300*/ 	.short	0x0101
        /*0302*/ 	.byte	0x16
	.zero		1


	//   ....[31]....
        /*0304*/ 	.word	0x000024a0
        /*0308*/ 	.word	0x000000ff
        /*030c*/ 	.word	0x00000010
        /*0310*/ 	.short	0x010a
        /*0312*/ 	.byte	0x04
	.zero		1


	//   ....[32]....
        /*0314*/ 	.word	0x00002520
        /*0318*/ 	.word	0x000000ff
        /*031c*/ 	.word	0x00000010
        /*0320*/ 	.short	0x010a
        /*0322*/ 	.byte	0x07
	.zero		1


	//   ....[33]....
        /*0324*/ 	.word	0x00002660
        /*0328*/ 	.word	0x000000ff
        /*032c*/ 	.word	0x00000010
        /*0330*/ 	.short	0x010a
        /*0332*/ 	.byte	0x04
	.zero		1


	//   ....[34]....
        /*0334*/ 	.word	0x00002a60
        /*0338*/ 	.word	0x00000003
        /*033c*/ 	.word	0x00000070
        /*0340*/ 	.short	0x010a
        /*0342*/ 	.byte	0xff
	.zero		1


	//   ....[35]....
        /*0344*/ 	.word	0x00002bb0
        /*0348*/ 	.word	0x00000000
        /*034c*/ 	.word	0x00000000
        /*0350*/ 	.short	0x0101
        /*0352*/ 	.byte	0xff
	.zero		1


	//   ....[36]....
        /*0354*/ 	.word	0x00003170
        /*0358*/ 	.word	0x000000ff
        /*035c*/ 	.word	0x00000000
        /*0360*/ 	.short	0x010a
        /*0362*/ 	.byte	0x04
	.zero		1


	//   ....[37]....
        /*0364*/ 	.word	0x00003210
        /*0368*/ 	.word	0x00000000
        /*036c*/ 	.word	0x00000000
        /*0370*/ 	.short	0x010a
        /*0372*/ 	.byte	0xff
	.zero		1


	//   ....[38]....
        /*0374*/ 	.word	0x00003350
        /*0378*/ 	.word	0x00000000
        /*037c*/ 	.word	0x000000a0
        /*0380*/ 	.short	0x010a
        /*0382*/ 	.byte	0xff
	.zero		1


	//   ....[39]....
        /*0384*/ 	.word	0x000033c0
        /*0388*/ 	.word	0x00000000
        /*038c*/ 	.word	0x00000000
        /*0390*/ 	.short	0x0101
        /*0392*/ 	.byte	0xff
	.zero		1


	//   ....[40]....
        /*0394*/ 	.word	0x000033e0
        /*0398*/ 	.word	0x000000ff
        /*039c*/ 	.word	0x00000080
        /*03a0*/ 	.short	0x010a
        /*03a2*/ 	.byte	0x04
	.zero		1


	//   ....[41]....
        /*03a4*/ 	.word	0x00003500
        /*03a8*/ 	.word	0x00000000
        /*03ac*/ 	.word	0x00000070
        /*03b0*/ 	.short	0x010a
        /*03b2*/ 	.byte	0xff
	.zero		1


	//   ....[42]....
        /*03b4*/ 	.word	0x00003600
        /*03b8*/ 	.word	0x00000000
        /*03bc*/ 	.word	0x00000000
        /*03c0*/ 	.short	0x0101
        /*03c2*/ 	.byte	0xff
	.zero		1


	//   ....[43]....
        /*03c4*/ 	.word	0x00003690
        /*03c8*/ 	.word	0x000000ff
        /*03cc*/ 	.word	0x00000080
        /*03d0*/ 	.short	0x0106
        /*03d2*/ 	.byte	0x04
	.zero		1


	//   ....[44]....
        /*03d4*/ 	.word	0x000036b0
        /*03d8*/ 	.word	0x000000ff
        /*03dc*/ 	.word	0x00000080
        /*03e0*/ 	.short	0x010a
        /*03e2*/ 	.byte	0x04
	.zero		1


	//   ....[45]....
        /*03e4*/ 	.word	0x00003740
        /*03e8*/ 	.word	0x000000ff
        /*03ec*/ 	.word	0x00000080
        /*03f0*/ 	.short	0x0106
        /*03f2*/ 	.byte	0x07
	.zero		1


	//   ....[46]....
        /*03f4*/ 	.word	0x00003780
        /*03f8*/ 	.word	0x00000000
        /*03fc*/ 	.word	0x00000080
        /*0400*/ 	.short	0x010a
        /*0402*/ 	.byte	0xff
	.zero		1


	//   ....[47]....
        /*0404*/ 	.word	0x00003a00
        /*0408*/ 	.word	0x000000ff
        /*040c*/ 	.word	0x00000008
        /*0410*/ 	.short	0x010a
        /*0412*/ 	.byte	0x05
	.zero		1


	//   ....[48]....
        /*0414*/ 	.word	0x00003a20
        /*0418*/ 	.word	0x000000ff
        /*041c*/ 	.word	0x00000008
        /*0420*/ 	.short	0x010a
        /*0422*/ 	.byte	0x05
	.zero		1


	//   ....[49]....
        /*0424*/ 	.word	0x00003bb0
        /*0428*/ 	.word	0x000000ff
        /*042c*/ 	.word	0x00000008
        /*0430*/ 	.short	0x010a
        /*0432*/ 	.byte	0x05
	.zero		1


	//   ....[50]....
        /*0434*/ 	.word	0x00003bd0
        /*0438*/ 	.word	0x000000ff
        /*043c*/ 	.word	0x00000008
        /*0440*/ 	.short	0x010a
        /*0442*/ 	.byte	0x05
	.zero		1


	//   ....[51]....
        /*0444*/ 	.word	0x00003c90
        /*0448*/ 	.word	0x000000ff
        /*044c*/ 	.word	0x00000000
        /*0450*/ 	.short	0x0101
        /*0452*/ 	.byte	0x04
	.zero		1


	//   ....[52]....
        /*0454*/ 	.word	0x00004660
        /*0458*/ 	.word	0x00000002
        /*045c*/ 	.word	0x00000070
        /*0460*/ 	.short	0x010a
        /*0462*/ 	.byte	0xff
	.zero		1


	//   ....[53]....
        /*0464*/ 	.word	0x00004720
        /*0468*/ 	.word	0x00000002
        /*046c*/ 	.word	0x00000000
        /*0470*/ 	.short	0x0101
        /*0472*/ 	.byte	0xff
	.zero		1


	//   ....[54]....
        /*0474*/ 	.word	0x00004800
        /*0478*/ 	.word	0x000000ff
        /*047c*/ 	.word	0x00000000
        /*0480*/ 	.short	0x010a
        /*0482*/ 	.byte	0x12
	.zero		1


	//   ....[55]....
        /*0484*/ 	.word	0x00004820
        /*0488*/ 	.word	0x000000ff
        /*048c*/ 	.word	0x00000000
        /*0490*/ 	.short	0x010a
        /*0492*/ 	.byte	0x12
	.zero		1


	//   ....[56]....
        /*0494*/ 	.word	0x00004940
        /*0498*/ 	.word	0x000000ff
        /*049c*/ 	.word	0x00000000
        /*04a0*/ 	.short	0x010a
        /*04a2*/ 	.byte	0x05
	.zero		1


	//   ....[57]....
        /*04a4*/ 	.word	0x00004a30
        /*04a8*/ 	.word	0x000000ff
        /*04ac*/ 	.word	0x00000098
        /*04b0*/ 	.short	0x010a
        /*04b2*/ 	.byte	0x27
	.zero		1


	//   ....[58]....
        /*04b4*/ 	.word	0x00004f10
        /*04b8*/ 	.word	0x000000ff
        /*04bc*/ 	.word	0x00000000
        /*04c0*/ 	.short	0x010a
        /*04c2*/ 	.byte	0x09
	.zero		1


	//   ....[59]....
        /*04c4*/ 	.word	0x00005030
        /*04c8*/ 	.word	0x000000ff
        /*04cc*/ 	.word	0x00000000
        /*04d0*/ 	.short	0x010a
        /*04d2*/ 	.byte	0x04
	.zero		1


	//   ....[60]....
        /*04d4*/ 	.word	0x00005570
        /*04d8*/ 	.word	0x000000ff
        /*04dc*/ 	.word	0x000000c0
        /*04e0*/ 	.short	0x010a
        /*04e2*/ 	.byte	0x27
	.zero		1


	//   ....[61]....
        /*04e4*/ 	.word	0x00005a90
        /*04e8*/ 	.word	0x0000000c
        /*04ec*/ 	.word	0x00000070
        /*04f0*/ 	.short	0x010a
        /*04f2*/ 	.byte	0xff
	.zero		1


	//   ....[62]....
        /*04f4*/ 	.word	0x00005c00
        /*04f8*/ 	.word	0x00000000
        /*04fc*/ 	.word	0x00000000
        /*0500*/ 	.short	0x0101
        /*0502*/ 	.byte	0xff
	.zero		1


	//   ....[63]....
        /*0504*/ 	.word	0x00006090
        /*0508*/ 	.word	0x000000ff
        /*050c*/ 	.word	0x00000068
        /*0510*/ 	.short	0x010a
        /*0512*/ 	.byte	0x15
	.zero		1


	//   ....[64]....
        /*0514*/ 	.word	0x00006210
        /*0518*/ 	.word	0x000000ff
        /*051c*/ 	.word	0x00000040
        /*0520*/ 	.short	0x010a
        /*0522*/ 	.byte	0x15
	.zero		1


	//   ....[65]....
        /*0524*/ 	.word	0x00006400
        /*0528*/ 	.word	0x000000ff
        /*052c*/ 	.word	0x00000020
        /*0530*/ 	.short	0x010b
        /*0532*/ 	.byte	0x15
	.zero		1


	//   ....[66]....
        /*0534*/ 	.word	0x00006410
        /*0538*/ 	.word	0x000000ff
        /*053c*/ 	.word	0x00000000
        /*0540*/ 	.short	0x0101
        /*0542*/ 	.byte	0x2e
	.zero		1


	//   ....[67]....
        /*0544*/ 	.word	0x00006420
        /*0548*/ 	.word	0x000000ff
        /*054c*/ 	.word	0x00000048
        /*0550*/ 	.short	0x010a
        /*0552*/ 	.byte	0x15
	.zero		1


	//   ....[68]....
        /*0554*/ 	.word	0x00006570
        /*0558*/ 	.word	0x000000ff
        /*055c*/ 	.word	0x00000028
        /*0560*/ 	.short	0x010b
        /*0562*/ 	.byte	0x15
	.zero		1


	//   ....[69]....
        /*0564*/ 	.word	0x00006580
        /*0568*/ 	.word	0x000000ff
        /*056c*/ 	.word	0x00000000
        /*0570*/ 	.short	0x0101
        /*0572*/ 	.byte	0x2c
	.zero		1


	//   ....[70]....
        /*0574*/ 	.word	0x00006590
        /*0578*/ 	.word	0x000000ff
        /*057c*/ 	.word	0x00000050
        /*0580*/ 	.short	0x010a
        /*0582*/ 	.byte	0x15
	.zero		1


	//   ....[71]....
        /*0584*/ 	.word	0x000066e0
        /*0588*/ 	.word	0x000000ff
        /*058c*/ 	.word	0x00000030
        /*0590*/ 	.short	0x010b
        /*0592*/ 	.byte	0x15
	.zero		1


	//   ....[72]....
        /*0594*/ 	.word	0x000066f0
        /*0598*/ 	.word	0x000000ff
        /*059c*/ 	.word	0x00000000
        /*05a0*/ 	.short	0x0101
        /*05a2*/ 	.byte	0x27
	.zero		1


	//   ....[73]....
        /*05a4*/ 	.word	0x00006700
        /*05a8*/ 	.word	0x000000ff
        /*05ac*/ 	.word	0x00000058
        /*05b0*/ 	.short	0x010a
        /*05b2*/ 	.byte	0x15
	.zero		1


	//   ....[74]....
        /*05b4*/ 	.word	0x00006940
        /*05b8*/ 	.word	0x000000ff
        /*05bc*/ 	.word	0x00000038
        /*05c0*/ 	.short	0x010b
        /*05c2*/ 	.byte	0x15
	.zero		1


	//   ....[75]....
        /*05c4*/ 	.word	0x00006950
        /*05c8*/ 	.word	0x000000ff
        /*05cc*/ 	.word	0x00000000
        /*05d0*/ 	.short	0x0101
        /*05d2*/ 	.byte	0x26
	.zero		1


	//   ....[76]....
        /*05d4*/ 	.word	0x00006980
        /*05d8*/ 	.word	0x000000ff
        /*05dc*/ 	.word	0x00000040
        /*05e0*/ 	.short	0x010a
        /*05e2*/ 	.byte	0x15
	.zero		1


	//   ....[77]....
        /*05e4*/ 	.word	0x000069a0
        /*05e8*/ 	.word	0x000000ff
        /*05ec*/ 	.word	0x00000048
        /*05f0*/ 	.short	0x010a
        /*05f2*/ 	.byte	0x15
	.zero		1


	//   ....[78]....
        /*05f4*/ 	.word	0x000069c0
        /*05f8*/ 	.word	0x000000ff
        /*05fc*/ 	.word	0x00000050
        /*0600*/ 	.short	0x010a
        /*0602*/ 	.byte	0x15
	.zero		1


	//   ....[79]....
        /*0604*/ 	.word	0x00006a00
        /*0608*/ 	.word	0x00000000
        /*060c*/ 	.word	0x00000058
        /*0610*/ 	.short	0x010a
        /*0612*/ 	.byte	0xff
	.zero		1


	//   ....[80]....
        /*0614*/ 	.word	0x00006d70
        /*0618*/ 	.word	0x00000008
        /*061c*/ 	.word	0x00000070
        /*0620*/ 	.short	0x010a
        /*0622*/ 	.byte	0xff
	.zero		1


	//   ....[81]....
        /*0624*/ 	.word	0x00006ef0
        /*0628*/ 	.word	0x00000000
        /*062c*/ 	.word	0x00000000
        /*0630*/ 	.short	0x0101
        /*0632*/ 	.byte	0xff
	.zero		1


	//   ....[82]....
        /*0634*/ 	.word	0x00007a60
        /*0638*/ 	.word	0x000000ff
        /*063c*/ 	.word	0x00000020
        /*0640*/ 	.short	0x010a
        /*0642*/ 	.byte	0x2c
	.zero		1


	//   ....[83]....
        /*0644*/ 	.word	0x00007ac0
        /*0648*/ 	.word	0x000000ff
        /*064c*/ 	.word	0x00000090
        /*0650*/ 	.short	0x010a
        /*0652*/ 	.byte	0x2c
	.zero		1


	//   ....[84]....
        /*0654*/ 	.word	0x00007d20
        /*0658*/ 	.word	0x000000ff
        /*065c*/ 	.word	0x00000020
        /*0660*/ 	.short	0x010a
        /*0662*/ 	.byte	0x2c
	.zero		1


	//   ....[85]....
        /*0664*/ 	.word	0x00007e60
        /*0668*/ 	.word	0x000000ff
        /*066c*/ 	.word	0x00000090
        /*0670*/ 	.short	0x010a
        /*0672*/ 	.byte	0x2c
	.zero		1


	//   ....[86]....
        /*0674*/ 	.word	0x00008020
        /*0678*/ 	.word	0x000000ff
        /*067c*/ 	.word	0x00000000
        /*0680*/ 	.short	0x0101
        /*0682*/ 	.byte	0x05
	.zero		1


	//   ....[87]....
        /*0684*/ 	.word	0x000090c0
        /*0688*/ 	.word	0x00000000
        /*068c*/ 	.word	0x00000000
        /*0690*/ 	.short	0x0101
        /*0692*/ 	.byte	0xff
	.zero		1


	//   ....[88]....
        /*0694*/ 	.word	0x000090d0
        /*0698*/ 	.word	0x00000003
        /*069c*/ 	.word	0x00000020
        /*06a0*/ 	.short	0x010a
        /*06a2*/ 	.byte	0xff
	.zero		1


	//   ....[89]....
        /*06a4*/ 	.word	0x000091e0
        /*06a8*/ 	.word	0x00000003
        /*06ac*/ 	.word	0x00000020
        /*06b0*/ 	.short	0x010a
        /*06b2*/ 	.byte	0xff
	.zero		1


	//   ....[90]....
        /*06b4*/ 	.word	0x0000a530
        /*06b8*/ 	.word	0x00000000
        /*06bc*/ 	.word	0x00000000
        /*06c0*/ 	.short	0x0101
        /*06c2*/ 	.byte	0xff
	.zero		1


	//   ....[91]....
        /*06c4*/ 	.word	0x0000a570
        /*06c8*/ 	.word	0x00000007
        /*06cc*/ 	.word	0x00000020
        /*06d0*/ 	.short	0x010a
        /*06d2*/ 	.byte	0xff
	.zero		1


	//   ....[92]....
        /*06d4*/ 	.word	0x0000a640
        /*06d8*/ 	.word	0x00000007
        /*06dc*/ 	.word	0x00000020
        /*06e0*/ 	.short	0x010a
        /*06e2*/ 	.byte	0xff
	.zero		1


	//   ....[93]....
        /*06e4*/ 	.word	0x0000b990
        /*06e8*/ 	.word	0x00000000
        /*06ec*/ 	.word	0x00000000
        /*06f0*/ 	.short	0x0101
        /*06f2*/ 	.byte	0xff
	.zero		1


	//   ....[94]....
        /*06f4*/ 	.word	0x0000b9b0
        /*06f8*/ 	.word	0x00000004
        /*06fc*/ 	.word	0x00000020
        /*0700*/ 	.short	0x010a
        /*0702*/ 	.byte	0xff
	.zero		1


	//   ....[95]....
        /*0704*/ 	.word	0x0000ba80
        /*0708*/ 	.word	0x00000004
        /*070c*/ 	.word	0x00000020
        /*0710*/ 	.short	0x010a
        /*0712*/ 	.byte	0xff
	.zero		1


	//   ....[96]....
        /*0714*/ 	.word	0x0000cdc0
        /*0718*/ 	.word	0x00000000
        /*071c*/ 	.word	0x00000000
        /*0720*/ 	.short	0x0101
        /*0722*/ 	.byte	0xff
	.zero		1


	//   ....[97]....
        /*0724*/ 	.word	0x0000cf30
        /*0728*/ 	.word	0x000000ff
        /*072c*/ 	.word	0x00000000
        /*0730*/ 	.short	0x0101
        /*0732*/ 	.byte	0x08
	.zero		1


	//   ....[98]....
        /*0734*/ 	.word	0x0000cf50
        /*0738*/ 	.word	0x000000ff
        /*073c*/ 	.word	0x000000c0
        /*0740*/ 	.short	0x0101
        /*0742*/ 	.byte	0x2c
	.zero		1


	//   ....[99]....
        /*0744*/ 	.word	0x0000d0c0
        /*0748*/ 	.word	0x000000ff
        /*074c*/ 	.word	0x00000000
        /*0750*/ 	.short	0x0101
        /*0752*/ 	.byte	0x06
	.zero		1


	//   ....[100]....
        /*0754*/ 	.word	0x0000d0e0
        /*0758*/ 	.word	0x00000000
        /*075c*/ 	.word	0x000000b0
        /*0760*/ 	.short	0x010a
        /*0762*/ 	.byte	0xff
	.zero		1


	//   ....[101]....
        /*0764*/ 	.word	0x0000d140
        /*0768*/ 	.word	0x00000000
        /*076c*/ 	.word	0x00000010
        /*0770*/ 	.short	0x010a
        /*0772*/ 	.byte	0xff
	.zero		1


	//   ....[102]....
        /*0774*/ 	.word	0x0000d1a0
        /*0778*/ 	.word	0x00000000
        /*077c*/ 	.word	0x00000010
        /*0780*/ 	.short	0x010a
        /*0782*/ 	.byte	0xff
	.zero		1


	//   ....[103]....
        /*0784*/ 	.word	0x0000d1f0
        /*0788*/ 	.word	0x00000003
        /*078c*/ 	.word	0x00000070
        /*0790*/ 	.short	0x010a
        /*0792*/ 	.byte	0xff
	.zero		1


	//   ....[104]....
        /*0794*/ 	.word	0x0000d250
        /*0798*/ 	.word	0x00000000
        /*079c*/ 	.word	0x00000000
        /*07a0*/ 	.short	0x010a
        /*07a2*/ 	.byte	0xff
	.zero		1


	//   ....[105]....
        /*07a4*/ 	.word	0x0000d2a0
        /*07a8*/ 	.word	0x00000000
        /*07ac*/ 	.word	0x000000a0
        /*07b0*/ 	.short	0x010a
        /*07b2*/ 	.byte	0xff
	.zero		1


	//   ....[106]....
        /*07b4*/ 	.word	0x0000d300
        /*07b8*/ 	.word	0x00000000
        /*07bc*/ 	.word	0x00000080
        /*07c0*/ 	.short	0x010a
        /*07c2*/ 	.byte	0xff
	.zero		1


	//   ....[107]....
        /*07c4*/ 	.word	0x0000d350
        /*07c8*/ 	.word	0x00000000
        /*07cc*/ 	.word	0x00000070
        /*07d0*/ 	.short	0x010a
        /*07d2*/ 	.byte	0xff
	.zero		1


	//   ....[108]....
        /*07d4*/ 	.word	0x0000d3b0
        /*07d8*/ 	.word	0x00000000
        /*07dc*/ 	.word	0x00000080
        /*07e0*/ 	.short	0x010a
        /*07e2*/ 	.byte	0xff
	.zero		1


	//   ....[109]....
        /*07e4*/ 	.word	0x0000d410
        /*07e8*/ 	.word	0x00000005
        /*07ec*/ 	.word	0x00000008
        /*07f0*/ 	.short	0x010a
        /*07f2*/ 	.byte	0xff
	.zero		1


	//   ....[110]....
        /*07f4*/ 	.word	0x0000d4f0
        /*07f8*/ 	.word	0x00000003
        /*07fc*/ 	.word	0x00000008
        /*0800*/ 	.short	0x010a
        /*0802*/ 	.byte	0xff
	.zero		1


	//   ....[111]....
        /*0804*/ 	.word	0x0000d540
        /*0808*/ 	.word	0x00000002
        /*080c*/ 	.word	0x00000070
        /*0810*/ 	.short	0x010a
        /*0812*/ 	.byte	0xff
	.zero		1


	//   ....[112]....
        /*0814*/ 	.word	0x0000d5a0
        /*0818*/ 	.word	0x00000002
        /*081c*/ 	.word	0x00000000
        /*0820*/ 	.short	0x010a
        /*0822*/ 	.byte	0xff
	.zero		1


	//   ....[113]....
        /*0824*/ 	.word	0x0000d600
        /*0828*/ 	.word	0x00000002
        /*082c*/ 	.word	0x00000098
        /*0830*/ 	.short	0x010a
        /*0832*/ 	.byte	0xff
	.zero		1


	//   ....[114]....
        /*0834*/ 	.word	0x0000d660
        /*0838*/ 	.word	0x00000002
        /*083c*/ 	.word	0x00000000
        /*0840*/ 	.short	0x010a
        /*0842*/ 	.byte	0xff
	.zero		1


	//   ....[115]....
        /*0844*/ 	.word	0x0000d6c0
        /*0848*/ 	.word	0x00000000
        /*084c*/ 	.word	0x000000c0
        /*0850*/ 	.short	0x010a
        /*0852*/ 	.byte	0xff
	.zero		1


	//   ....[116]....
        /*0854*/ 	.word	0x0000d710
        /*0858*/ 	.word	0x0000000c
        /*085c*/ 	.word	0x00000070
        /*0860*/ 	.short	0x010a
        /*0862*/ 	.byte	0xff
	.zero		1


	//   ....[117]....
        /*0864*/ 	.word	0x0000d770
        /*0868*/ 	.word	0x00000000
        /*086c*/ 	.word	0x00000068
        /*0870*/ 	.short	0x010a
        /*0872*/ 	.byte	0xff
	.zero		1


	//   ....[118]....
        /*0874*/ 	.word	0x0000d7d0
        /*0878*/ 	.word	0x00000000
        /*087c*/ 	.word	0x00000040
        /*0880*/ 	.short	0x010a
        /*0882*/ 	.byte	0xff
	.zero		1


	//   ....[119]....
        /*0884*/ 	.word	0x0000d830
        /*0888*/ 	.word	0x00000000
        /*088c*/ 	.word	0x00000048
        /*0890*/ 	.short	0x010a
        /*0892*/ 	.byte	0xff
	.zero		1


	//   ....[120]....
        /*0894*/ 	.word	0x0000d890
        /*0898*/ 	.word	0x00000000
        /*089c*/ 	.word	0x00000050
        /*08a0*/ 	.short	0x010a
        /*08a2*/ 	.byte	0xff
	.zero		1


	//   ....[121]....
        /*08a4*/ 	.word	0x0000d8f0
        /*08a8*/ 	.word	0x00000000
        /*08ac*/ 	.word	0x00000058
        /*08b0*/ 	.short	0x010a
        /*08b2*/ 	.byte	0xff
	.zero		1


	//   ....[122]....
        /*08b4*/ 	.word	0x0000d950
        /*08b8*/ 	.word	0x00000000
        /*08bc*/ 	.word	0x00000040
        /*08c0*/ 	.short	0x010a
        /*08c2*/ 	.byte	0xff
	.zero		1


	//   ....[123]....
        /*08c4*/ 	.word	0x0000d9b0
        /*08c8*/ 	.word	0x00000000
        /*08cc*/ 	.word	0x00000048
        /*08d0*/ 	.short	0x010a
        /*08d2*/ 	.byte	0xff
	.zero		1


	//   ....[124]....
        /*08d4*/ 	.word	0x0000da10
        /*08d8*/ 	.word	0x00000000
        /*08dc*/ 	.word	0x00000050
        /*08e0*/ 	.short	0x010a
        /*08e2*/ 	.byte	0xff
	.zero		1


	//   ....[125]....
        /*08e4*/ 	.word	0x0000da60
        /*08e8*/ 	.word	0x00000008
        /*08ec*/ 	.word	0x00000070
        /*08f0*/ 	.short	0x010a
        /*08f2*/ 	.byte	0xff
	.zero		1


	//   ....[126]....
        /*08f4*/ 	.word	0x0000dac0
        /*08f8*/ 	.word	0x00000000
        /*08fc*/ 	.word	0x00000020
        /*0900*/ 	.short	0x010a
        /*0902*/ 	.byte	0xff
	.zero		1


	//   ....[127]....
        /*0904*/ 	.word	0x0000db20
        /*0908*/ 	.word	0x00000000
        /*090c*/ 	.word	0x00000090
        /*0910*/ 	.short	0x010a
        /*0912*/ 	.byte	0xff
	.zero		1


	//   ....[128]....
        /*0914*/ 	.word	0x0000db70
        /*0918*/ 	.word	0x00000003
        /*091c*/ 	.word	0x00000020
        /*0920*/ 	.short	0x010a
        /*0922*/ 	.byte	0xff
	.zero		1


	//   ....[129]....
        /*0924*/ 	.word	0x0000dbc0
        /*0928*/ 	.word	0x00000007
        /*092c*/ 	.word	0x00000020
        /*0930*/ 	.short	0x010a
        /*0932*/ 	.byte	0xff
	.zero		1


	//   ....[130]....
        /*0934*/ 	.word	0x0000dc10
        /*0938*/ 	.word	0x00000004
        /*093c*/ 	.word	0x00000020
        /*0940*/ 	.short	0x010a
        /*0942*/ 	.byte	0xff
	.zero		1


	//----- nvinfo : EIATTR_NUM_MBARRIERS
	.align		4
.L_47:
        /*0944*/ 	.byte	0x03, 0x38
        /*0946*/ 	.short	0x0019


	//----- nvinfo : EIATTR_EXIT_INSTR_OFFSETS
	.align		4
        /*0948*/ 	.byte	0x04, 0x1c
        /*094a*/ 	.short	(.L_49 - .L_48)


	//   ....[0]....
.L_48:
        /*094c*/ 	.word	0x00003240


	//   ....[1]....
        /*0950*/ 	.word	0x00003750


	//   ....[2]....
        /*0954*/ 	.word	0x000037b0


	//   ....[3]....
        /*0958*/ 	.word	0x000057d0


	//   ....[4]....
        /*095c*/ 	.word	0x00006a30


	//   ....[5]....
        /*0960*/ 	.word	0x00006a70


	//   ....[6]....
        /*0964*/ 	.word	0x0000cfb0


	//   ....[7]....
        /*0968*/ 	.word	0x0000d020


	//   ....[8]....
        /*096c*/ 	.word	0x0000d050


	//   ....[9]....
        /*0970*/ 	.word	0x0000d0d0


	//----- nvinfo : EIATTR_MAX_THREADS
	.align		4
.L_49:
        /*0974*/ 	.byte	0x04, 0x05
        /*0976*/ 	.short	(.L_51 - .L_50)
.L_50:
        /*0978*/ 	.word	0x00000100
        /*097c*/ 	.word	0x00000001
        /*0980*/ 	.word	0x00000001


	//----- nvinfo : EIATTR_CRS_STACK_SIZE
	.align		4
.L_51:
        /*0984*/ 	.byte	0x04, 0x1e
        /*0986*/ 	.short	(.L_53 - .L_52)
.L_52:
        /*0988*/ 	.word	0x00000000


	//----- nvinfo : EIATTR_CBANK_PARAM_SIZE
	.align		4
.L_53:
        /*098c*/ 	.byte	0x03, 0x19
        /*098e*/ 	.short	0x0c00


	//----- nvinfo : EIATTR_PARAM_CBANK
	.align		4
        /*0990*/ 	.byte	0x04, 0x0a
        /*0992*/ 	.short	(.L_55 - .L_54)
	.align		4
.L_54:
        /*0994*/ 	.word	index@(.nv.constant0._ZN7cutlass13device_kernelINS_4gemm6kernel13GemmUniversalIN4cute5tupleIJiiiiEEENS1_10collective13CollectiveMmaINS1_46MainloopSm100TmaUmmaWarpSpecializedBlockScaledILi2ELi2ELi1ENS5_IJNS4_1CILi4EEENSA_ILi2EEENSA_ILi1EEEEEEEENS5_IJNSA_ILi256EEESG_SG_EEENS5_IJNS_12float_e4m3_tENS_13float_ue8m0_tEEEENS5_IJNS5_IJlSD_lEEENS4_6LayoutINS5_IJNS5_IJNS5_IJNSA_ILi32EEESB_EEEiEEESP_NS5_IJSD_iEEEEEENS5_IJNS5_IJNS5_IJNSA_ILi16EEESB_EEEiEEENS5_IJNS5_IJNSA_ILi0EEESD_EEENSA_ILi512EEEEEENS5_IJSV_iEEEEEEEEEEESK_S12_NS4_8TiledMMAINS4_8MMA_AtomIJNS4_27SM100_MMA_MXF8F6F4_2x1SM_SSISI_SI_fSJ_Li256ELi256ELNS4_4UMMA5MajorE0ELS17_0ELNS16_7ScaleInE0ELS18_0EEEEEENSM_INS5_IJSD_SD_SD_EEENS5_IJSV_SV_SV_EEEEENS5_IJNS4_10UnderscoreES1E_S1E_EEEEENS5_IJNS4_28SM100_TMA_2SM_LOAD_MULTICASTES1H_EEENS5_IJNS4_14ComposedLayoutINS4_7SwizzleILi3ELi4ELi3EEENS4_18smem_ptr_flag_bitsILi8EEENSM_INS5_IJNSA_ILi8EEENSA_ILi128EEEEEENS5_IJS1P_SD_EEEEEEENSM_INS5_IJNS5_IJNS5_IJSO_SD_EEENS5_IJSN_SD_EEEEEESD_NS5_IJSB_SC_EEEEEENS5_IJNS5_IJNS5_IJST_SX_EEESW_EEESV_NS5_IJSD_SX_EEEEEEEEEEEvNS4_8identityES1I_NS5_IJS1T_NSM_INS5_IJNS5_IJNS5_IJSO_SC_EEES1V_EEESD_S1X_EEENS5_IJS20_SV_NS5_IJSD_NSA_ILi1024EEEEEEEEEEEEEEvS25_EENS_8epilogue10collective18CollectiveEpilogueINS2F_23Sm100TmaWarpSpecializedILi4ELi2ELi64ELb1ELb0EEEJNS5_IJS1P_SG_SG_EEENS5_IJNSM_IS1P_SD_EENSM_INSA_ILi64EEESD_EEEEENS_10bfloat16_tESL_S2P_SL_NS2F_6fusion15FusionCallbacksIS2J_NS2Q_17LinearCombinationIS2P_fS2P_fLNS_15FloatRoundStyleE2EEES2K_S2O_JEEENS4_5SM1004TMEM4LOAD26SM100_TMEM_LOAD_32dp32b64xENS4_13SM90_TMA_LOADENS1J_IS1L_NS1M_ILi16EEENSM_INS5_IJS1O_S2M_EEENS5_IJS2M_SD_EEEEEEENS4_39AutoVectorizingCopyWithAssumedAlignmentILi128EEENS4_14SM90_TMA_STOREES35_S37_S37_EEEvvEEEEvNT_6ParamsE)
        /*0998*/ 	.short	0x0380
        /*099a*/ 	.short	0x0c00


	//----- nvinfo : EIATTR_SW_WAR
	.align		4
.L_55:
        /*099c*/ 	.byte	0x04, 0x36
        /*099e*/ 	.short	(.L_57 - .L_56)
.L_56:
        /*09a0*/ 	.word	0x00000008
.L_57:


//--------------------- .nv.callgraph             --------------------------
	.section	.nv.callgraph,"",@"SHT_CUDA_CALLGRAPH"
	.align	4
	.sectionentsize	8
	.align		4
        /*0000*/ 	.word	0x00000000
	.align		4
        /*0004*/ 	.word	0xffffffff
	.align		4
        /*0008*/ 	.word	index@(_ZN7cutlass13device_kernelINS_4gemm6kernel13GemmUniversalIN4cute5tupleIJiiiiEEENS1_10collective13CollectiveMmaINS1_46MainloopSm100TmaUmmaWarpSpecializedBlockScaledILi2ELi2ELi1ENS5_IJNS4_1CILi4EEENSA_ILi2EEENSA_ILi1EEEEEEEENS5_IJNSA_ILi256EEESG_SG_EEENS5_IJNS_12float_e4m3_tENS_13float_ue8m0_tEEEENS5_IJNS5_IJlSD_lEEENS4_6LayoutINS5_IJNS5_IJNS5_IJNSA_ILi32EEESB_EEEiEEESP_NS5_IJSD_iEEEEEENS5_IJNS5_IJNS5_IJNSA_ILi16EEESB_EEEiEEENS5_IJNS5_IJNSA_ILi0EEESD_EEENSA_ILi512EEEEEENS5_IJSV_iEEEEEEEEEEESK_S12_NS4_8TiledMMAINS4_8MMA_AtomIJNS4_27SM100_MMA_MXF8F6F4_2x1SM_SSISI_SI_fSJ_Li256ELi256ELNS4_4UMMA5MajorE0ELS17_0ELNS16_7ScaleInE0ELS18_0EEEEEENSM_INS5_IJSD_SD_SD_EEENS5_IJSV_SV_SV_EEEEENS5_IJNS4_10UnderscoreES1E_S1E_EEEEENS5_IJNS4_28SM100_TMA_2SM_LOAD_MULTICASTES1H_EEENS5_IJNS4_14ComposedLayoutINS4_7SwizzleILi3ELi4ELi3EEENS4_18smem_ptr_flag_bitsILi8EEENSM_INS5_IJNSA_ILi8EEENSA_ILi128EEEEEENS5_IJS1P_SD_EEEEEEENSM_INS5_IJNS5_IJNS5_IJSO_SD_EEENS5_IJSN_SD_EEEEEESD_NS5_IJSB_SC_EEEEEENS5_IJNS5_IJNS5_IJST_SX_EEESW_EEESV_NS5_IJSD_SX_EEEEEEEEEEEvNS4_8identityES1I_NS5_IJS1T_NSM_INS5_IJNS5_IJNS5_IJSO_SC_EEES1V_EEESD_S1X_EEENS5_IJS20_SV_NS5_IJSD_NSA_ILi1024EEEEEEEEEEEEEEvS25_EENS_8epilogue10collective18CollectiveEpilogueINS2F_23Sm100TmaWarpSpecializedILi4ELi2ELi64ELb1ELb0EEEJNS5_IJS1P_SG_SG_EEENS5_IJNSM_IS1P_SD_EENSM_INSA_ILi64EEESD_EEEEENS_10bfloat16_tESL_S2P_SL_NS2F_6fusion15FusionCallbacksIS2J_NS2Q_17LinearCombinationIS2P_fS2P_fLNS_15FloatRoundStyleE2EEES2K_S2O_JEEENS4_5SM1004TMEM4LOAD26SM100_TMEM_LOAD_32dp32b64xENS4_13SM90_TMA_LOADENS1J_IS1L_NS1M_ILi16EEENSM_INS5_IJS1O_S2M_EEENS5_IJS2M_SD_EEEEEEENS4_39AutoVectorizingCopyWithAssumedAlignmentILi128EEENS4_14SM90_TMA_STOREES35_S37_S37_EEEvvEEEEvNT_6ParamsE)
	.align		4
        /*000c*/ 	.word	index@(__assertfail)
	.align		4
        /*0010*/ 	.word	0x00000000
	.align		4
        /*0014*/ 	.word	0xfffffffe
	.align		4
        /*0018*/ 	.word	0x00000000
	.align		4
        /*001c*/ 	.word	0xfffffffd
	.align		4
        /*0020*/ 	.word	0x00000000
	.align		4
        /*0024*/ 	.word	0xfffffffc


//--------------------- .nv.constant4             --------------------------
	.section	.nv.constant4,"a",@progbits
	.align	8
	.align		8
.nv.constant4:
        /*0000*/ 	.dword	__assertfail
	.align		8
        /*0008*/ 	.dword	__unnamed_1
	.align		8
        /*0010*/ 	.dword	__unnamed_2
	.align		8
        /*0018*/ 	.dword	_ZN40_INTERNAL_6b6683c4_4_k_cu_7afac956_165024cuda3std3__45__cpo5beginE
	.align		8
        /*0020*/ 	.dword	_ZN40_INTERNAL_6b6683c4_4_k_cu_7afac956_165024cuda3std3__45__cpo3endE
	.align		8
        /*0028*/ 	.dword	_ZN40_INTERNAL_6b6683c4_4_k_cu_7afac956_165024cuda3std3__45__cpo6cbeginE
	.align		8
        /*0030*/ 	.dword	_ZN40_INTERNAL_6b6683c4_4_k_cu_7afac956_165024cuda3std3__45__cpo4cendE
	.align		8
        /*0038*/ 	.dword	_ZN40_INTERNAL_6b6683c4_4_k_cu_7afac956_165024cuda3std3__442_GLOBAL__N__6b6683c4_4_k_cu_7afac956_165026ignoreE
	.align		8
        /*0040*/ 	.dword	_ZN40_INTERNAL_6b6683c4_4_k_cu_7afac956_165024cuda3std3__419piecewise_constructE
	.align		8
        /*0048*/ 	.dword	_ZN40_INTERNAL_6b6683c4_4_k_cu_7afac956_165024cuda3std3__48in_placeE
	.align		8
        /*0050*/ 	.dword	_ZN40_INTERNAL_6b6683c4_4_k_cu_7afac956_165024cuda3std6ranges3__45__cpo4swapE
	.align		8
        /*0058*/ 	.dword	_ZN40_INTERNAL_6b6683c4_4_k_cu_7afac956_165024cuda3std6ranges3__45__cpo9iter_moveE
	.align		8
        /*0060*/ 	.dword	_ZN40_INTERNAL_6b6683c4_4_k_cu_7afac956_165024cute7productE
	.align		8
        /*0068*/ 	.dword	_ZN40_INTERNAL_6b6683c4_4_k_cu_7afac956_165024cute1_E
	.align		8
        /*0070*/ 	.dword	$str$25
	.align		8
        /*0078*/ 	.dword	$str$26
	.align		8
        /*0080*/ 	.dword	$str$27
	.align		8
        /*0088*/ 	.dword	$str$28


//--------------------- .text._ZN7cutlass13device_kernelINS_4gemm6kernel13GemmUniversalIN4cute5tupleIJiiiiEEENS1_10collective13CollectiveMmaINS1_46MainloopSm100TmaUmmaWarpSpecializedBlockScaledILi2ELi2ELi1ENS5_IJNS4_1CILi4EEENSA_ILi2EEENSA_ILi1EEEEEEEENS5_IJNSA_ILi256EEESG_SG_EEENS5_IJNS_12float_e4m3_tENS_13float_ue8m0_tEEEENS5_IJNS5_IJlSD_lEEENS4_6LayoutINS5_IJNS5_IJNS5_IJNSA_ILi32EEESB_EEEiEEESP_NS5_IJSD_iEEEEEENS5_IJNS5_IJNS5_IJNSA_ILi16EEESB_EEEiEEENS5_IJNS5_IJNSA_ILi0EEESD_EEENSA_ILi512EEEEEENS5_IJSV_iEEEEEEEEEEESK_S12_NS4_8TiledMMAINS4_8MMA_AtomIJNS4_27SM100_MMA_MXF8F6F4_2x1SM_SSISI_SI_fSJ_Li256ELi256ELNS4_4UMMA5MajorE0ELS17_0ELNS16_7ScaleInE0ELS18_0EEEEEENSM_INS5_IJSD_SD_SD_EEENS5_IJSV_SV_SV_EEEEENS5_IJNS4_10UnderscoreES1E_S1E_EEEEENS5_IJNS4_28SM100_TMA_2SM_LOAD_MULTICASTES1H_EEENS5_IJNS4_14ComposedLayoutINS4_7SwizzleILi3ELi4ELi3EEENS4_18smem_ptr_flag_bitsILi8EEENSM_INS5_IJNSA_ILi8EEENSA_ILi128EEEEEENS5_IJS1P_SD_EEEEEEENSM_INS5_IJNS5_IJNS5_IJSO_SD_EEENS5_IJSN_SD_EEEEEESD_NS5_IJSB_SC_EEEEEENS5_IJNS5_IJNS5_IJST_SX_EEESW_EEESV_NS5_IJSD_SX_EEEEEEEEEEEvNS4_8identityES1I_NS5_IJS1T_NSM_INS5_IJNS5_IJNS5_IJSO_SC_EEES1V_EEESD_S1X_EEENS5_IJS20_SV_NS5_IJSD_NSA_ILi1024EEEEEEEEEEEEEEvS25_EENS_8epilogue10collective18CollectiveEpilogueINS2F_23Sm100TmaWarpSpecializedILi4ELi2ELi64ELb1ELb0EEEJNS5_IJS1P_SG_SG_EEENS5_IJNSM_IS1P_SD_EENSM_INSA_ILi64EEESD_EEEEENS_10bfloat16_tESL_S2P_SL_NS2F_6fusion15FusionCallbacksIS2J_NS2Q_17LinearCombinationIS2P_fS2P_fLNS_15FloatRoundStyleE2EEES2K_S2O_JEEENS4_5SM1004TMEM4LOAD26SM100_TMEM_LOAD_32dp32b64xENS4_13SM90_TMA_LOADENS1J_IS1L_NS1M_ILi16EEENSM_INS5_IJS1O_S2M_EEENS5_IJS2M_SD_EEEEEEENS4_39AutoVectorizingCopyWithAssumedAlignmentILi128EEENS4_14SM90_TMA_STOREES35_S37_S37_EEEvvEEEEvNT_6ParamsE --------------------------
	.section	.text._ZN7cutlass13device_kernelINS_4gemm6kernel13GemmUniversalIN4cute5tupleIJiiiiEEENS1_10collective13CollectiveMmaINS1_46MainloopSm100TmaUmmaWarpSpecializedBlockScaledILi2ELi2ELi1ENS5_IJNS4_1CILi4EEENSA_ILi2EEENSA_ILi1EEEEEEEENS5_IJNSA_ILi256EEESG_SG_EEENS5_IJNS_12float_e4m3_tENS_13float_ue8m0_tEEEENS5_IJNS5_IJlSD_lEEENS4_6LayoutINS5_IJNS5_IJNS5_IJNSA_ILi32EEESB_EEEiEEESP_NS5_IJSD_iEEEEEENS5_IJNS5_IJNS5_IJNSA_ILi16EEESB_EEEiEEENS5_IJNS5_IJNSA_ILi0EEESD_EEENSA_ILi512EEEEEENS5_IJSV_iEEEEEEEEEEESK_S12_NS4_8TiledMMAINS4_8MMA_AtomIJNS4_27SM100_MMA_MXF8F6F4_2x1SM_SSISI_SI_fSJ_Li256ELi256ELNS4_4UMMA5MajorE0ELS17_0ELNS16_7ScaleInE0ELS18_0EEEEEENSM_INS5_IJSD_SD_SD_EEENS5_IJSV_SV_SV_EEEEENS5_IJNS4_10UnderscoreES1E_S1E_EEEEENS5_IJNS4_28SM100_TMA_2SM_LOAD_MULTICASTES1H_EEENS5_IJNS4_14ComposedLayoutINS4_7SwizzleILi3ELi4ELi3EEENS4_18smem_ptr_flag_bitsILi8EEENSM_INS5_IJNSA_ILi8EEENSA_ILi128EEEEEENS5_IJS1P_SD_EEEEEEENSM_INS5_IJNS5_IJNS5_IJSO_SD_EEENS5_IJSN_SD_EEEEEESD_NS5_IJSB_SC_EEEEEENS5_IJNS5_IJNS5_IJST_SX_EEESW_EEESV_NS5_IJSD_SX_EEEEEEEEEEEvNS4_8identityES1I_NS5_IJS1T_NSM_INS5_IJNS5_IJNS5_IJSO_SC_EEES1V_EEESD_S1X_EEENS5_IJS20_SV_NS5_IJSD_NSA_ILi1024EEEEEEEEEEEEEEvS25_EENS_8epilogue10collective18CollectiveEpilogueINS2F_23Sm100TmaWarpSpecializedILi4ELi2ELi64ELb1ELb0EEEJNS5_IJS1P_SG_SG_EEENS5_IJNSM_IS1P_SD_EENSM_INSA_ILi64EEESD_EEEEENS_10bfloat16_tESL_S2P_SL_NS2F_6fusion15FusionCallbacksIS2J_NS2Q_17LinearCombinationIS2P_fS2P_fLNS_15FloatRoundStyleE2EEES2K_S2O_JEEENS4_5SM1004TMEM4LOAD26SM100_TMEM_LOAD_32dp32b64xENS4_13SM90_TMA_LOADENS1J_IS1L_NS1M_ILi16EEENSM_INS5_IJS1O_S2M_EEENS5_IJS2M_SD_EEEEEEENS4_39AutoVectorizingCopyWithAssumedAlignmentILi128EEENS4_14SM90_TMA_STOREES35_S37_S37_EEEvvEEEEvNT_6ParamsE,"ax",@progbits
	.align	128
.text._ZN7cutlass13device_kernelINS_4gemm6kernel13GemmUniversalIN4cute5tupleIJiiiiEEENS1_10collective13CollectiveMmaINS1_46MainloopSm100TmaUmmaWarpSpecializedBlockScaledILi2ELi2ELi1ENS5_IJNS4_1CILi4EEENSA_ILi2EEENSA_ILi1EEEEEEEENS5_IJNSA_ILi256EEESG_SG_EEENS5_IJNS_12float_e4m3_tENS_13float_ue8m0_tEEEENS5_IJNS5_IJlSD_lEEENS4_6LayoutINS5_IJNS5_IJNS5_IJNSA_ILi32EEESB_EEEiEEESP_NS5_IJSD_iEEEEEENS5_IJNS5_IJNS5_IJNSA_ILi16EEESB_EEEiEEENS5_IJNS5_IJNSA_ILi0EEESD_EEENSA_ILi512EEEEEENS5_IJSV_iEEEEEEEEEEESK_S12_NS4_8TiledMMAINS4_8MMA_AtomIJNS4_27SM100_MMA_MXF8F6F4_2x1SM_SSISI_SI_fSJ_Li256ELi256ELNS4_4UMMA5MajorE0ELS17_0ELNS16_7ScaleInE0ELS18_0EEEEEENSM_INS5_IJSD_SD_SD_EEENS5_IJSV_SV_SV_EEEEENS5_IJNS4_10UnderscoreES1E_S1E_EEEEENS5_IJNS4_28SM100_TMA_2SM_LOAD_MULTICASTES1H_EEENS5_IJNS4_14ComposedLayoutINS4_7SwizzleILi3ELi4ELi3EEENS4_18smem_ptr_flag_bitsILi8EEENSM_INS5_IJNSA_ILi8EEENSA_ILi128EEEEEENS5_IJS1P_SD_EEEEEEENSM_INS5_IJNS5_IJNS5_IJSO_SD_EEENS5_IJSN_SD_EEEEEESD_NS5_IJSB_SC_EEEEEENS5_IJNS5_IJNS5_IJST_SX_EEESW_EEESV_NS5_IJSD_SX_EEEEEEEEEEEvNS4_8identityES1I_NS5_IJS1T_NSM_INS5_IJNS5_IJNS5_IJSO_SC_EEES1V_EEESD_S1X_EEENS5_IJS20_SV_NS5_IJSD_NSA_ILi1024EEEEEEEEEEEEEEvS25_EENS_8epilogue10collective18CollectiveEpilogueINS2F_23Sm100TmaWarpSpecializedILi4ELi2ELi64ELb1ELb0EEEJNS5_IJS1P_SG_SG_EEENS5_IJNSM_IS1P_SD_EENSM_INSA_ILi64EEESD_EEEEENS_10bfloat16_tESL_S2P_SL_NS2F_6fusion15FusionCallbacksIS2J_NS2Q_17LinearCombinationIS2P_fS2P_fLNS_15FloatRoundStyleE2EEES2K_S2O_JEEENS4_5SM1004TMEM4LOAD26SM100_TMEM_LOAD_32dp32b64xENS4_13SM90_TMA_LOADENS1J_IS1L_NS1M_ILi16EEENSM_INS5_IJS1O_S2M_EEENS5_IJS2M_SD_EEEEEEENS4_39AutoVectorizingCopyWithAssumedAlignmentILi128EEENS4_14SM90_TMA_STOREES35_S37_S37_EEEvvEEEEvNT_6ParamsE:
        .type           _ZN7cutlass13device_kernelINS_4gemm6kernel13GemmUniversalIN4cute5tupleIJiiiiEEENS1_10collective13CollectiveMmaINS1_46MainloopSm100TmaUmmaWarpSpecializedBlockScaledILi2ELi2ELi1ENS5_IJNS4_1CILi4EEENSA_ILi2EEENSA_ILi1EEEEEEEENS5_IJNSA_ILi256EEESG_SG_EEENS5_IJNS_12float_e4m3_tENS_13float_ue8m0_tEEEENS5_IJNS5_IJlSD_lEEENS4_6LayoutINS5_IJNS5_IJNS5_IJNSA_ILi32EEESB_EEEiEEESP_NS5_IJSD_iEEEEEENS5_IJNS5_IJNS5_IJNSA_ILi16EEESB_EEEiEEENS5_IJNS5_IJNSA_ILi0EEESD_EEENSA_ILi512EEEEEENS5_IJSV_iEEEEEEEEEEESK_S12_NS4_8TiledMMAINS4_8MMA_AtomIJNS4_27SM100_MMA_MXF8F6F4_2x1SM_SSISI_SI_fSJ_Li256ELi256ELNS4_4UMMA5MajorE0ELS17_0ELNS16_7ScaleInE0ELS18_0EEEEEENSM_INS5_IJSD_SD_SD_EEENS5_IJSV_SV_SV_EEEEENS5_IJNS4_10UnderscoreES1E_S1E_EEEEENS5_IJNS4_28SM100_TMA_2SM_LOAD_MULTICASTES1H_EEENS5_IJNS4_14ComposedLayoutINS4_7SwizzleILi3ELi4ELi3EEENS4_18smem_ptr_flag_bitsILi8EEENSM_INS5_IJNSA_ILi8EEENSA_ILi128EEEEEENS5_IJS1P_SD_EEEEEEENSM_INS5_IJNS5_IJNS5_IJSO_SD_EEENS5_IJSN_SD_EEEEEESD_NS5_IJSB_SC_EEEEEENS5_IJNS5_IJNS5_IJST_SX_EEESW_EEESV_NS5_IJSD_SX_EEEEEEEEEEEvNS4_8identityES1I_NS5_IJS1T_NSM_INS5_IJNS5_IJNS5_IJSO_SC_EEES1V_EEESD_S1X_EEENS5_IJS20_SV_NS5_IJSD_NSA_ILi1024EEEEEEEEEEEEEEvS25_EENS_8epilogue10collective18CollectiveEpilogueINS2F_23Sm100TmaWarpSpecializedILi4ELi2ELi64ELb1ELb0EEEJNS5_IJS1P_SG_SG_EEENS5_IJNSM_IS1P_SD_EENSM_INSA_ILi64EEESD_EEEEENS_10bfloat16_tESL_S2P_SL_NS2F_6fusion15FusionCallbacksIS2J_NS2Q_17LinearCombinationIS2P_fS2P_fLNS_15FloatRoundStyleE2EEES2K_S2O_JEEENS4_5SM1004TMEM4LOAD26SM100_TMEM_LOAD_32dp32b64xENS4_13SM90_TMA_LOADENS1J_IS1L_NS1M_ILi16EEENSM_INS5_IJS1O_S2M_EEENS5_IJS2M_SD_EEEEEEENS4_39AutoVectorizingCopyWithAssumedAlignmentILi128EEENS4_14SM90_TMA_STOREES35_S37_S37_EEEvvEEEEvNT_6ParamsE,@function
        .size           _ZN7cutlass13device_kernelINS_4gemm6kernel13GemmUniversalIN4cute5tupleIJiiiiEEENS1_10collective13CollectiveMmaINS1_46MainloopSm100TmaUmmaWarpSpecializedBlockScaledILi2ELi2ELi1ENS5_IJNS4_1CILi4EEENSA_ILi2EEENSA_ILi1EEEEEEEENS5_IJNSA_ILi256EEESG_SG_EEENS5_IJNS_12float_e4m3_tENS_13float_ue8m0_tEEEENS5_IJNS5_IJlSD_lEEENS4_6LayoutINS5_IJNS5_IJNS5_IJNSA_ILi32EEESB_EEEiEEESP_NS5_IJSD_iEEEEEENS5_IJNS5_IJNS5_IJNSA_ILi16EEESB_EEEiEEENS5_IJNS5_IJNSA_ILi0EEESD_EEENSA_ILi512EEEEEENS5_IJSV_iEEEEEEEEEEESK_S12_NS4_8TiledMMAINS4_8MMA_AtomIJNS4_27SM100_MMA_MXF8F6F4_2x1SM_SSISI_SI_fSJ_Li256ELi256ELNS4_4UMMA5MajorE0ELS17_0ELNS16_7ScaleInE0ELS18_0EEEEEENSM_INS5_IJSD_SD_SD_EEENS5_IJSV_SV_SV_EEEEENS5_IJNS4_10UnderscoreES1E_S1E_EEEEENS5_IJNS4_28SM100_TMA_2SM_LOAD_MULTICASTES1H_EEENS5_IJNS4_14ComposedLayoutINS4_7SwizzleILi3ELi4ELi3EEENS4_18smem_ptr_flag_bitsILi8EEENSM_INS5_IJNSA_ILi8EEENSA_ILi128EEEEEENS5_IJS1P_SD_EEEEEEENSM_INS5_IJNS5_IJNS5_IJSO_SD_EEENS5_IJSN_SD_EEEEEESD_NS5_IJSB_SC_EEEEEENS5_IJNS5_IJNS5_IJST_SX_EEESW_EEESV_NS5_IJSD_SX_EEEEEEEEEEEvNS4_8identityES1I_NS5_IJS1T_NSM_INS5_IJNS5_IJNS5_IJSO_SC_EEES1V_EEESD_S1X_EEENS5_IJS20_SV_NS5_IJSD_NSA_ILi1024EEEEEEEEEEEEEEvS25_EENS_8epilogue10collective18CollectiveEpilogueINS2F_23Sm100TmaWarpSpecializedILi4ELi2ELi64ELb1ELb0EEEJNS5_IJS1P_SG_SG_EEENS5_IJNSM_IS1P_SD_EENSM_INSA_ILi64EEESD_EEEEENS_10bfloat16_tESL_S2P_SL_NS2F_6fusion15FusionCallbacksIS2J_NS2Q_17LinearCombinationIS2P_fS2P_fLNS_15FloatRoundStyleE2EEES2K_S2O_JEEENS4_5SM1004TMEM4LOAD26SM100_TMEM_LOAD_32dp32b64xENS4_13SM90_TMA_LOADENS1J_IS1L_NS1M_ILi16EEENSM_INS5_IJS1O_S2M_EEENS5_IJS2M_SD_EEEEEEENS4_39AutoVectorizingCopyWithAssumedAlignmentILi128EEENS4_14SM90_TMA_STOREES35_S37_S37_EEEvvEEEEvNT_6ParamsE,(.L_x_188 - _ZN7cutlass13device_kernelINS_4gemm6kernel13GemmUniversalIN4cute5tupleIJiiiiEEENS1_10collective13CollectiveMmaINS1_46MainloopSm100TmaUmmaWarpSpecializedBlockScaledILi2ELi2ELi1ENS5_IJNS4_1CILi4EEENSA_ILi2EEENSA_ILi1EEEEEEEENS5_IJNSA_ILi256EEESG_SG_EEENS5_IJNS_12float_e4m3_tENS_13float_ue8m0_tEEEENS5_IJNS5_IJlSD_lEEENS4_6LayoutINS5_IJNS5_IJNS5_IJNSA_ILi32EEESB_EEEiEEESP_NS5_IJSD_iEEEEEENS5_IJNS5_IJNS5_IJNSA_ILi16EEESB_EEEiEEENS5_IJNS5_IJNSA_ILi0EEESD_EEENSA_ILi512EEEEEENS5_IJSV_iEEEEEEEEEEESK_S12_NS4_8TiledMMAINS4_8MMA_AtomIJNS4_27SM100_MMA_MXF8F6F4_2x1SM_SSISI_SI_fSJ_Li256ELi256ELNS4_4UMMA5MajorE0ELS17_0ELNS16_7ScaleInE0ELS18_0EEEEEENSM_INS5_IJSD_SD_SD_EEENS5_IJSV_SV_SV_EEEEENS5_IJNS4_10UnderscoreES1E_S1E_EEEEENS5_IJNS4_28SM100_TMA_2SM_LOAD_MULTICASTES1H_EEENS5_IJNS4_14ComposedLayoutINS4_7SwizzleILi3ELi4ELi3EEENS4_18smem_ptr_flag_bitsILi8EEENSM_INS5_IJNSA_ILi8EEENSA_ILi128EEEEEENS5_IJS1P_SD_EEEEEEENSM_INS5_IJNS5_IJNS5_IJSO_SD_EEENS5_IJSN_SD_EEEEEESD_NS5_IJSB_SC_EEEEEENS5_IJNS5_IJNS5_IJST_SX_EEESW_EEESV_NS5_IJSD_SX_EEEEEEEEEEEvNS4_8identityES1I_NS5_IJS1T_NSM_INS5_IJNS5_IJNS5_IJSO_SC_EEES1V_EEESD_S1X_EEENS5_IJS20_SV_NS5_IJSD_NSA_ILi1024EEEEEEEEEEEEEEvS25_EENS_8epilogue10collective18CollectiveEpilogueINS2F_23Sm100TmaWarpSpecializedILi4ELi2ELi64ELb1ELb0EEEJNS5_IJS1P_SG_SG_EEENS5_IJNSM_IS1P_SD_EENSM_INSA_ILi64EEESD_EEEEENS_10bfloat16_tESL_S2P_SL_NS2F_6fusion15FusionCallbacksIS2J_NS2Q_17LinearCombinationIS2P_fS2P_fLNS_15FloatRoundStyleE2EEES2K_S2O_JEEENS4_5SM1004TMEM4LOAD26SM100_TMEM_LOAD_32dp32b64xENS4_13SM90_TMA_LOADENS1J_IS1L_NS1M_ILi16EEENSM_INS5_IJS1O_S2M_EEENS5_IJS2M_SD_EEEEEEENS4_39AutoVectorizingCopyWithAssumedAlignmentILi128EEENS4_14SM90_TMA_STOREES35_S37_S37_EEEvvEEEEvNT_6ParamsE)
        .other          _ZN7cutlass13device_kernelINS_4gemm6kernel13GemmUniversalIN4cute5tupleIJiiiiEEENS1_10collective13CollectiveMmaINS1_46MainloopSm100TmaUmmaWarpSpecializedBlockScaledILi2ELi2ELi1ENS5_IJNS4_1CILi4EEENSA_ILi2EEENSA_ILi1EEEEEEEENS5_IJNSA_ILi256EEESG_SG_EEENS5_IJNS_12float_e4m3_tENS_13float_ue8m0_tEEEENS5_IJNS5_IJlSD_lEEENS4_6LayoutINS5_IJNS5_IJNS5_IJNSA_ILi32EEESB_EEEiEEESP_NS5_IJSD_iEEEEEENS5_IJNS5_IJNS5_IJNSA_ILi16EEESB_EEEiEEENS5_IJNS5_IJNSA_ILi0EEESD_EEENSA_ILi512EEEEEENS5_IJSV_iEEEEEEEEEEESK_S12_NS4_8TiledMMAINS4_8MMA_AtomIJNS4_27SM100_MMA_MXF8F6F4_2x1SM_SSISI_SI_fSJ_Li256ELi256ELNS4_4UMMA5MajorE0ELS17_0ELNS16_7ScaleInE0ELS18_0EEEEEENSM_INS5_IJSD_SD_SD_EEENS5_IJSV_SV_SV_EEEEENS5_IJNS4_10UnderscoreES1E_S1E_EEEEENS5_IJNS4_28SM100_TMA_2SM_LOAD_MULTICASTES1H_EEENS5_IJNS4_14ComposedLayoutINS4_7SwizzleILi3ELi4ELi3EEENS4_18smem_ptr_flag_bitsILi8EEENSM_INS5_IJNSA_ILi8EEENSA_ILi128EEEEEENS5_IJS1P_SD_EEEEEEENSM_INS5_IJNS5_IJNS5_IJSO_SD_EEENS5_IJSN_SD_EEEEEESD_NS5_IJSB_SC_EEEEEENS5_IJNS5_IJNS5_IJST_SX_EEESW_EEESV_NS5_IJSD_SX_EEEEEEEEEEEvNS4_8identityES1I_NS5_IJS1T_NSM_INS5_IJNS5_IJNS5_IJSO_SC_EEES1V_EEESD_S1X_EEENS5_IJS20_SV_NS5_IJSD_NSA_ILi1024EEEEEEEEEEEEEEvS25_EENS_8epilogue10collective18CollectiveEpilogueINS2F_23Sm100TmaWarpSpecializedILi4ELi2ELi64ELb1ELb0EEEJNS5_IJS1P_SG_SG_EEENS5_IJNSM_IS1P_SD_EENSM_INSA_ILi64EEESD_EEEEENS_10bfloat16_tESL_S2P_SL_NS2F_6fusion15FusionCallbacksIS2J_NS2Q_17LinearCombinationIS2P_fS2P_fLNS_15FloatRoundStyleE2EEES2K_S2O_JEEENS4_5SM1004TMEM4LOAD26SM100_TMEM_LOAD_32dp32b64xENS4_13SM90_TMA_LOADENS1J_IS1L_NS1M_ILi16EEENSM_INS5_IJS1O_S2M_EEENS5_IJS2M_SD_EEEEEEENS4_39AutoVectorizingCopyWithAssumedAlignmentILi128EEENS4_14SM90_TMA_STOREES35_S37_S37_EEEvvEEEEvNT_6ParamsE,@"STO_CUDA_ENTRY STV_DEFAULT"
_ZN7cutlass13device_kernelINS_4gemm6kernel13GemmUniversalIN4cute5tupleIJiiiiEEENS1_10collective13CollectiveMmaINS1_46MainloopSm100TmaUmmaWarpSpecializedBlockScaledILi2ELi2ELi1ENS5_IJNS4_1CILi4EEENSA_ILi2EEENSA_ILi1EEEEEEEENS5_IJNSA_ILi256EEESG_SG_EEENS5_IJNS_12float_e4m3_tENS_13float_ue8m0_tEEEENS5_IJNS5_IJlSD_lEEENS4_6LayoutINS5_IJNS5_IJNS5_IJNSA_ILi32EEESB_EEEiEEESP_NS5_IJSD_iEEEEEENS5_IJNS5_IJNS5_IJNSA_ILi16EEESB_EEEiEEENS5_IJNS5_IJNSA_ILi0EEESD_EEENSA_ILi512EEEEEENS5_IJSV_iEEEEEEEEEEESK_S12_NS4_8TiledMMAINS4_8MMA_AtomIJNS4_27SM100_MMA_MXF8F6F4_2x1SM_SSISI_SI_fSJ_Li256ELi256ELNS4_4UMMA5MajorE0ELS17_0ELNS16_7ScaleInE0ELS18_0EEEEEENSM_INS5_IJSD_SD_SD_EEENS5_IJSV_SV_SV_EEEEENS5_IJNS4_10UnderscoreES1E_S1E_EEEEENS5_IJNS4_28SM100_TMA_2SM_LOAD_MULTICASTES1H_EEENS5_IJNS4_14ComposedLayoutINS4_7SwizzleILi3ELi4ELi3EEENS4_18smem_ptr_flag_bitsILi8EEENSM_INS5_IJNSA_ILi8EEENSA_ILi128EEEEEENS5_IJS1P_SD_EEEEEEENSM_INS5_IJNS5_IJNS5_IJSO_SD_EEENS5_IJSN_SD_EEEEEESD_NS5_IJSB_SC_EEEEEENS5_IJNS5_IJNS5_IJST_SX_EEESW_EEESV_NS5_IJSD_SX_EEEEEEEEEEEvNS4_8identityES1I_NS5_IJS1T_NSM_INS5_IJNS5_IJNS5_IJSO_SC_EEES1V_EEESD_S1X_EEENS5_IJS20_SV_NS5_IJSD_NSA_ILi1024EEEEEEEEEEEEEEvS25_EENS_8epilogue10collective18CollectiveEpilogueINS2F_23Sm100TmaWarpSpecializedILi4ELi2ELi64ELb1ELb0EEEJNS5_IJS1P_SG_SG_EEENS5_IJNSM_IS1P_SD_EENSM_INSA_ILi64EEESD_EEEEENS_10bfloat16_tESL_S2P_SL_NS2F_6fusion15FusionCallbacksIS2J_NS2Q_17LinearCombinationIS2P_fS2P_fLNS_15FloatRoundStyleE2EEES2K_S2O_JEEENS4_5SM1004TMEM4LOAD26SM100_TMEM_LOAD_32dp32b64xENS4_13SM90_TMA_LOADENS1J_IS1L_NS1M_ILi16EEENSM_INS5_IJS1O_S2M_EEENS5_IJS2M_SD_EEEEEEENS4_39AutoVectorizingCopyWithAssumedAlignmentILi128EEENS4_14SM90_TMA_STOREES35_S37_S37_EEEvvEEEEvNT_6ParamsE:
[----:B------:R-:W1:Y:S01]  /*0000*/  LDC R1, c[0x0][0x37c] ;  /* 0x0000df00ff017b82 */ /* 0x000e620000000800 */
[----:B------:R-:W2:Y:S01]  /*0010*/  S2R R154, SR_TID.X ;  /* 0x00000000009a7919 */ /* 0x000ea20000002100 */
[----:B------:R-:W3:Y:S06]  /*0020*/  LDCU.64 UR12, c[0x0][0xc90] ;  /* 0x00019200ff0c77ac */ /* 0x000eec0008000a00 */
[----:B------:R-:W4:Y:S01]  /*0030*/  S2UR UR4, SR_CgaCtaId ;  /* 0x00000000000479c3 */ /* 0x000f220000008800 */
[----:B------:R-:W-:Y:S02]  /*0040*/  PRMT R142, RZ, 0x7610, R142 ;  /* 0x00007610ff8e7816 */ /* 0x000fe4000000008e */
[----:B------:R-:W-:-:S02]  /*0050*/  ELECT P0, URZ, PT ;  /* 0x0000000000ff782f */ /* 0x000fc40003800000 */
[----:B---3--:R-:W-:-:S04]  /*0060*/  ISETP.NE.U32.AND P1, PT, RZ, UR12, PT ;  /* 0x0000000cff007c0c */ /* 0x008fc8000bf25070 */
[----:B------:R-:W-:Y:S01]  /*0070*/  ISETP.NE.AND.EX P2, PT, RZ, UR13, PT, P1 ;  /* 0x0000000dff007c0c */ /* 0x000fe2000bf45310 */
[----:B----4-:R-:W-:Y:S01]  /*0080*/  ULOP3.LUT UR4, UR4, 0x1, URZ, 0xc0, !UPT ;  /* 0x0000000104047892 */ /* 0x010fe2000f8ec0ff */
[----:B--2---:R-:W-:-:S05]  /*0090*/  SHF.R.U32.HI R143, RZ, 0x5, R154 ;  /* 0x00000005ff8f7819 */ /* 0x004fca000001169a */
[----:B------:R-:W-:Y:S01]  /*00a0*/  IMAD.U32 R4, RZ, RZ, UR4 ;  /* 0x00000004ff047e24 */ /* 0x000fe2000f8e00ff */
[----:B------:R-:W2:Y:S02]  /*00b0*/  SHFL.IDX PT, R0, R143, RZ, 0x1f ;  /* 0x00001fff8f007589 */ /* 0x000ea400000e0000 */
[----:B--2---:R-:W-:-:S03]  /*00c0*/  R2UR UR17, R0 ;  /* 0x00000000001172ca */ /* 0x004fc600000e0000 */
[----:B-1----:R-:W-:-:S12]  /*00d0*/  @P2 BRA `(.L_x_0) ;  /* 0x0000000000302947 */ /* 0x002fd80003800000 */
[----:B------:R-:W1:Y:S02]  /*00e0*/  LDCU.64 UR4, c[0x0][0xc88] ;  /* 0x00019100ff0477ac */ /* 0x000e640008000a00 */
[----:B-1----:R-:W-:-:S04]  /*00f0*/  UISETP.NE.U32.AND UP0, UPT, UR4, URZ, UPT ;  /* 0x000000ff0400728c */ /* 0x002fc8000bf05070 */
[----:B------:R-:W-:-:S09]  /*0100*/  UISETP.NE.AND.EX UP0, UPT, UR5, URZ, UPT, UP0 ;  /* 0x000000ff0500728c */ /* 0x000fd2000bf05300 */
[----:B------:R-:W-:Y:S05]  /*0110*/  BRA.U !UP0, `(.L_x_1) ;  /* 0x0000000108147547 */ /* 0x000fea000b800000 */
[----:B------:R-:W1:Y:S01]  /*0120*/  LDC.64 R2, c[0x0][0xc88] ;  /* 0x00032200ff027b82 */ /* 0x000e620000000a00 */
[----:B------:R-:W1:Y:S02]  /*0130*/  LDCU.64 UR4, c[0x0][0x358] ;  /* 0x00006b00ff0477ac */ /* 0x000e640008000a00 */
[----:B-1----:R1:W5:Y:S01]  /*0140*/  LDG.E R71, desc[UR4][R2.64] ;  /* 0x0000000402477981 */ /* 0x002362000c1e1900 */
[----:B------:R-:W-:Y:S01]  /*0150*/  HFMA2 R142, -RZ, RZ, 0, 5.9604644775390625e-08 ;  /* 0x00000001ff8e7431 */ /* 0x000fe200000001ff */
[----:B------:R-:W-:Y:S05]  /*0160*/  BRA `(.L_x_0) ;  /* 0x00000000000c7947 */ /* 0x000fea0003800000 */
.L_x_1:
[----:B------:R-:W1:Y:S01]  /*0170*/  LDCU UR4, c[0x0][0xc80] ;  /* 0x00019000ff0477ac */ /* 0x000e620008000800 */
[----:B------:R-:W-:Y:S01]  /*0180*/  HFMA2 R142, -RZ, RZ, 0, 5.9604644775390625e-08 ;  /* 0x00000001ff8e7431 */ /* 0x000fe200000001ff */
[----:B-1----:R-:W-:-:S07]  /*0190*/  MOV R71, UR4 ;  /* 0x0000000400477c02 */ /* 0x002fce0008000f00 */
.L_x_0:
[----:B------:R-:W2:Y:S02]  /*01a0*/  LDCU.64 UR4, c[0x0][0xcb0] ;  /* 0x00019600ff0477ac */ /* 0x000ea40008000a00 */
[----:B--2---:R-:W-:-:S04]  /*01b0*/  UISETP.NE.U32.AND UP0, UPT, UR4, URZ, UPT ;  /* 0x000000ff0400728c */ /* 0x004fc8000bf05070 */
[----:B------:R-:W-:-:S09]  /*01c0*/  UISETP.NE.AND.EX UP0, UPT, UR5, URZ, UPT, UP0 ;  /* 0x000000ff0500728c */ /* 0x000fd2000bf05300 */
[----:B------:R-:W-:Y:S05]  /*01d0*/  BRA.U UP0, `(.L_x_2) ;  /* 0x0000000100287547 */ /* 0x000fea000b800000 */
[----:B------:R-:W2:Y:S02]  /*01e0*/  LDCU.64 UR4, c[0x0][0xca8] ;  /* 0x00019500ff0477ac */ /* 0x000ea40008000a00 */
[----:B--2---:R-:W-:-:S04]  /*01f0*/  UISETP.NE.U32.AND UP0, UPT, UR4, URZ, UPT ;  /* 0x000000ff0400728c */ /* 0x004fc8000bf05070 */
[----:B------:R-:W-:-:S09]  /*0200*/  UISETP.NE.AND.EX UP0, UPT, UR5, URZ, UPT, UP0 ;  /* 0x000000ff0500728c */ /* 0x000fd2000bf05300 */
[----:B------:R-:W-:Y:S05]  /*0210*/  BRA.U !UP0, `(.L_x_3) ;  /* 0x0000000108107547 */ /* 0x000fea000b800000 */
[----:B------:R-:W2:Y:S01]  /*0220*/  LDC.64 R68, c[0x0][0xca8] ;  /* 0x00032a00ff447b82 */ /* 0x000ea20000000a00 */
[----:B------:R-:W2:Y:S02]  /*0230*/  LDCU.64 UR4, c[0x0][0x358] ;  /* 0x00006b00ff0477ac */ /* 0x000ea40008000a00 */
[----:B--2---:R2:W5:Y:S01]  /*0240*/  LDG.E R68, desc[UR4][R68.64] ;  /* 0x0000000444447981 */ /* 0x004562000c1e1900 */
[----:B------:R-:W-:Y:S05]  /*0250*/  BRA `(.L_x_2) ;  /* 0x0000000000087947 */ /* 0x000fea0003800000 */
.L_x_3:
[----:B------:R-:W2:Y:S02]  /*0260*/  LDCU UR4, c[0x0][0xca0] ;  /* 0x00019400ff0477ac */ /* 0x000ea40008000800 */
[----:B--2---:R-:W-:Y:S02]  /*0270*/  MOV R68, UR4 ;  /* 0x0000000400447c02 */ /* 0x004fe40008000f00 */
.L_x_2:
[----:B------:R-:W-:Y:S01]  /*0280*/  IMAD.U32 R0, RZ, RZ, UR17 ;  /* 0x00000011ff007e24 */ /* 0x000fe2000f8e00ff */
[----:B------:R-:W-:Y:S04]  /*0290*/  BSSY.RECONVERGENT B0, `(.L_x_4) ;  /* 0x0000012000007945 */ /* 0x000fe80003800200 */
[C---:B------:R-:W-:Y:S02]  /*02a0*/  ISETP.NE.OR P3, PT, R0.reuse, 0x1, !P0 ;  /* 0x000000010000780c */ /* 0x040fe40004765670 */
[----:B------:R-:W-:-:S11]  /*02b0*/  ISETP.NE.OR P2, PT, R0, 0x3, !P0 ;  /* 0x000000030000780c */ /* 0x000fd60004745670 */
[----:B------:R-:W-:Y:S05]  /*02c0*/  @P3 BRA `(.L_x_5) ;  /* 0x0000000000383947 */ /* 0x000fea0003800000 */
[----:B------:R-:W3:Y:S02]  /*02d0*/  LDCU.64 UR4, c[0x0][0x348] ;  /* 0x00006900ff0477ac */ /* 0x000ee40008000a00 */
[----:B---3--:R-:W-:Y:S02]  /*02e0*/  UIADD3 UR10, UP3, UPT, UR4, 0x80, URZ ;  /* 0x00000080040a7890 */ /* 0x008fe4000ff7e0ff */
[----:B------:R-:W-:Y:S02]  /*02f0*/  UIADD3 UR8, UP2, UPT, UR4, 0x180, URZ ;  /* 0x0000018004087890 */ /* 0x000fe4000ff5e0ff */
[----:B------:R-:W-:Y:S02]  /*0300*/  UIADD3 UR6, UP1, UPT, UR4, 0x280, URZ ;  /* 0x0000028004067890 */ /* 0x000fe4000ff3e0ff */
[----:B------:R-:W-:Y:S02]  /*0310*/  UIADD3 UR4, UP0, UPT, UR4, 0x380, URZ ;  /* 0x0000038004047890 */ /* 0x000fe4000ff1e0ff */
[----:B------:R-:W-:-:S02]  /*0320*/  UIADD3.X UR11, UPT, UPT, URZ, UR5, URZ, UP3, !UPT ;  /* 0x00000005ff0b7290 */ /* 0x000fc40009ffe4ff */
[----:B------:R-:W-:Y:S02]  /*0330*/  UIADD3.X UR9, UPT, UPT, URZ, UR5, URZ, UP2, !UPT ;  /* 0x00000005ff097290 */ /* 0x000fe400097fe4ff */
[----:B------:R-:W-:Y:S02]  /*0340*/  UIADD3.X UR7, UPT, UPT, URZ, UR5, URZ, UP1, !UPT ;  /* 0x00000005ff077290 */ /* 0x000fe40008ffe4ff */
[----:B------:R-:W-:-:S03]  /*0350*/  UIADD3.X UR5, UPT, UPT, URZ, UR5, URZ, UP0, !UPT ;  /* 0x00000005ff057290 */ /* 0x000fc600087fe4ff */
[----:B------:R3:W-:Y:S02]  /*0360*/  UTMACCTL.PF [UR10] ;  /* 0x000000000a0079b9 */ /* 0x0007e40008040000 */
[----:B------:R3:W-:Y:S02]  /*0370*/  UTMACCTL.PF [UR8] ;  /* 0x00000000080079b9 */ /* 0x0007e40008040000 */
[----:B------:R3:W-:Y:S02]  /*0380*/  UTMACCTL.PF [UR6] ;  /* 0x00000000060079b9 */ /* 0x0007e40008040000 */
[----:B------:R3:W-:Y:S02]  /*0390*/  UTMACCTL.PF [UR4] ;  /* 0x00000000040079b9 */ /* 0x0007e40008040000 */
[----:B---3--:R-:W-:Y:S01]  /*03a0*/  NOP ;  /* 0x0000000000007918 */ /* 0x008fe20000000000 */
.L_x_5:
[----:B------:R-:W-:Y:S05]  /*03b0*/  BSYNC.RECONVERGENT B0 ;  /* 0x0000000000007941 */ /* 0x000fea0003800200 */
.L_x_4:
[----:B------:R-:W-:Y:S04]  /*03c0*/  BSSY.RECONVERGENT B0, `(.L_x_6) ;  /* 0x000000a000007945 */ /* 0x000fe80003800200 */
[----:B------:R-:W-:Y:S05]  /*03d0*/  @P2 BRA `(.L_x_7) ;  /* 0x0000000000202947 */ /* 0x000fea0003800000 */
[----:B------:R-:W3:Y:S02]  /*03e0*/  LDCU.64 UR4, c[0x0][0x348] ;  /* 0x00006900ff0477ac */ /* 0x000ee40008000a00 */
[----:B---3--:R-:W-:Y:S02]  /*03f0*/  UIADD3 UR6, UP1, UPT, UR4, 0x980, URZ ;  /* 0x0000098004067890 */ /* 0x008fe4000ff3e0ff */
[----:B------:R-:W-:Y:S02]  /*0400*/  UIADD3 UR4, UP0, UPT, UR4, 0xa80, URZ ;  /* 0x00000a8004047890 */ /* 0x000fe4000ff1e0ff */
[----:B------:R-:W-:Y:S02]  /*0410*/  UIADD3.X UR7, UPT, UPT, URZ, UR5, URZ, UP1, !UPT ;  /* 0x00000005ff077290 */ /* 0x000fe40008ffe4ff */
[----:B------:R-:W-:-:S07]  /*0420*/  UIADD3.X UR5, UPT, UPT, URZ, UR5, URZ, UP0, !UPT ;  /* 0x00000005ff057290 */ /* 0x000fce00087fe4ff */
[----:B------:R3:W-:Y:S02]  /*0430*/  UTMACCTL.PF [UR6] ;  /* 0x00000000060079b9 */ /* 0x0007e40008040000 */
[----:B------:R3:W-:Y:S02]  /*0440*/  UTMACCTL.PF [UR4] ;  /* 0x00000000040079b9 */ /* 0x0007e40008040000 */
[----:B---3--:R-:W-:Y:S01]  /*0450*/  NOP ;  /* 0x0000000000007918 */ /* 0x008fe20000000000 */
.L_x_7:
[----:B------:R-:W-:Y:S05]  /*0460*/  BSYNC.RECONVERGENT B0 ;  /* 0x0000000000007941 */ /* 0x000fea0003800200 */
.L_x_6:
[----:B------:R-:W3:Y:S01]  /*0470*/  LDCU.64 UR4, c[0x0][0xc88] ;  /* 0x00019100ff0477ac */ /* 0x000ee20008000a00 */
[----:B------:R-:W-:Y:S01]  /*0480*/  ISETP.NE.AND.EX P1, PT, RZ, UR13, PT, P1 ;  /* 0x0000000dff007c0c */ /* 0x000fe2000bf25310 */
[----:B------:R-:W-:Y:S01]  /*0490*/  UPLOP3.LUT UP5, UPT, UPT, UPT, UPT, 0x80, 0x8 ;  /* 0x000000000008789c */ /* 0x000fe20003faf070 */
[----:B---3--:R-:W-:-:S04]  /*04a0*/  ISETP.NE.U32.AND P2, PT, RZ, UR4, PT ;  /* 0x00000004ff007c0c */ /* 0x008fc8000bf45070 */
[----:B------:R-:W-:-:S13]  /*04b0*/  ISETP.NE.AND.EX P2, PT, RZ, UR5, PT, P2 ;  /* 0x00000005ff007c0c */ /* 0x000fda000bf45320 */
[----:B------:R-:W-:Y:S05]  /*04c0*/  @P2 BRA P1, `(.L_x_8) ;  /* 0x0000000000282947 */ /* 0x000fea0000800000 */
[----:B------:R-:W-:Y:S01]  /*04d0*/  UISETP.NE.U32.AND UP0, UPT, UR12, URZ, UPT ;  /* 0x000000ff0c00728c */ /* 0x000fe2000bf05070 */
[----:B-----5:R-:W-:Y:S01]  /*04e0*/  FSETP.NEU.AND P1, PT, R71, RZ, PT ;  /* 0x000000ff4700720b */ /* 0x020fe20003f2d000 */
[----:B------:R-:W-:Y:S02]  /*04f0*/  UISETP.NE.U32.AND UP2, UPT, UR4, URZ, UPT ;  /* 0x000000ff0400728c */ /* 0x000fe4000bf45070 */
[----:B------:R-:W-:Y:S02]  /*0500*/  UISETP.NE.AND.EX UP1, UPT, UR13, URZ, UPT, UP0 ;  /* 0x000000ff0d00728c */ /* 0x000fe4000bf25300 */
[----:B------:R-:W-:-:S04]  /*0510*/  UISETP.NE.AND.EX UP0, UPT, UR5, URZ, UPT, UP2 ;  /* 0x000000ff0500728c */ /* 0x000fc8000bf05320 */
[----:B------:R-:W-:-:S04]  /*0520*/  USEL UR4, URZ, 0xffffffff, UP0 ;  /* 0xffffffffff047887 */ /* 0x000fc80008000000 */
[----:B------:R-:W-:Y:S01]  /*0530*/  VOTEU.ANY UP0, P1 ;  /* 0x0000000000ff7886 */ /* 0x000fe20000800100 */
[----:B------:R-:W-:-:S04]  /*0540*/  @!UP1 USEL UR4, URZ, 0xffffffff, UP0 ;  /* 0xffffffffff049887 */ /* 0x000fc80008000000 */
[----:B------:R-:W-:-:S04]  /*0550*/  ULOP3.LUT UR4, UR4, 0x1, URZ, 0xc0, !UPT ;  /* 0x0000000104047892 */ /* 0x000fc8000f8ec0ff */
[----:B------:R-:W-:-:S11]  /*0560*/  UISETP.NE.U32.AND UP5, UPT, UR4, 0x1, UPT ;  /* 0x000000010400788c */ /* 0x000fd6000bfa5070 */
.L_x_8:
[----:B------:R-:W3:Y:S01]  /*0570*/  SHFL.IDX PT, R0, R143, RZ, 0x1f ;  /* 0x00001fff8f007589 */ /* 0x000ee200000e0000 */
[----:B------:R-:W4:Y:S01]  /*0580*/  S2UR UR4, SR_CgaCtaId ;  /* 0x00000000000479c3 */ /* 0x000f220000008800 */
[----:B------:R-:W-:-:S04]  /*0590*/  UISETP.NE.AND UP0, UPT, UR17, 0x2, UPT ;  /* 0x000000021100788c */ /* 0x000fc8000bf05270 */
[----:B------:R-:W-:Y:S01]  /*05a0*/  USEL UR49, URZ, 0x1, UP0 ;  /* 0x00000001ff317887 */ /* 0x000fe20008000000 */
[----:B---3--:R-:W-:Y:S01]  /*05b0*/  ISETP.NE.AND P1, PT, R0, RZ, PT ;  /* 0x000000ff0000720c */ /* 0x008fe20003f25270 */
[----:B----4-:R-:W-:-:S04]  /*05c0*/  ULOP3.LUT UR4, UR4, 0x1, URZ, 0xc0, !UPT ;  /* 0x0000000104047892 */ /* 0x010fc8000f8ec0ff */
[----:B------:R-:W-:-:S06]  /*05d0*/  UISETP.EQ.AND UP1, UPT, UR4, URZ, !UP0 ;  /* 0x000000ff0400728c */ /* 0x000fcc000c722270 */
[----:B------:R-:W-:Y:S02]  /*05e0*/  PLOP3.LUT P4, PT, P0, PT, UP1, 0x80, 0x8 ;  /* 0x000000000008781c */ /* 0x000fe4000078f018 */
[----:B------:R-:W-:Y:S11]  /*05f0*/  @P1 BRA `(.L_x_9) ;  /* 0x0000000000481947 */ /* 0x000ff60003800000 */
[----:B------:R-:W3:Y:S01]  /*0600*/  S2UR UR5, SR_CgaCtaId ;  /* 0x00000000000579c3 */ /* 0x000ee20000008800 */
[----:B------:R-:W-:Y:S01]  /*0610*/  UMOV UR4, 0x400 ;  /* 0x0000040000047882 */ /* 0x000fe20000000000 */
[----:B------:R-:W-:Y:S01]  /*0620*/  UMOV UR8, 0x1 ;  /* 0x0000000100087882 */ /* 0x000fe20000000000 */
[----:B------:R-:W-:Y:S01]  /*0630*/  UMOV UR6, 0x3 ;  /* 0x0000000300067882 */ /* 0x000fe20000000000 */
[----:B------:R-:W-:-:S04]  /*0640*/  UIADD3 UR8, UPT, UPT, -UR8, 0x100000, URZ ;  /* 0x0010000008087890 */ /* 0x000fc8000fffe1ff */
[----:B------:R-:W-:Y:S02]  /*0650*/  USHF.L.U32 UR9, UR8, 0xb, URZ ;  /* 0x0000000b08097899 */ /* 0x000fe400080006ff */
[----:B------:R-:W-:Y:S02]  /*0660*/  USHF.L.U32 UR8, UR8, 0x1, URZ ;  /* 0x0000000108087899 */ /* 0x000fe400080006ff */
[----:B------:R-:W-:-:S04]  /*0670*/  UIADD3 UR6, UPT, UPT, -UR6, 0x100000, URZ ;  /* 0x0010000006067890 */ /* 0x000fc8000fffe1ff */
[----:B------:R-:W-:Y:S02]  /*0680*/  USHF.L.U32 UR7, UR6, 0xb, URZ ;  /* 0x0000000b06077899 */ /* 0x000fe400080006ff */
[----:B------:R-:W-:Y:S01]  /*0690*/  USHF.L.U32 UR6, UR6, 0x1, URZ ;  /* 0x0000000106067899 */ /* 0x000fe200080006ff */
[----:B------:R-:W-:Y:S01]  /*06a0*/  ELECT P1, URZ, PT ;  /* 0x0000000000ff782f */ /* 0x000fe20003820000 */
[----:B---3--:R-:W-:Y:S01]  /*06b0*/  ULEA UR4, UR5, UR4, 0x18 ;  /* 0x0000000405047291 */ /* 0x008fe2000f8ec0ff */
[----:B------:R-:W3:Y:S11]  /*06c0*/  FENCE.VIEW.ASYNC.S ;  /* 0x00000000000073c6 */ /* 0x000ef60000000000 */
[----:B---3--:R3:W4:Y:S01]  /*06d0*/  SYNCS.EXCH.64 URZ, [UR4], UR8 ;  /* 0x0000000804ff75b2 */ /* 0x0087220008000100 */
[----:B------:R3:W1:Y:S01]  /*06e0*/  SYNCS.EXCH.64 URZ, [UR4+0x10], UR6 ;  /* 0x0000100604ff75b2 */ /* 0x0006620008000100 */
[----:B------:R3:W1:Y:S01]  /*06f0*/  SYNCS.EXCH.64 URZ, [UR4+0x8], UR8 ;  /* 0x0000080804ff75b2 */ /* 0x0006620008000100 */
[----:B------:R3:W1:Y:S01]  /*0700*/  SYNCS.EXCH.64 URZ, [UR4+0x18], UR6 ;  /* 0x0000180604ff75b2 */ /* 0x0006620008000100 */
[----:B------:R-:W-:Y:S01]  /*0710*/  NOP ;  /* 0x0000000000007918 */ /* 0x000fe20000000000 */
.L_x_9:
[----:B------:R-:W2:Y:S01]  /*0720*/  SHFL.IDX PT, R0, R143, RZ, 0x1f ;  /* 0x00001fff8f007589 */ /* 0x000ea200000e0000 */
[----:B------:R-:W-:Y:S01]  /*0730*/  NOP ;  /* 0x0000000000007918 */ /* 0x000fe20000000000 */
[----:B--2---:R-:W-:-:S13]  /*0740*/  ISETP.NE.AND P1, PT, R0, 0x1, PT ;  /* 0x000000010000780c */ /* 0x004fda0003f25270 */
[----:B------:R-:W-:Y:S05]  /*0750*/  @P1 BRA `(.L_x_10) ;  /* 0x0000000000581947 */ /* 0x000fea0003800000 */
[----:B------:R-:W2:Y:S01]  /*0760*/  S2UR UR5, SR_CgaCtaId ;  /* 0x00000000000579c3 */ /* 0x000ea20000008800 */
[----:B---3--:R-:W-:Y:S01]  /*0770*/  UMOV UR4, 0x400 ;  /* 0x0000040000047882 */ /* 0x008fe20000000000 */
        /* <DEDUP_REMOVED lines=9> */
[----:B--2---:R-:W-:Y:S01]  /*0810*/  ULEA UR4, UR5, UR4, 0x18 ;  /* 0x0000000405047291 */ /* 0x004fe2000f8ec0ff */
[----:B------:R-:W2:Y:S11]  /*0820*/  FENCE.VIEW.ASYNC.S ;  /* 0x00000000000073c6 */ /* 0x000eb60000000000 */
[----:B--2---:R2:W3:Y:S01]  /*0830*/  SYNCS.EXCH.64 URZ, [UR4+0x20], UR8 ;  /* 0x0000200804ff75b2 */ /* 0x0044e20008000100 */
[----:B------:R2:W1:Y:S01]  /*0840*/  SYNCS.EXCH.64 URZ, [UR4+0x40], UR6 ;  /* 0x0000400604ff75b2 */ /* 0x0004620008000100 */
[----:B------:R2:W1:Y:S01]  /*0850*/  SYNCS.EXCH.64 URZ, [UR4+0x28], UR8 ;  /* 0x0000280804ff75b2 */ /* 0x0004620008000100 */
[----:B------:R2:W1:Y:S01]  /*0860*/  SYNCS.EXCH.64 URZ, [UR4+0x48], UR6 ;  /* 0x0000480604ff75b2 */ /* 0x0004620008000100 */
[----:B------:R2:W1:Y:S01]  /*0870*/  SYNCS.EXCH.64 URZ, [UR4+0x30], UR8 ;  /* 0x0000300804ff75b2 */ /* 0x0004620008000100 */
[----:B------:R2:W1:Y:S01]  /*0880*/  SYNCS.EXCH.64 URZ, [UR4+0x50], UR6 ;  /* 0x0000500604ff75b2 */ /* 0x0004620008000100 */
[----:B------:R2:W1:Y:S01]  /*0890*/  SYNCS.EXCH.64 URZ, [UR4+0x38], UR8 ;  /* 0x0000380804ff75b2 */ /* 0x0004620008000100 */
[----:B------:R2:W1:Y:S01]  /*08a0*/  SYNCS.EXCH.64 URZ, [UR4+0x58], UR6 ;  /* 0x0000580604ff75b2 */ /* 0x0004620008000100 */
[----:B------:R-:W-:Y:S01]  /*08b0*/  NOP ;  /* 0x0000000000007918 */ /* 0x000fe20000000000 */
.L_x_10:
[----:B------:R-:W4:Y:S01]  /*08c0*/  SHFL.IDX PT, R0, R143, RZ, 0x1f ;  /* 0x00001fff8f007589 */ /* 0x000f2200000e0000 */
[----:B------:R-:W-:Y:S01]  /*08d0*/  NOP ;  /* 0x0000000000007918 */ /* 0x000fe20000000000 */
[----:B----4-:R-:W-:-:S13]  /*08e0*/  ISETP.NE.AND P1, PT, R0, 0x3, PT ;  /* 0x000000030000780c */ /* 0x010fda0003f25270 */
[----:B------:R-:W-:Y:S05]  /*08f0*/  @P1 BRA `(.L_x_11) ;  /* 0x0000000000301947 */ /* 0x000fea0003800000 */
[----:B--23--:R-:W2:Y:S01]  /*0900*/  S2UR UR6, SR_CgaCtaId ;  /* 0x00000000000679c3 */ /* 0x00cea20000008800 */
[----:B------:R-:W-:Y:S01]  /*0910*/  UMOV UR4, 0x400 ;  /* 0x0000040000047882 */ /* 0x000fe20000000000 */
[----:B------:R-:W-:Y:S01]  /*0920*/  UMOV UR5, 0x20 ;  /* 0x0000002000057882 */ /* 0x000fe20000000000 */
[----:B------:R-:W-:Y:S01]  /*0930*/  ELECT P1, URZ, PT ;  /* 0x0000000000ff782f */ /* 0x000fe20003820000 */
[----:B--2---:R-:W-:Y:S02]  /*0940*/  ULEA UR6, UR6, UR4, 0x18 ;  /* 0x0000000406067291 */ /* 0x004fe4000f8ec0ff */
[----:B------:R-:W-:-:S04]  /*0950*/  UIADD3 UR4, UPT, UPT, -UR5, 0x100000, URZ ;  /* 0x0010000005047890 */ /* 0x000fc8000fffe1ff */
[----:B------:R-:W-:Y:S02]  /*0960*/  USHF.L.U32 UR5, UR4, 0xb, URZ ;  /* 0x0000000b04057899 */ /* 0x000fe400080006ff */
[----:B------:R-:W-:Y:S01]  /*0970*/  USHF.L.U32 UR4, UR4, 0x1, URZ ;  /* 0x0000000104047899 */ /* 0x000fe200080006ff */
[----:B------:R-:W2:Y:S11]  /*0980*/  FENCE.VIEW.ASYNC.S ;  /* 0x00000000000073c6 */ /* 0x000eb60000000000 */
[----:B--2---:R4:W2:Y:S01]  /*0990*/  SYNCS.EXCH.64 URZ, [UR6+0x60], UR4 ;  /* 0x0000600406ff75b2 */ /* 0x0048a20008000100 */
[----:B------:R4:W3:Y:S02]  /*09a0*/  SYNCS.EXCH.64 URZ, [UR6+0x68], UR4 ;  /* 0x0000680406ff75b2 */ /* 0x0008e40008000100 */
[----:B----4-:R-:W-:Y:S01]  /*09b0*/  NOP ;  /* 0x0000000000007918 */ /* 0x010fe20000000000 */
.L_x_11:
[----:B------:R-:W4:Y:S01]  /*09c0*/  SHFL.IDX PT, R0, R143, RZ, 0x1f ;  /* 0x00001fff8f007589 */ /* 0x000f2200000e0000 */
[----:B------:R-:W-:Y:S01]  /*09d0*/  NOP ;  /* 0x0000000000007918 */ /* 0x000fe20000000000 */
[----:B----4-:R-:W-:-:S13]  /*09e0*/  ISETP.NE.AND P1, PT, R0, 0x4, PT ;  /* 0x000000040000780c */ /* 0x010fda0003f25270 */
[----:B------:R-:W-:Y:S05]  /*09f0*/  @P1 BRA `(.L_x_12) ;  /* 0x00000000004c1947 */ /* 0x000fea0003800000 */
[----:B------:R-:W4:Y:S01]  /*0a00*/  S2UR UR5, SR_CgaCtaId ;  /* 0x00000000000579c3 */ /* 0x000f220000008800 */
[----:B--23--:R-:W-:Y:S01]  /*0a10*/  UMOV UR4, 0x720 ;  /* 0x0000072000047882 */ /* 0x00cfe20000000000 */
[----:B------:R-:W-:Y:S01]  /*0a20*/  UMOV UR6, 0x400 ;  /* 0x0000040000067882 */ /* 0x000fe20000000000 */
[----:B------:R-:W-:Y:S01]  /*0a30*/  USEL UR4, UR4, 0x620, UP5 ;  /* 0x0000062004047887 */ /* 0x000fe2000a800000 */
[----:B------:R-:W-:Y:S01]  /*0a40*/  UMOV UR8, 0x1 ;  /* 0x0000000100087882 */ /* 0x000fe20000000000 */
[----:B------:R-:W-:Y:S01]  /*0a50*/  ELECT P1, URZ, PT ;  /* 0x0000000000ff782f */ /* 0x000fe20003820000 */
[----:B------:R-:W-:-:S04]  /*0a60*/  UIADD3 UR8, UPT, UPT, -UR8, 0x100000, URZ ;  /* 0x0010000008087890 */ /* 0x000fc8000fffe1ff */
[----:B------:R-:W-:Y:S02]  /*0a70*/  USHF.L.U32 UR9, UR8, 0xb, URZ ;  /* 0x0000000b08097899 */ /* 0x000fe400080006ff */
[----:B------:R-:W-:Y:S02]  /*0a80*/  USHF.L.U32 UR8, UR8, 0x1, URZ ;  /* 0x0000000108087899 */ /* 0x000fe400080006ff */
[----:B----4-:R-:W-:Y:S02]  /*0a90*/  ULEA UR6, UR5, UR6, 0x18 ;  /* 0x0000000605067291 */ /* 0x010fe4000f8ec0ff */
[----:B------:R-:W-:-:S04]  /*0aa0*/  UIADD3 UR4, UPT, UPT, -UR4, 0x100000, URZ ;  /* 0x0010000004047890 */ /* 0x000fc8000fffe1ff */
[----:B------:R-:W-:Y:S02]  /*0ab0*/  USHF.L.U32 UR5, UR4, 0xb, URZ ;  /* 0x0000000b04057899 */ /* 0x000fe400080006ff */
[----:B------:R-:W-:Y:S01]  /*0ac0*/  USHF.L.U32 UR4, UR4, 0x1, URZ ;  /* 0x0000000104047899 */ /* 0x000fe200080006ff */
[----:B------:R-:W2:Y:S03]  /*0ad0*/  FENCE.VIEW.ASYNC.S ;  /* 0x00000000000073c6 */ /* 0x000ea60000000000 */
[----:B--2---:R4:W2:Y:S08]  /*0ae0*/  SYNCS.EXCH.64 URZ, [UR6+0x70], UR8 ;  /* 0x0000700806ff75b2 */ /* 0x0048b00008000100 */
[----:B------:R4:W3:Y:S01]  /*0af0*/  SYNCS.EXCH.64 URZ, [UR6+0x80], UR4 ;  /* 0x0000800406ff75b2 */ /* 0x0008e20008000100 */
[----:B------:R4:W1:Y:S01]  /*0b00*/  SYNCS.EXCH.64 URZ, [UR6+0x78], UR8 ;  /* 0x0000780806ff75b2 */ /* 0x0008620008000100 */
[----:B------:R4:W1:Y:S02]  /*0b10*/  SYNCS.EXCH.64 URZ, [UR6+0x88], UR4 ;  /* 0x0000880406ff75b2 */ /* 0x0008640008000100 */
[----:B----4-:R-:W-:Y:S01]  /*0b20*/  NOP ;  /* 0x0000000000007918 */ /* 0x010fe20000000000 */
.L_x_12:
[----:B------:R-:W4:Y:S01]  /*0b30*/  SHFL.IDX PT, R0, R143, RZ, 0x1f ;  /* 0x00001fff8f007589 */ /* 0x000f2200000e0000 */
[----:B------:R-:W-:Y:S01]  /*0b40*/  NOP ;  /* 0x0000000000007918 */ /* 0x000fe20000000000 */
[----:B----4-:R-:W-:-:S13]  /*0b50*/  ISETP.NE.AND P1, PT, R0, 0x5, PT ;  /* 0x000000050000780c */ /* 0x010fda0003f25270 */
[----:B------:R-:W-:Y:S05]  /*0b60*/  @P1 BRA `(.L_x_13) ;  /* 0x0000000000401947 */ /* 0x000fea0003800000 */
[----:B------:R-:W4:Y:S01]  /*0b70*/  S2UR UR5, SR_CgaCtaId ;  /* 0x00000000000579c3 */ /* 0x000f220000008800 */
[----:B--23--:R-:W-:Y:S01]  /*0b80*/  UMOV UR4, 0x400 ;  /* 0x0000040000047882 */ /* 0x00cfe20000000000 */
        /* <DEDUP_REMOVED lines=9> */
[----:B----4-:R-:W-:Y:S01]  /*0c20*/  ULEA UR4, UR5, UR4, 0x18 ;  /* 0x0000000405047291 */ /* 0x010fe2000f8ec0ff */
[----:B------:R-:W2:Y:S11]  /*0c30*/  FENCE.VIEW.ASYNC.S ;  /* 0x00000000000073c6 */ /* 0x000eb60000000000 */
[----:B--2---:R4:W2:Y:S01]  /*0c40*/  SYNCS.EXCH.64 URZ, [UR4+0x90], UR6 ;  /* 0x0000900604ff75b2 */ /* 0x0048a20008000100 */
[----:B------:R4:W3:Y:S02]  /*0c50*/  SYNCS.EXCH.64 URZ, [UR4+0x98], UR8 ;  /* 0x0000980804ff75b2 */ /* 0x0008e40008000100 */
[----:B----4-:R-:W-:Y:S01]  /*0c60*/  NOP ;  /* 0x0000000000007918 */ /* 0x010fe20000000000 */
.L_x_13:
[----:B------:R-:W4:Y:S01]  /*0c70*/  SHFL.IDX PT, R0, R143, RZ, 0x1f ;  /* 0x00001fff8f007589 */ /* 0x000f2200000e0000 */
[----:B------:R-:W-:Y:S01]  /*0c80*/  ISETP.NE.OR P0, PT, RZ, UR17, !P0 ;  /* 0x00000011ff007c0c */ /* 0x000fe2000c705670 */
[----:B------:R-:W-:Y:S01]  /*0c90*/  NOP ;  /* 0x0000000000007918 */ /* 0x000fe20000000000 */
[----:B----4-:R-:W-:-:S13]  /*0ca0*/  ISETP.NE.AND P1, PT, R0, 0x3, PT ;  /* 0x000000030000780c */ /* 0x010fda0003f25270 */
[----:B------:R-:W-:Y:S05]  /*0cb0*/  @P1 BRA `(.L_x_14) ;  /* 0x0000000000381947 */ /* 0x000fea0003800000 */
[----:B------:R-:W4:Y:S01]  /*0cc0*/  S2UR UR5, SR_CgaCtaId ;  /* 0x00000000000579c3 */ /* 0x000f220000008800 */
[----:B--23--:R-:W-:Y:S01]  /*0cd0*/  UMOV UR4, 0x400 ;  /* 0x0000040000047882 */ /* 0x00cfe20000000000 */
[----:B------:R-:W-:Y:S01]  /*0ce0*/  UMOV UR6, 0x20 ;  /* 0x0000002000067882 */ /* 0x000fe20000000000 */
[----:B------:R-:W-:Y:S01]  /*0cf0*/  ELECT P1, URZ, PT ;  /* 0x0000000000ff782f */ /* 0x000fe20003820000 */
[----:B------:R-:W-:-:S04]  /*0d00*/  UIADD3 UR6, UPT, UPT, -UR6, 0x100000, URZ ;  /* 0x0010000006067890 */ /* 0x000fc8000fffe1ff */
[----:B------:R-:W-:Y:S02]  /*0d10*/  USHF.L.U32 UR7, UR6, 0xb, URZ ;  /* 0x0000000b06077899 */ /* 0x000fe400080006ff */
[----:B------:R-:W-:Y:S02]  /*0d20*/  USHF.L.U32 UR6, UR6, 0x1, URZ ;  /* 0x0000000106067899 */ /* 0x000fe400080006ff */
[----:B----4-:R-:W-:Y:S01]  /*0d30*/  ULEA UR4, UR5, UR4, 0x18 ;  /* 0x0000000405047291 */ /* 0x010fe2000f8ec0ff */
[----:B------:R-:W2:Y:S11]  /*0d40*/  FENCE.VIEW.ASYNC.S ;  /* 0x00000000000073c6 */ /* 0x000eb60000000000 */
[----:B--2---:R4:W2:Y:S01]  /*0d50*/  SYNCS.EXCH.64 URZ, [UR4+0xa0], UR6 ;  /* 0x0000a00604ff75b2 */ /* 0x0048a20008000100 */
[----:B------:R4:W3:Y:S01]  /*0d60*/  SYNCS.EXCH.64 URZ, [UR4+0xb0], UR6 ;  /* 0x0000b00604ff75b2 */ /* 0x0008e20008000100 */
[----:B------:R4:W1:Y:S01]  /*0d70*/  SYNCS.EXCH.64 URZ, [UR4+0xa8], UR6 ;  /* 0x0000a80604ff75b2 */ /* 0x0008620008000100 */
[----:B------:R4:W1:Y:S02]  /*0d80*/  SYNCS.EXCH.64 URZ, [UR4+0xb8], UR6 ;  /* 0x0000b80604ff75b2 */ /* 0x0008640008000100 */
[----:B----4-:R-:W-:Y:S01]  /*0d90*/  NOP ;  /* 0x0000000000007918 */ /* 0x010fe20000000000 */
.L_x_14:
[----:B--23--:R-:W2:Y:S01]  /*0da0*/  S2UR UR7, SR_CgaCtaId ;  /* 0x00000000000779c3 */ /* 0x00cea20000008800 */
[----:B------:R-:W-:Y:S01]  /*0db0*/  VOTEU.ALL UP0, P0 ;  /* 0x0000000000ff7886 */ /* 0x000fe20000000000 */
[----:B------:R-:W-:Y:S01]  /*0dc0*/  UMOV UR4, 0x100 ;  /* 0x0000010000047882 */ /* 0x000fe20000000000 */
[----:B------:R-:W3:Y:S01]  /*0dd0*/  LDCU UR30, c[0x0][0x36c] ;  /* 0x00006d80ff1e77ac */ /* 0x000ee20008000800 */
[----:B------:R-:W-:Y:S01]  /*0de0*/  NOP ;  /* 0x0000000000007918 */ /* 0x000fe20000000000 */
[----:B-1----:R-:W-:Y:S01]  /*0df0*/  LOP3.LUT R3, R154, 0x1f, RZ, 0xc0, !PT ;  /* 0x0000001f9a037812 */ /* 0x002fe200078ec0ff */
[----:B------:R-:W-:Y:S01]  /*0e00*/  @!UP0 UMOV UR6, 0x400 ;  /* 0x0000040000068882 */ /* 0x000fe20000000000 */
[----:B------:R-:W-:-:S04]  /*0e10*/  @!UP0 UIADD3 UR4, UPT, UPT, -UR4, 0x100000, URZ ;  /* 0x0010000004048890 */ /* 0x000fc8000fffe1ff */
[----:B------:R-:W-:Y:S02]  /*0e20*/  @!UP0 USHF.L.U32 UR5, UR4, 0xb, URZ ;  /* 0x0000000b04058899 */ /* 0x000fe400080006ff */
[----:B------:R-:W-:Y:S02]  /*0e30*/  @!UP0 USHF.L.U32 UR4, UR4, 0x1, URZ ;  /* 0x0000000104048899 */ /* 0x000fe400080006ff */
[----:B------:R-:W-:Y:S02]  /*0e40*/  UISETP.NE.AND UP6, UPT, UR17, URZ, UPT ;  /* 0x000000ff1100728c */ /* 0x000fe4000bfc5270 */
[----:B---3--:R-:W-:Y:S02]  /*0e50*/  UISETP.EQ.U32.AND UP1, UPT, UR30, 0x1, UPT ;  /* 0x000000011e00788c */ /* 0x008fe4000bf22070 */
[----:B--2---:R-:W-:Y:S01]  /*0e60*/  @!UP0 ULEA UR6, UR7, UR6, 0x18 ;  /* 0x0000000607068291 */ /* 0x004fe2000f8ec0ff */
[----:B------:R-:W-:Y:S01]  /*0e70*/  VOTEU.ALL UP0, P0 ;  /* 0x0000000000ff7886 */ /* 0x000fe20000000000 */
[----:B------:R-:W1:Y:S10]  /*0e80*/  FENCE.VIEW.ASYNC.S ;  /* 0x00000000000073c6 */ /* 0x000e740000000000 */
[----:B-1----:R1:W2:Y:S01]  /*0e90*/  @!UP0 SYNCS.EXCH.64 URZ, [UR6+0xc0], UR4 ;  /* 0x0000c00406ff85b2 */ /* 0x0022a20008000100 */
[----:B------:R-:W-:Y:S05]  /*0ea0*/  BRA.U !UP1, `(.L_x_15) ;  /* 0x0000000109087547 */ /* 0x000fea000b800000 */
[----:B--2---:R-:W-:Y:S01]  /*0eb0*/  UCGABAR_ARV ;  /* 0x00000000000079c7 */ /* 0x004fe20008000000 */
[----:B------:R-:W-:Y:S05]  /*0ec0*/  BRA `(.L_x_16) ;  /* 0x0000000000047947 */ /* 0x000fea0003800000 */
.L_x_15:
[----:B--2---:R-:W-:Y:S01]  /*0ed0*/  NOP ;  /* 0x0000000000007918 */ /* 0x004fe20000000000 */
.L_x_16:
[----:B------:R-:W2:Y:S01]  /*0ee0*/  S2UR UR15, SR_CTAID.X ;  /* 0x00000000000f79c3 */ /* 0x000ea20000002500 */
[----:B------:R-:W-:-:S05]  /*0ef0*/  CS2R.32 R145, SR_CgaSize ;  /* 0x0000000000917805 */ /* 0x000fca0000008a00 */
[----:B------:R-:W-:-:S05]  /*0f00*/  IMAD R145, R145, -0xa0, RZ ;  /* 0xffffff6091917824 */ /* 0x000fca00078e02ff */
[----:B-1----:R-:W-:-:S14]  /*0f10*/  R2UR UR4, R145 ;  /* 0x00000000910472ca */ /* 0x002fdc00000e0000 */
[----:B------:R-:W1:Y:S01]  /*0f20*/  LDCU UR4, c[0x0][UR4+0x2b0] ;  /* 0x00005600040477ac */ /* 0x000e620008000800 */
[----:B------:R-:W-:-:S05]  /*0f30*/  CS2R.32 R145, SR_CgaSize ;  /* 0x0000000000917805 */ /* 0x000fca0000008a00 */
[----:B------:R-:W-:-:S05]  /*0f40*/  IMAD R145, R145, -0xa0, RZ ;  /* 0xffffff6091917824 */ /* 0x000fca00078e02ff */
[----:B------:R-:W-:-:S14]  /*0f50*/  R2UR UR5, R145 ;  /* 0x00000000910572ca */ /* 0x000fdc00000e0000 */
[----:B------:R-:W3:Y:S01]  /*0f60*/  LDCU UR5, c[0x0][UR5+0x2b4] ;  /* 0x00005680050577ac */ /* 0x000ee20008000800 */
[----:B------:R-:W4:Y:S01]  /*0f70*/  S2UR UR16, SR_CTAID.Y ;  /* 0x00000000001079c3 */ /* 0x000f220000002600 */
[----:B------:R-:W-:-:S05]  /*0f80*/  CS2R.32 R145, SR_CgaSize ;  /* 0x0000000000917805 */ /* 0x000fca0000008a00 */
[----:B------:R-:W-:-:S05]  /*0f90*/  IMAD R145, R145, -0xa0, RZ ;  /* 0xffffff6091917824 */ /* 0x000fca00078e02ff */
[----:B------:R-:W-:-:S14]  /*0fa0*/  R2UR UR9, R145 ;  /* 0x00000000910972ca */ /* 0x000fdc00000e0000 */
[----:B------:R-:W3:Y:S01]  /*0fb0*/  LDCU UR9, c[0x0][UR9+0x2a0] ;  /* 0x00005400090977ac */ /* 0x000ee20008000800 */
[----:B------:R-:W-:-:S05]  /*0fc0*/  CS2R.32 R145, SR_CgaSize ;  /* 0x0000000000917805 */ /* 0x000fca0000008a00 */
[----:B------:R-:W-:-:S05]  /*0fd0*/  IMAD R145, R145, -0xa0, RZ ;  /* 0xffffff6091917824 */ /* 0x000fca00078e02ff */
[----:B------:R-:W-:-:S14]  /*0fe0*/  R2UR UR10, R145 ;  /* 0x00000000910a72ca */ /* 0x000fdc00000e0000 */
[----:B------:R-:W3:Y:S01]  /*0ff0*/  LDCU UR10, c[0x0][UR10+0x2a4] ;  /* 0x000054800a0a77ac */ /* 0x000ee20008000800 */
[----:B------:R-:W3:Y:S01]  /*1000*/  S2UR UR18, SR_CgaCtaId ;  /* 0x00000000001279c3 */ /* 0x000ee20000008800 */
[----:B------:R-:W-:Y:S01]  /*1010*/  UMOV UR12, 0x11 ;  /* 0x00000011000c7882 */ /* 0x000fe20000000000 */
[----:B------:R-:W-:Y:S01]  /*1020*/  UMOV UR14, 0x5 ;  /* 0x00000005000e7882 */ /* 0x000fe20000000000 */
[----:B------:R-:W-:Y:S01]  /*1030*/  UMOV UR13, 0xf ;  /* 0x0000000f000d7882 */ /* 0x000fe20000000000 */
[----:B------:R-:W3:Y:S01]  /*1040*/  LDCU UR21, c[0x0][0xf24] ;  /* 0x0001e480ff1577ac */ /* 0x000ee20008000800 */
[----:B--2---:R-:W-:Y:S01]  /*1050*/  I2FP.F32.U32 R2, UR15 ;  /* 0x0000000f00027c45 */ /* 0x004fe20008201000 */
[----:B------:R-:W2:Y:S04]  /*1060*/  LDCU UR45, c[0x0][0xf24] ;  /* 0x0001e480ff2d77ac */ /* 0x000ea80008000800 */
[----:B-1----:R-:W-:Y:S01]  /*1070*/  FMUL R2, R2, UR4 ;  /* 0x0000000402027c20 */ /* 0x002fe20008400000 */
[----:B------:R-:W1:Y:S01]  /*1080*/  LDCU UR29, c[0x0][0xf30] ;  /* 0x0001e600ff1d77ac */ /* 0x000e620008000800 */
[----:B----4-:R-:W-:Y:S01]  /*1090*/  I2FP.F32.U32 R0, UR16 ;  /* 0x0000001000007c45 */ /* 0x010fe20008201000 */
[----:B------:R-:W-:-:S03]  /*10a0*/  UMOV UR20, UR15 ;  /* 0x0000000f00147c82 */ /* 0x000fc60008000000 */
[----:B------:R-:W4:Y:S01]  /*10b0*/  F2I.U32.TRUNC.NTZ R2, R2 ;  /* 0x0000000200027305 */ /* 0x000f22000020f000 */
[----:B---3--:R-:W-:Y:S01]  /*10c0*/  FMUL R0, R0, UR5 ;  /* 0x0000000500007c20 */ /* 0x008fe20008400000 */
[----:B------:R-:W-:Y:S02]  /*10d0*/  ULOP3.LUT UR7, UR18, 0x4, URZ, 0xc0, !UPT ;  /* 0x0000000412077892 */ /* 0x000fe4000f8ec0ff */
[----:B------:R-:W-:-:S04]  /*10e0*/  ULOP3.LUT UR8, UR18, 0x3, URZ, 0xc0, !UPT ;  /* 0x0000000312087892 */ /* 0x000fc8000f8ec0ff */
[----:B------:R-:W3:Y:S01]  /*10f0*/  F2I.U32.TRUNC.NTZ R0, R0 ;  /* 0x0000000000007305 */ /* 0x000ee2000020f000 */
[----:B------:R-:W-:Y:S02]  /*1100*/  ULOP3.LUT UR4, UR7, 0x1, UR18, 0xf8, !UPT ;  /* 0x0000000107047892 */ /* 0x000fe4000f8ef812 */
[----:B------:R-:W-:Y:S02]  /*1110*/  UISETP.GT.U32.AND UP2, UPT, UR8, 0xffff, UPT ;  /* 0x0000ffff0800788c */ /* 0x000fe4000bf44070 */
[----:B------:R-:W-:Y:S01]  /*1120*/  UISETP.GT.U32.AND UP1, UPT, UR4, 0xffff, UPT ;  /* 0x0000ffff0400788c */ /* 0x000fe2000bf24070 */
[----:B----4-:R-:W-:Y:S01]  /*1130*/  R2UR UR5, R2 ;  /* 0x00000000020572ca */ /* 0x010fe200000e0000 */
[----:B------:R-:W-:Y:S01]  /*1140*/  UISETP.GT.U32.AND UP0, UPT, UR7, 0xffff, UPT ;  /* 0x0000ffff0700788c */ /* 0x000fe2000bf04070 */
[----:B------:R-:W-:Y:S01]  /*1150*/  PRMT R2, RZ, 0x7610, R2 ;  /* 0x00007610ff027816 */ /* 0x000fe20000000002 */
[----:B------:R-:W-:Y:S02]  /*1160*/  USEL UR58, UR4, 0xffff, !UP1 ;  /* 0x0000ffff043a7887 */ /* 0x000fe4000c800000 */
[----:B------:R-:W-:-:S02]  /*1170*/  USHF.R.U32.HI UR11, URZ, 0x1, UR18 ;  /* 0x00000001ff0b7899 */ /* 0x000fc40008011612 */
[----:B------:R-:W-:Y:S01]  /*1180*/  USHF.R.U32.HI UR62, URZ, 0x2, UR18 ;  /* 0x00000002ff3e7899 */ /* 0x000fe20008011612 */
[----:B---3--:R-:W-:Y:S01]  /*1190*/  R2UR UR6, R0 ;  /* 0x00000000000672ca */ /* 0x008fe200000e0000 */
[----:B------:R-:W-:Y:S01]  /*11a0*/  USHF.L.U32 UR61, UR18, 0xb, URZ ;  /* 0x0000000b123d7899 */ /* 0x000fe200080006ff */
[----:B------:R-:W-:Y:S01]  /*11b0*/  PRMT R0, RZ, 0x7610, R0 ;  /* 0x00007610ff007816 */ /* 0x000fe20000000000 */
[----:B------:R-:W-:Y:S02]  /*11c0*/  USHF.L.U32 UR60, UR18, 0xc, URZ ;  /* 0x0000000c123c7899 */ /* 0x000fe400080006ff */
[----:B------:R-:W-:Y:S02]  /*11d0*/  UIADD3 UR5, UPT, UPT, -UR5, URZ, URZ ;  /* 0x000000ff05057290 */ /* 0x000fe4000fffe1ff */
[----:B------:R-:W-:Y:S02]  /*11e0*/  USHF.L.U32 UR65, UR18, 0x7, URZ ;  /* 0x0000000712417899 */ /* 0x000fe400080006ff */
[----:B------:R-:W-:-:S02]  /*11f0*/  UIMAD UR5, UR9, UR5, UR15 ;  /* 0x00000005090572a4 */ /* 0x000fc4000f8e020f */
[----:B------:R-:W-:Y:S02]  /*1200*/  USHF.L.U32 UR64, UR18, 0x9, URZ ;  /* 0x0000000912407899 */ /* 0x000fe400080006ff */
[----:B------:R-:W-:Y:S02]  /*1210*/  UIADD3 UR4, UPT, UPT, -UR6, URZ, URZ ;  /* 0x000000ff06047290 */ /* 0x000fe4000fffe1ff */
[----:B------:R-:W-:Y:S01]  /*1220*/  IMAD.U32 R145, RZ, RZ, UR5 ;  /* 0x00000005ff917e24 */ /* 0x000fe2000f8e00ff */
[----:B------:R-:W-:Y:S02]  /*1230*/  USEL UR59, UR8, 0xffff, !UP2 ;  /* 0x0000ffff083b7887 */ /* 0x000fe4000d000000 */
[----:B------:R-:W-:Y:S02]  /*1240*/  UIMAD UR4, UR10, UR4, UR16 ;  /* 0x000000040a0472a4 */ /* 0x000fe4000f8e0210 */
[----:B------:R-:W-:-:S04]  /*1250*/  USEL UR53, UR7, 0xffff, !UP0 ;  /* 0x0000ffff07357887 */ /* 0x000fc8000c000000 */
[----:B------:R-:W-:Y:S01]  /*1260*/  IMAD.U32 R144, RZ, RZ, UR4 ;  /* 0x00000004ff907e24 */ /* 0x000fe2000f8e00ff */
[----:B-12---:R-:W-:Y:S07]  /*1270*/  BRA.U UP6, `(.L_x_17) ;  /* 0x00000001066c7547 */ /* 0x006fee000b800000 */
[----:B------:R-:W-:Y:S02]  /*1280*/  R2UR UR15, R144 ;  /* 0x00000000900f72ca */ /* 0x000fe400000e0000 */
[----:B------:R-:W-:-:S11]  /*1290*/  R2UR UR5, R145 ;  /* 0x00000000910572ca */ /* 0x000fd600000e0000 */
[----:B------:R-:W-:Y:S02]  /*12a0*/  UISETP.NE.AND UP0, UPT, UR15, URZ, UPT ;  /* 0x000000ff0f00728c */ /* 0x000fe4000bf05270 */
[----:B------:R-:W-:Y:S02]  /*12b0*/  UISETP.NE.AND UP2, UPT, UR15, 0x1, UPT ;  /* 0x000000010f00788c */ /* 0x000fe4000bf45270 */
[----:B------:R-:W-:Y:S02]  /*12c0*/  ULOP3.LUT UR4, UR5, 0x2, URZ, 0x3c, !UPT ;  /* 0x0000000205047892 */ /* 0x000fe4000f8e3cff */
[----:B------:R-:W-:Y:S02]  /*12d0*/  UISETP.GT.U32.AND UP4, UPT, UR5, 0x1, UP0 ;  /* 0x000000010500788c */ /* 0x000fe40008784070 */
[----:B------:R-:W-:Y:S02]  /*12e0*/  UISETP.GT.U32.AND UP3, UPT, UR5, 0x1, UP2 ;  /* 0x000000010500788c */ /* 0x000fe40009764070 */
[----:B------:R-:W-:-:S02]  /*12f0*/  UISETP.GT.U32.AND UP1, UPT, UR4, 0x1, UP0 ;  /* 0x000000010400788c */ /* 0x000fc40008724070 */
[----:B------:R-:W-:Y:S02]  /*1300*/  ULOP3.LUT UR10, UR5, 0xfffffffe, URZ, 0xc0, !UPT ;  /* 0xfffffffe050a7892 */ /* 0x000fe4000f8ec0ff */
[----:B------:R-:W-:Y:S02]  /*1310*/  UISETP.GT.U32.AND UP0, UPT, UR4, 0x1, UP2 ;  /* 0x000000010400788c */ /* 0x000fe40009704070 */
[----:B------:R-:W-:Y:S02]  /*1320*/  USEL UR6, URZ, 0x1, UP4 ;  /* 0x00000001ff067887 */ /* 0x000fe4000a000000 */
[----:B------:R-:W-:Y:S02]  /*1330*/  USEL UR5, URZ, 0x10, UP3 ;  /* 0x00000010ff057887 */ /* 0x000fe40009800000 */
[----:B------:R-:W-:Y:S02]  /*1340*/  USEL UR4, URZ, 0x2, UP4 ;  /* 0x00000002ff047887 */ /* 0x000fe4000a000000 */
[----:B------:R-:W-:-:S02]  /*1350*/  USEL UR9, URZ, 0x20, UP3 ;  /* 0x00000020ff097887 */ /* 0x000fc40009800000 */
[----:B------:R-:W-:Y:S02]  /*1360*/  USEL UR8, URZ, 0x4, UP1 ;  /* 0x00000004ff087887 */ /* 0x000fe40008800000 */
[----:B------:R-:W-:Y:S02]  /*1370*/  UIADD3 UR4, UPT, UPT, UR4, UR5, UR6 ;  /* 0x0000000504047290 */ /* 0x000fe4000fffe006 */
[----:B------:R-:W-:Y:S02]  /*1380*/  USEL UR6, URZ, 0x8, UP1 ;  /* 0x00000008ff067887 */ /* 0x000fe40008800000 */
[----:B------:R-:W-:Y:S02]  /*1390*/  USEL UR7, URZ, 0x40, UP0 ;  /* 0x00000040ff077887 */ /* 0x000fe40008000000 */
[----:B------:R-:W-:Y:S02]  /*13a0*/  UIADD3 UR5, UPT, UPT, UR8, UR9, UR4 ;  /* 0x0000000908057290 */ /* 0x000fe4000fffe004 */
[----:B------:R-:W-:-:S02]  /*13b0*/  ULEA UR4, UR15, UR10, 0x2 ;  /* 0x0000000a0f047291 */ /* 0x000fc4000f8e10ff */
[----:B------:R-:W-:Y:S02]  /*13c0*/  USEL UR8, URZ, 0x80, UP0 ;  /* 0x00000080ff087887 */ /* 0x000fe40008000000 */
[----:B------:R-:W-:-:S03]  /*13d0*/  UIADD3 UR5, UPT, UPT, UR6, UR7, UR5 ;  /* 0x0000000706057290 */ /* 0x000fc6000fffe005 */
[----:B------:R-:W-:Y:S01]  /*13e0*/  UMOV UR6, 0x3 ;  /* 0x0000000300067882 */ /* 0x000fe20000000000 */
[----:B------:R-:W-:Y:S02]  /*13f0*/  UIADD3 UR5, UPT, UPT, UR5, UR8, URZ ;  /* 0x0000000805057290 */ /* 0x000fe4000fffe0ff */
[----:B------:R-:W-:-:S04]  /*1400*/  USHF.L.U32 UR4, UR6, UR4, URZ ;  /* 0x0000000406047299 */ /* 0x000fc800080006ff */
[----:B------:R-:W-:Y:S02]  /*1410*/  IMAD.U32 R0, RZ, RZ, UR5 ;  /* 0x00000005ff007e24 */ /* 0x000fe4000f8e00ff */
[----:B------:R-:W-:-:S07]  /*1420*/  IMAD.U32 R2, RZ, RZ, UR4 ;  /* 0x00000004ff027e24 */ /* 0x000fce000f8e00ff */
.L_x_17:
[----:B------:R-:W1:Y:S01]  /*1430*/  S2UR UR4, SR_CTAID.X ;  /* 0x00000000000479c3 */ /* 0x000e620000002500 */
[----:B------:R-:W-:Y:S02]  /*1440*/  UISETP.GE.AND UP0, UPT, UR21, 0x1, UPT ;  /* 0x000000011500788c */ /* 0x000fe4000bf06270 */
[----:B------:R-:W-:Y:S02]  /*1450*/  ULOP3.LUT UR64, UR64, 0x600, URZ, 0xc0, !UPT ;  /* 0x0000060040407892 */ /* 0x000fe4000f8ec0ff */
[----:B------:R-:W-:Y:S02]  /*1460*/  ULOP3.LUT UR59, UR59, 0xffff, URZ, 0xc0, !UPT ;  /* 0x0000ffff3b3b7892 */ /* 0x000fe4000f8ec0ff */
[----:B------:R-:W-:Y:S01]  /*1470*/  ULOP3.LUT UR53, UR53, 0xffff, URZ, 0xc0, !UPT ;  /* 0x0000ffff35357892 */ /* 0x000fe2000f8ec0ff */
[----:B------:R-:W2:Y:S01]  /*1480*/  S2UR UR52, SR_CTAID.Z ;  /* 0x00000000003479c3 */ /* 0x000ea20000002700 */
[----:B------:R-:W-:Y:S02]  /*1490*/  ULOP3.LUT UR58, UR58, 0xffff, URZ, 0xc0, !UPT ;  /* 0x0000ffff3a3a7892 */ /* 0x000fe4000f8ec0ff */
[----:B------:R-:W-:-:S02]  /*14a0*/  UISETP.NE.AND UP3, UPT, UR17, 0x2, UPT ;  /* 0x000000021100788c */ /* 0x000fc4000bf65270 */
[----:B------:R-:W-:Y:S02]  /*14b0*/  ULOP3.LUT UR26, UR11, 0x1, URZ, 0xc0, !UPT ;  /* 0x000000010b1a7892 */ /* 0x000fe4000f8ec0ff */
[----:B------:R-:W-:Y:S02]  /*14c0*/  ULOP3.LUT UR62, UR62, 0x1, URZ, 0xc0, !UPT ;  /* 0x000000013e3e7892 */ /* 0x000fe4000f8ec0ff */
[----:B------:R-:W-:Y:S02]  /*14d0*/  ULOP3.LUT UR61, UR61, 0x2000, URZ, 0xc0, !UPT ;  /* 0x000020003d3d7892 */ /* 0x000fe4000f8ec0ff */
[----:B------:R-:W-:Y:S02]  /*14e0*/  ULOP3.LUT UR60, UR60, 0x2000, URZ, 0xc0, !UPT ;  /* 0x000020003c3c7892 */ /* 0x000fe4000f8ec0ff */
[----:B------:R-:W-:Y:S02]  /*14f0*/  ULOP3.LUT UR65, UR65, 0x200, URZ, 0xc0, !UPT ;  /* 0x0000020041417892 */ /* 0x000fe4000f8ec0ff */
[----:B------:R-:W-:-:S02]  /*1500*/  USHF.R.U32.HI UR63, URZ, 0xa, UR64 ;  /* 0x0000000aff3f7899 */ /* 0x000fc40008011640 */
[----:B-1----:R-:W-:Y:S02]  /*1510*/  ULOP3.LUT UR28, UR4, 0x1, URZ, 0xc0, !UPT ;  /* 0x00000001041c7892 */ /* 0x002fe4000f8ec0ff */
[----:B------:R-:W-:Y:S02]  /*1520*/  USHF.L.U32 UR59, UR12, UR59, URZ ;  /* 0x0000003b0c3b7299 */ /* 0x000fe400080006ff */
[----:B------:R-:W-:Y:S02]  /*1530*/  USHF.L.U32 UR53, UR13, UR53, URZ ;  /* 0x000000350d357299 */ /* 0x000fe400080006ff */
[----:B------:R-:W-:Y:S01]  /*1540*/  USHF.L.U32 UR58, UR14, UR58, URZ ;  /* 0x0000003a0e3a7299 */ /* 0x000fe200080006ff */
[----:B--2---:R-:W-:Y:S11]  /*1550*/  BRA.U !UP0, `(.L_x_18) ;  /* 0x0000000108d47547 */ /* 0x004ff6000b800000 */
[----:B------:R-:W1:Y:S01]  /*1560*/  LDCU.128 UR12, c[0x0][0xf10] ;  /* 0x0001e200ff0c77ac */ /* 0x000e620008000c00 */
[----:B------:R-:W2:Y:S01]  /*1570*/  LDCU UR6, c[0x0][0x370] ;  /* 0x00006e00ff0677ac */ /* 0x000ea20008000800 */
[----:B------:R-:W3:Y:S01]  /*1580*/  LDCU UR5, c[0x0][0x374] ;  /* 0x00006e80ff0577ac */ /* 0x000ee20008000800 */
[----:B------:R-:W4:Y:S01]  /*1590*/  LDCU UR27, c[0x0][0xf0c] ;  /* 0x0001e180ff1b77ac */ /* 0x000f220008000800 */
[----:B------:R-:W4:Y:S01]  /*15a0*/  LDCU UR7, c[0x0][0xf20] ;  /* 0x0001e400ff0777ac */ /* 0x000f220008000800 */
[----:B------:R-:W4:Y:S01]  /*15b0*/  LDCU.64 UR8, c[0x0][0xf28] ;  /* 0x0001e500ff0877ac */ /* 0x000f220008000a00 */
[----:B-1----:R-:W-:Y:S02]  /*15c0*/  UISETP.NE.AND UP0, UPT, UR14, 0x1, UPT ;  /* 0x000000010e00788c */ /* 0x002fe4000bf05270 */
[----:B---3--:R-:W-:Y:S02]  /*15d0*/  UIMAD.WIDE.U32 UR10, UR5, UR15, URZ ;  /* 0x0000000f050a72a5 */ /* 0x008fe4000f8e00ff */
[----:B--2---:R-:W-:-:S02]  /*15e0*/  UIMAD.WIDE.U32 UR22, UR6, UR12, URZ ;  /* 0x0000000c061672a5 */ /* 0x004fc4000f8e00ff */
[----:B----4-:R-:W-:Y:S02]  /*15f0*/  UISETP.NE.AND UP1, UPT, UR27, 0x1, UPT ;  /* 0x000000011b00788c */ /* 0x010fe4000bf25270 */
[----:B------:R-:W-:Y:S01]  /*1600*/  UISETP.NE.AND UP2, UPT, UR21, 0x1, UPT ;  /* 0x000000011500788c */ /* 0x000fe2000bf45270 */
[----:B------:R-:W-:Y:S02]  /*1610*/  UMOV UR10, UR11 ;  /* 0x0000000b000a7c82 */ /* 0x000fe40008000000 */
[----:B------:R-:W-:Y:S01]  /*1620*/  UMOV UR22, UR23 ;  /* 0x0000001700167c82 */ /* 0x000fe20008000000 */
[----:B------:R-:W-:Y:S02]  /*1630*/  @UP0 USHF.R.U32.HI UR5, URZ, UR7, UR10 ;  /* 0x00000007ff050299 */ /* 0x000fe4000801160a */
[----:B------:R-:W-:Y:S02]  /*1640*/  UIMAD.WIDE.U32 UR24, UR16, UR15, URZ ;  /* 0x0000000f101872a5 */ /* 0x000fe4000f8e00ff */
[----:B------:R-:W-:-:S02]  /*1650*/  UIMAD.WIDE.U32 UR10, UR5, UR8, URZ ;  /* 0x00000008050a72a5 */ /* 0x000fc4000f8e00ff */
[----:B------:R-:W-:Y:S02]  /*1660*/  @UP1 USHF.R.U32.HI UR6, URZ, UR13, UR22 ;  /* 0x0000000dff061299 */ /* 0x000fe40008011616 */
[----:B------:R-:W-:Y:S02]  /*1670*/  UIMAD.WIDE.U32 UR18, UR20, UR12, URZ ;  /* 0x0000000c141272a5 */ /* 0x000fe4000f8e00ff */
[----:B------:R-:W-:Y:S01]  /*1680*/  UIMAD.WIDE.U32 UR22, UR6, UR8, URZ ;  /* 0x00000008061672a5 */ /* 0x000fe2000f8e00ff */
[----:B------:R-:W-:Y:S01]  /*1690*/  UMOV UR4, UR25 ;  /* 0x0000001900047c82 */ /* 0x000fe20008000000 */
[----:B------:R-:W-:Y:S01]  /*16a0*/  UMOV UR10, UR11 ;  /* 0x0000000b000a7c82 */ /* 0x000fe20008000000 */
[----:B------:R-:W-:Y:S02]  /*16b0*/  USHF.R.U32.HI UR4, URZ, UR7, UR4 ;  /* 0x00000007ff047299 */ /* 0x000fe40008011604 */
[----:B------:R-:W-:Y:S01]  /*16c0*/  @UP2 USHF.R.U32.HI UR5, URZ, UR9, UR10 ;  /* 0x00000009ff052299 */ /* 0x000fe2000801160a */
[----:B------:R-:W-:Y:S01]  /*16d0*/  UMOV UR18, UR19 ;  /* 0x0000001300127c82 */ /* 0x000fe20008000000 */
[----:B------:R-:W-:Y:S01]  /*16e0*/  UMOV UR22, UR23 ;  /* 0x0000001700167c82 */ /* 0x000fe20008000000 */
[----:B------:R-:W-:-:S02]  /*16f0*/  USHF.R.U32.HI UR13, URZ, UR13, UR18 ;  /* 0x0000000dff0d7299 */ /* 0x000fc40008011612 */
[----:B------:R-:W-:Y:S02]  /*1700*/  USEL UR4, UR16, UR4, !UP0 ;  /* 0x0000000410047287 */ /* 0x000fe4000c000000 */
[----:B------:R-:W-:Y:S02]  /*1710*/  @UP2 USHF.R.U32.HI UR6, URZ, UR9, UR22 ;  /* 0x00000009ff062299 */ /* 0x000fe40008011616 */
[----:B------:R-:W-:Y:S02]  /*1720*/  UIMAD UR7, UR5, UR21, URZ ;  /* 0x00000015050772a4 */ /* 0x000fe4000f8e02ff */
[----:B------:R-:W-:Y:S02]  /*1730*/  USEL UR5, UR20, UR13, !UP1 ;  /* 0x0000000d14057287 */ /* 0x000fe4000c800000 */
[----:B------:R-:W-:Y:S02]  /*1740*/  UIMAD UR12, UR6, UR21, URZ ;  /* 0x00000015060c72a4 */ /* 0x000fe4000f8e02ff */
[----:B------:R-:W-:-:S02]  /*1750*/  UISETP.GE.AND UP0, UPT, UR4, UR7, UPT ;  /* 0x000000070400728c */ /* 0x000fc4000bf06270 */
[----:B------:R-:W-:Y:S02]  /*1760*/  UIMAD.WIDE.U32 UR10, UR4, UR8, URZ ;  /* 0x00000008040a72a5 */ /* 0x000fe4000f8e00ff */
[----:B------:R-:W-:Y:S02]  /*1770*/  UISETP.GE.OR UP0, UPT, UR5, UR12, UP0 ;  /* 0x0000000c0500728c */ /* 0x000fe40008706670 */
[----:B------:R-:W-:Y:S02]  /*1780*/  UIMAD.WIDE.U32 UR12, UR5, UR8, URZ ;  /* 0x00000008050c72a5 */ /* 0x000fe4000f8e00ff */
[----:B------:R-:W-:Y:S01]  /*1790*/  UIADD3 UR10, UPT, UPT, -UR4, URZ, URZ ;  /* 0x000000ff040a7290 */ /* 0x000fe2000fffe1ff */
[----:B------:R-:W-:Y:S01]  /*17a0*/  UMOV UR8, UR11 ;  /* 0x0000000b00087c82 */ /* 0x000fe20008000000 */
[----:B------:R-:W-:Y:S02]  /*17b0*/  UIADD3 UR11, UPT, UPT, -UR5, URZ, URZ ;  /* 0x000000ff050b7290 */ /* 0x000fe4000fffe1ff */
[----:B------:R-:W-:-:S03]  /*17c0*/  USHF.R.U32.HI UR8, URZ, UR9, UR8 ;  /* 0x00000009ff087299 */ /* 0x000fc60008011608 */
[----:B------:R-:W-:Y:S01]  /*17d0*/  @!UP0 UMOV UR7, UR13 ;  /* 0x0000000d00078c82 */ /* 0x000fe20008000000 */
[----:B------:R-:W-:Y:S02]  /*17e0*/  UIMAD UR16, UR14, UR10, UR16 ;  /* 0x0000000a0e1072a4 */ /* 0x000fe4000f8e0210 */
[----:B------:R-:W-:Y:S02]  /*17f0*/  USEL UR8, UR4, UR8, !UP2 ;  /* 0x0000000804087287 */ /* 0x000fe4000d000000 */
[----:B------:R-:W-:Y:S02]  /*1800*/  @!UP0 USHF.R.U32.HI UR7, URZ, UR9, UR7 ;  /* 0x00000009ff078299 */ /* 0x000fe40008011607 */
[----:B------:R-:W-:Y:S02]  /*1810*/  UIADD3 UR9, UPT, UPT, -UR8, URZ, URZ ;  /* 0x000000ff08097290 */ /* 0x000fe4000fffe1ff */
[----:B------:R-:W-:Y:S02]  /*1820*/  @!UP0 USEL UR7, UR5, UR7, !UP2 ;  /* 0x0000000705078287 */ /* 0x000fe4000d000000 */
[----:B------:R-:W-:-:S02]  /*1830*/  UIMAD UR9, UR21, UR9, UR4 ;  /* 0x00000009150972a4 */ /* 0x000fc4000f8e0204 */
[----:B------:R-:W-:Y:S02]  /*1840*/  @!UP0 UIADD3 UR8, UPT, UPT, UR8, -UR7, URZ ;  /* 0x8000000708088290 */ /* 0x000fe4000fffe0ff */
[----:B------:R-:W-:Y:S02]  /*1850*/  @!UP0 UIMAD UR6, UR9, UR6, UR7 ;  /* 0x00000006090682a4 */ /* 0x000fe4000f8e0207 */
[----:B------:R-:W-:Y:S02]  /*1860*/  @!UP0 UIMAD UR4, UR8, UR21, UR5 ;  /* 0x00000015080482a4 */ /* 0x000fe4000f8e0205 */
[----:B------:R-:W-:Y:S02]  /*1870*/  UIMAD UR20, UR27, UR11, UR20 ;  /* 0x0000000b1b1472a4 */ /* 0x000fe4000f8e0214 */
[----:B------:R-:W-:Y:S01]  /*1880*/  UIMAD UR16, UR4, UR14, UR16 ;  /* 0x0000000e041072a4 */ /* 0x000fe2000f8e0210 */
[----:B------:R-:W-:Y:S02]  /*1890*/  @!UP0 UMOV UR5, UR6 ;  /* 0x0000000600058c82 */ /* 0x000fe40008000000 */
[----:B------:R-:W-:-:S12]  /*18a0*/  UIMAD UR20, UR5, UR27, UR20 ;  /* 0x0000001b051472a4 */ /* 0x000fd8000f8e0214 */
.L_x_18:
[----:B------:R-:W-:-:S09]  /*18b0*/  UISETP.NE.AND UP0, UPT, UR29, 0x1, UPT ;  /* 0x000000011d00788c */ /* 0x000fd2000bf05270 */
[----:B------:R-:W-:Y:S05]  /*18c0*/  BRA.U UP0, `(.L_x_19) ;  /* 0x0000000100447547 */ /* 0x000fea000b800000 */
[----:B------:R-:W1:Y:S01]  /*18d0*/  LDCU.128 UR8, c[0x0][0xf10] ;  /* 0x0001e200ff0877ac */ /* 0x000e620008000c00 */
[----:B------:R-:W2:Y:S01]  /*18e0*/  LDCU UR12, c[0x0][0xf0c] ;  /* 0x0001e180ff0c77ac */ /* 0x000ea20008000800 */
[----:B------:R-:W3:Y:S01]  /*18f0*/  LDCU UR13, c[0x0][0xf20] ;  /* 0x0001e400ff0d77ac */ /* 0x000ee20008000800 */
[----:B-1----:R-:W-:Y:S02]  /*1900*/  UIMAD.WIDE.U32 UR6, UR20, UR8, URZ ;  /* 0x00000008140672a5 */ /* 0x002fe4000f8e00ff */
[----:B------:R-:W-:Y:S02]  /*1910*/  UIMAD.WIDE.U32 UR4, UR16, UR11, URZ ;  /* 0x0000000b100472a5 */ /* 0x000fe4000f8e00ff */
[----:B--2---:R-:W-:Y:S02]  /*1920*/  UISETP.NE.AND UP1, UPT, UR12, 0x1, UPT ;  /* 0x000000010c00788c */ /* 0x004fe4000bf25270 */
[----:B------:R-:W-:Y:S01]  /*1930*/  UISETP.NE.AND UP0, UPT, UR10, 0x1, UPT ;  /* 0x000000010a00788c */ /* 0x000fe2000bf05270 */
[----:B------:R-:W-:-:S02]  /*1940*/  UMOV UR6, UR7 ;  /* 0x0000000700067c82 */ /* 0x000fc40008000000 */
[----:B------:R-:W-:Y:S01]  /*1950*/  UMOV UR4, UR5 ;  /* 0x0000000500047c82 */ /* 0x000fe20008000000 */
[----:B------:R-:W-:Y:S02]  /*1960*/  USHF.R.U32.HI UR9, URZ, UR9, UR6 ;  /* 0x00000009ff097299 */ /* 0x000fe40008011606 */
[----:B---3--:R-:W-:Y:S02]  /*1970*/  USHF.R.U32.HI UR4, URZ, UR13, UR4 ;  /* 0x0000000dff047299 */ /* 0x008fe40008011604 */
[----:B------:R-:W-:Y:S02]  /*1980*/  USEL UR5, UR20, UR9, !UP1 ;  /* 0x0000000914057287 */ /* 0x000fe4000c800000 */
[----:B------:R-:W-:-:S04]  /*1990*/  USEL UR4, UR16, UR4, !UP0 ;  /* 0x0000000410047287 */ /* 0x000fc8000c000000 */
[----:B------:R-:W-:Y:S02]  /*19a0*/  UIADD3 UR6, UPT, UPT, UR5, -UR4, URZ ;  /* 0x8000000405067290 */ /* 0x000fe4000fffe0ff */
[----:B------:R-:W-:Y:S02]  /*19b0*/  UIADD3 UR4, UPT, UPT, -UR5, UR4, URZ ;  /* 0x0000000405047290 */ /* 0x000fe4000fffe1ff */
[----:B------:R-:W-:Y:S02]  /*19c0*/  UIMAD UR16, UR6, UR10, UR16 ;  /* 0x0000000a061072a4 */ /* 0x000fe4000f8e0210 */
[----:B------:R-:W-:-:S12]  /*19d0*/  UIMAD UR20, UR4, UR12, UR20 ;  /* 0x0000000c041472a4 */ /* 0x000fd8000f8e0214 */
.L_x_19:
[----:B------:R-:W-:-:S09]  /*19e0*/  UISETP.EQ.U32.AND UP0, UPT, UR30, 0x1, UPT ;  /* 0x000000011e00788c */ /* 0x000fd2000bf02070 */
[----:B------:R-:W-:Y:S05]  /*19f0*/  BRA.U !UP0, `(.L_x_20) ;  /* 0x00000001080c7547 */ /* 0x000fea000b800000 */
[----:B------:R-:W-:Y:S01]  /*1a00*/  UCGABAR_WAIT ;  /* 0x0000000000007dc7 */ /* 0x000fe20008000000 */
[----:B------:R-:W-:Y:S01]  /*1a10*/  CCTL.IVALL ;  /* 0x00000000ff00798f */ /* 0x000fe20002000000 */
[----:B------:R-:W-:Y:S05]  /*1a20*/  BRA `(.L_x_21) ;  /* 0x0000000000047947 */ /* 0x000fea0003800000 */
.L_x_20:
[----:B------:R-:W-:Y:S06]  /*1a30*/  BAR.SYNC.DEFER_BLOCKING 0x0 ;  /* 0x0000000000007b1d */ /* 0x000fec0000010000 */
.L_x_21:
[----:B------:R-:W-:Y:S05]  /*1a40*/  BRA.U UP3, `(.L_x_22) ;  /* 0x0000001903047547 */ /* 0x000fea000b800000 */
[----:B------:R-:W1:Y:S01]  /*1a50*/  LDCU UR7, c[0x0][0x38c] ;  /* 0x00007180ff0777ac */ /* 0x000e620008000800 */
[----:B------:R-:W2:Y:S01]  /*1a60*/  S2UR UR8, SR_CgaCtaId ;  /* 0x00000000000879c3 */ /* 0x000ea20000008800 */
[----:B------:R-:W-:Y:S01]  /*1a70*/  PLOP3.LUT P2, PT, PT, PT, UP5, 0x80, 0x8 ;  /* 0x000000000008781c */ /* 0x000fe20003f4f058 */
[----:B------:R-:W-:Y:S01]  /*1a80*/  HFMA2 R12, -RZ, RZ, 0, 5.9604644775390625e-08 ;  /* 0x00000001ff0c7431 */ /* 0x000fe200000001ff */
[----:B------:R-:W-:Y:S01]  /*1a90*/  USHF.L.U32 UR4, UR28, 0x7, URZ ;  /* 0x000000071c047899 */ /* 0x000fe200080006ff */
[----:B------:R-:W-:Y:S01]  /*1aa0*/  ISETP.NE.AND P3, PT, R3, RZ, P4 ;  /* 0x000000ff0300720c */ /* 0x000fe20002765270 */
[----:B------:R-:W-:Y:S01]  /*1ab0*/  UMOV UR22, 0x400 ;  /* 0x0000040000167882 */ /* 0x000fe20000000000 */
[----:B------:R-:W-:Y:S01]  /*1ac0*/  UISETP.NE.AND UP1, UPT, UR17, URZ, UPT ;  /* 0x000000ff1100728c */ /* 0x000fe2000bf25270 */
[----:B------:R-:W-:Y:S01]  /*1ad0*/  PLOP3.LUT P2, PT, P2, PT, PT, 0x8, 0x80 ;  /* 0x000000000080781c */ /* 0x000fe2000174e170 */
[----:B------:R-:W-:Y:S01]  /*1ae0*/  ULEA UR76, UR62, UR4, 0x6 ;  /* 0x000000043e4c7291 */ /* 0x000fe2000f8e30ff */
[----:B------:R-:W-:Y:S01]  /*1af0*/  CS2R R10, SRZ ;  /* 0x00000000000a7805 */ /* 0x000fe2000001ff00 */
[----:B------:R-:W-:Y:S01]  /*1b00*/  IMAD.MOV.U32 R9, RZ, RZ, RZ ;  /* 0x000000ffff097224 */ /* 0x000fe200078e00ff */
[----:B------:R-:W-:Y:S01]  /*1b10*/  MOV R8, 0x1 ;  /* 0x0000000100087802 */ /* 0x000fe20000000f00 */
[----:B------:R-:W3:Y:S01]  /*1b20*/  LDCU UR72, c[0x0][0x370] ;  /* 0x00006e00ff4877ac */ /* 0x000ee20008000800 */
[----:B------:R-:W4:Y:S01]  /*1b30*/  LDCU.64 UR54, c[0x0][0x348] ;  /* 0x00006900ff3677ac */ /* 0x000f220008000a00 */
[----:B-1----:R-:W-:-:S02]  /*1b40*/  UIADD3 UR6, UPT, UPT, UR7, 0xff, URZ ;  /* 0x000000ff07067890 */ /* 0x002fc4000fffe0ff */
[----:B------:R-:W-:Y:S02]  /*1b50*/  UIADD3 UR9, UPT, UPT, UR7, 0x1fe, URZ ;  /* 0x000001fe07097890 */ /* 0x000fe4000fffe0ff */
[----:B------:R-:W-:Y:S02]  /*1b60*/  USHF.R.S32.HI UR5, URZ, 0x1f, UR6 ;  /* 0x0000001fff057899 */ /* 0x000fe40008011406 */
[----:B--2---:R-:W-:Y:S02]  /*1b70*/  ULEA UR22, UR8, UR22, 0x18 ;  /* 0x0000001608167291 */ /* 0x004fe4000f8ec0ff */
[----:B------:R-:W-:Y:S01]  /*1b80*/  ULEA.HI UR5, UR5, UR6, URZ, 0x8 ;  /* 0x0000000605057291 */ /* 0x000fe2000f8f40ff */
[----:B------:R-:W-:Y:S01]  /*1b90*/  IMAD.U32 R14, RZ, RZ, UR9 ;  /* 0x00000009ff0e7e24 */ /* 0x000fe2000f8e00ff */
[----:B------:R-:W-:Y:S02]  /*1ba0*/  UIADD3 UR6, UPT, UPT, UR7, -0x1, URZ ;  /* 0xffffffff07067890 */ /* 0x000fe4000fffe0ff */
[----:B------:R-:W-:-:S02]  /*1bb0*/  USHF.R.S32.HI UR74, URZ, 0x8, UR5 ;  /* 0x00000008ff4a7899 */ /* 0x000fc40008011405 */
[----:B------:R-:W-:Y:S02]  /*1bc0*/  UISETP.GE.U32.AND UP2, UPT, UR6, -0x1ff, UPT ;  /* 0xfffffe010600788c */ /* 0x000fe4000bf46070 */
[----:B------:R-:W-:Y:S02]  /*1bd0*/  UISETP.LT.U32.AND UP0, UPT, UR74, 0x2, UPT ;  /* 0x000000024a00788c */ /* 0x000fe4000bf01070 */
[----:B------:R-:W-:Y:S02]  /*1be0*/  ULEA UR5, UR26, UR4, 0x6 ;  /* 0x000000041a057291 */ /* 0x000fe4000f8e30ff */
[----:B------:R-:W-:Y:S01]  /*1bf0*/  USEL UR73, UR74, 0x2, UP0 ;  /* 0x000000024a497887 */ /* 0x000fe20008000000 */
[----:B------:R-:W1:Y:S03]  /*1c00*/  LDCU UR71, c[0x0][0x374] ;  /* 0x00006e80ff4777ac */ /* 0x000e660008000800 */
[----:B------:R-:W-:Y:S01]  /*1c10*/  IMAD.U32 R13, RZ, RZ, UR5 ;  /* 0x00000005ff0d7e24 */ /* 0x000fe2000f8e00ff */
[----:B------:R-:W-:-:S02]  /*1c20*/  UIADD3 UR4, UPT, UPT, UR73, -0x1, URZ ;  /* 0xffffffff49047890 */ /* 0x000fc4000fffe0ff */
[----:B------:R-:W-:Y:S02]  /*1c30*/  @UP2 UIADD3 UR4, UPT, UPT, UR73, URZ, URZ ;  /* 0x000000ff49042290 */ /* 0x000fe4000fffe0ff */
[----:B------:R-:W-:Y:S02]  /*1c40*/  USEL UR37, UR49, 0x2, UP1 ;  /* 0x0000000231257887 */ /* 0x000fe40008800000 */
[----:B------:R-:W-:Y:S02]  /*1c50*/  UIADD3 UR68, UPT, UPT, UR22, 0x30800, UR65 ;  /* 0x0003080016447890 */ /* 0x000fe4000fffe041 */
[----:B------:R-:W-:Y:S02]  /*1c60*/  UIADD3 UR67, UPT, UPT, UR22, 0x31000, UR64 ;  /* 0x0003100016437890 */ /* 0x000fe4000fffe040 */
[----:B------:R-:W-:Y:S02]  /*1c70*/  UIADD3 UR77, UPT, UPT, UR74, -UR73, URZ ;  /* 0x800000494a4d7290 */ /* 0x000fe4000fffe0ff */
[----:B------:R-:W-:-:S02]  /*1c80*/  UIADD3 UR66, UPT, UPT, UR4, 0x1, URZ ;  /* 0x0000000104427890 */ /* 0x000fc4000fffe0ff */
[----:B------:R-:W-:Y:S01]  /*1c90*/  UIADD3 UR75, UPT, UPT, -UR4, URZ, URZ ;  /* 0x000000ff044b7290 */ /* 0x000fe2000fffe1ff */
[----:B-1-34-:R-:W-:-:S11]  /*1ca0*/  UMOV UR23, URZ ;  /* 0x000000ff00177c82 */ /* 0x01afd60008000000 */
.L_x_46:
[----:B------:R-:W1:Y:S02]  /*1cb0*/  S2UR UR4, SR_CgaCtaId ;  /* 0x00000000000479c3 */ /* 0x000e640000008800 */
[----:B-1----:R-:W-:-:S09]  /*1cc0*/  UISETP.NE.AND UP0, UPT, UR4, URZ, UPT ;  /* 0x000000ff0400728c */ /* 0x002fd2000bf05270 */
[----:B---3--:R-:W-:Y:S05]  /*1cd0*/  BRA.U UP0, `(.L_x_23) ;  /* 0x0000000100287547 */ /* 0x008fea000b800000 */
[----:B------:R-:W-:Y:S02]  /*1ce0*/  LEA R0, R9, UR22, 0x3 ;  /* 0x0000001609007c11 */ /* 0x000fe4000f8e18ff */
[----:B------:R-:W-:-:S04]  /*1cf0*/  SHF.L.U32 R2, R8, 0x1f, RZ ;  /* 0x0000001f08027819 */ /* 0x000fc800000006ff */
[----:B------:R-:W1:Y:S02]  /*1d00*/  SYNCS.PHASECHK.TRANS64.TRYWAIT P0, [R0+URZ+0xb0], R2 ;  /* 0x0000b002000075a7 */ /* 0x000e6400080011ff */
[----:B-1----:R-:W-:Y:S05]  /*1d10*/  @!P0 BRA `(.L_x_24) ;  /* 0x000000b000f08947 */ /* 0x002fea0003800000 */
.L_x_149:
[----:B------:R-:W-:Y:S01]  /*1d20*/  VIADD R9, R9, 0x1 ;  /* 0x0000000109097836 */ /* 0x000fe20000000000 */
[----:B------:R1:W-:Y:S04]  /*1d30*/  SYNCS.ARRIVE.TRANS64.A1T0 RZ, [R0+URZ+0xa0], RZ ;  /* 0x0000a0ff00ff79a7 */ /* 0x0003e800081000ff */
[----:B------:R-:W-:-:S04]  /*1d40*/  ISETP.NE.AND P0, PT, R9, 0x2, PT ;  /* 0x000000020900780c */ /* 0x000fc80003f05270 */
[----:B------:R-:W-:Y:S02]  /*1d50*/  SEL R9, R9, RZ, P0 ;  /* 0x000000ff09097207 */ /* 0x000fe40000000000 */
[----:B-1----:R-:W-:-:S04]  /*1d60*/  SEL R0, RZ, 0x1, P0 ;  /* 0x00000001ff007807 */ /* 0x002fc80000000000 */
[----:B------:R-:W-:-:S07]  /*1d70*/  LOP3.LUT R8, R8, R0, RZ, 0x3c, !PT ;  /* 0x0000000008087212 */ /* 0x000fce00078e3cff */
.L_x_23:
[----:B------:R-:W1:Y:S01]  /*1d80*/  S2UR UR7, SR_CgaCtaId ;  /* 0x00000000000779c3 */ /* 0x000e620000008800 */
[----:B------:R-:W-:Y:S01]  /*1d90*/  R2UR UR8, R13 ;  /* 0x000000000d0872ca */ /* 0x000fe200000e0000 */
[----:B------:R-:W-:Y:S01]  /*1da0*/  ULEA UR4, UR23, UR22, 0x3 ;  /* 0x0000001617047291 */ /* 0x000fe2000f8e18ff */
[----:B------:R-:W-:Y:S01]  /*1db0*/  R2UR UR6, R14 ;  /* 0x000000000e0672ca */ /* 0x000fe200000e0000 */
[----:B------:R-:W-:Y:S01]  /*1dc0*/  UMOV UR14, URZ ;  /* 0x000000ff000e7c82 */ /* 0x000fe20008000000 */
[----:B------:R-:W-:-:S06]  /*1dd0*/  SHF.L.U32 R0, R12, 0x1f, RZ ;  /* 0x0000001f0c007819 */ /* 0x000fcc00000006ff */
[----:B------:R2:W3:Y:S01]  /*1de0*/  SYNCS.PHASECHK.TRANS64.TRYWAIT P1, [UR4+0x10], R0 ;  /* 0x00001000ff0075a7 */ /* 0x0004e20008021104 */
[----:B------:R-:W-:Y:S02]  /*1df0*/  ULEA.HI UR4, UR20, UR20, URZ, 0x1 ;  /* 0x0000001414047291 */ /* 0x000fe4000f8f08ff */
[----:B------:R-:W-:Y:S02]  /*1e00*/  ULEA UR35, UR16, UR8, 0x8 ;  /* 0x0000000810237291 */ /* 0x000fe4000f8e40ff */
[----:B------:R-:W-:Y:S02]  /*1e10*/  UISETP.GE.U32.AND UP0, UPT, UR6, 0x1ff, UPT ;  /* 0x000001ff0600788c */ /* 0x000fe4000bf06070 */
[----:B------:R-:W-:Y:S02]  /*1e20*/  USHF.L.U32 UR5, UR4, 0x7, URZ ;  /* 0x0000000704057899 */ /* 0x000fe400080006ff */
[----:B------:R-:W-:Y:S02]  /*1e30*/  ULOP3.LUT UR20, UR4, 0xfffffffe, URZ, 0xc0, !UPT ;  /* 0xfffffffe04147892 */ /* 0x000fe4000f8ec0ff */
[----:B------:R-:W-:-:S02]  /*1e40*/  ULOP3.LUT UR5, UR5, 0xffffff00, URZ, 0xc0, !UPT ;  /* 0xffffff0005057892 */ /* 0x000fc4000f8ec0ff */
[----:B-1----:R-:W-:Y:S02]  /*1e50*/  ULOP3.LUT UR8, UR7, 0x1, URZ, 0xc0, !UPT ;  /* 0x0000000107087892 */ /* 0x002fe4000f8ec0ff */
[----:B------:R-:W-:Y:S01]  /*1e60*/  UIADD3 UR51, UPT, UPT, UR76, UR5, URZ ;  /* 0x000000054c337290 */ /* 0x000fe2000fffe0ff */
[----:B------:R-:W1:Y:S01]  /*1e70*/  S2UR UR7, SR_CTAID.X ;  /* 0x00000000000779c3 */ /* 0x000e620000002500 */
[----:B------:R-:W-:Y:S02]  /*1e80*/  ULEA UR11, UR16, UR8, 0x1 ;  /* 0x00000008100b7291 */ /* 0x000fe4000f8e08ff */
[----:B-1----:R-:W-:Y:S01]  /*1e90*/  ULOP3.LUT UR20, UR20, 0x1, UR7, 0xf8, !UPT ;  /* 0x0000000114147892 */ /* 0x002fe2000f8ef807 */
[----:B--2---:R-:W-:Y:S11]  /*1ea0*/  BRA.U !UP0, `(.L_x_25) ;  /* 0x00000005086c7547 */ /* 0x004ff6000b800000 */
[----:B------:R-:W-:Y:S01]  /*1eb0*/  UMOV UR29, UR75 ;  /* 0x0000004b001d7c82 */ /* 0x000fe20008000000 */
[----:B------:R-:W-:Y:S01]  /*1ec0*/  UMOV UR5, UR23 ;  /* 0x0000001700057c82 */ /* 0x000fe20008000000 */
[----:B------:R-:W-:Y:S01]  /*1ed0*/  UMOV UR42, 0x80 ;  /* 0x00000080002a7882 */ /* 0x000fe20000000000 */
[----:B------:R-:W-:Y:S01]  /*1ee0*/  UMOV UR19, UR62 ;  /* 0x0000003e00137c82 */ /* 0x000fe20008000000 */
[----:B------:R-:W-:-:S05]  /*1ef0*/  UMOV UR12, UR63 ;  /* 0x0000003f000c7c82 */ /* 0x000fca0008000000 */
.L_x_33:
[----:B------:R-:W-:Y:S01]  /*1f00*/  ULEA UR6, UR5, UR22, 0x3 ;  /* 0x0000001605067291 */ /* 0x000fe2000f8e18ff */
[----:B--2---:R-:W-:Y:S01]  /*1f10*/  @P4 MOV R2, 0x21800 ;  /* 0x0002180000024802 */ /* 0x004fe20000000f00 */
[----:B-1-3--:R-:W-:Y:S10]  /*1f20*/  @P1 BRA `(.L_x_26) ;  /* 0x00000000000c1947 */ /* 0x00aff40003800000 */
[----:B------:R-:W-:-:S04]  /*1f30*/  SHF.L.U32 R3, R12, 0x1f, RZ ;  /* 0x0000001f0c037819 */ /* 0x000fc800000006ff */
[----:B------:R-:W1:Y:S02]  /*1f40*/  SYNCS.PHASECHK.TRANS64.TRYWAIT P0, [UR6+0x10], R3 ;  /* 0x00001003ff0075a7 */ /* 0x000e640008001106 */
[----:B-1----:R-:W-:Y:S05]  /*1f50*/  @!P0 BRA `(.L_x_27) ;  /* 0x000000b000748947 */ /* 0x002fea0003800000 */
.L_x_26:
[----:B------:R2:W-:Y:S01]  /*1f60*/  @P4 SYNCS.ARRIVE.TRANS64 RZ, [UR6], R2 ;  /* 0x00000002ffff49a7 */ /* 0x0005e20008000006 */
[----:B------:R-:W-:Y:S02]  /*1f70*/  ULOP3.LUT UR4, UR37, 0x2, URZ, 0xfc, !UPT ;  /* 0x0000000225047892 */ /* 0x000fe4000f8efcff */
[----:B------:R-:W-:Y:S02]  /*1f80*/  UIADD3 UR29, UPT, UPT, UR29, 0x1, URZ ;  /* 0x000000011d1d7890 */ /* 0x000fe4000fffe0ff */
[----:B------:R-:W-:Y:S02]  /*1f90*/  UISETP.NE.AND UP0, UPT, UR4, 0x2, UPT ;  /* 0x000000020400788c */ /* 0x000fe4000bf05270 */
[----:B------:R-:W-:-:S07]  /*1fa0*/  UISETP.NE.AND UP4, UPT, UR29, 0x1, UPT ;  /* 0x000000011d00788c */ /* 0x000fce000bf85270 */
[----:B------:R-:W-:Y:S05]  /*1fb0*/  BRA.U UP0, `(.L_x_28) ;  /* 0x0000000100047547 */ /* 0x000fea000b800000 */
[----:B------:R-:W-:Y:S05]  /*1fc0*/  BPT.TRAP 0x1 ;  /* 0x000000040000795c */ /* 0x000fea0000300000 */
.L_x_28:
[----:B------:R-:W-:Y:S04]  /*1fd0*/  BSSY.RECONVERGENT B0, `(.L_x_29) ;  /* 0x0000003000007945 */ /* 0x000fe80003800200 */
[----:B------:R-:W-:Y:S05]  /*1fe0*/  @!P3 BRA `(.L_x_30) ;  /* 0x000000000004b947 */ /* 0x000fea0003800000 */
[----:B------:R-:W-:Y:S05]  /*1ff0*/  BPT.TRAP 0x1 ;  /* 0x000000040000795c */ /* 0x000fea0000300000 */
.L_x_30:
[----:B------:R-:W-:Y:S05]  /*2000*/  BSYNC.RECONVERGENT B0 ;  /* 0x0000000000007941 */ /* 0x000fea0003800200 */
.L_x_29:
[----:B------:R-:W-:Y:S01]  /*2010*/  UIADD3 UR4, UPT, UPT, UR5, 0x1, URZ ;  /* 0x0000000105047890 */ /* 0x000fe2000fffe0ff */
[----:B------:R-:W-:Y:S01]  /*2020*/  BSSY.RECONVERGENT B0, `(.L_x_31) ;  /* 0x000003d000007945 */ /* 0x000fe20003800200 */
[----:B------:R-:W-:Y:S02]  /*2030*/  ELECT P0, URZ, PT ;  /* 0x0000000000ff782f */ /* 0x000fe40003800000 */
[----:B------:R-:W-:-:S04]  /*2040*/  UISETP.NE.AND UP0, UPT, UR4, 0x2, UPT ;  /* 0x000000020400788c */ /* 0x000fc8000bf05270 */
[----:B------:R-:W-:Y:S02]  /*2050*/  USEL UR7, URZ, 0x1, UP0 ;  /* 0x00000001ff077887 */ /* 0x000fe40008000000 */
[----:B------:R-:W-:-:S04]  /*2060*/  USEL UR23, UR4, URZ, UP0 ;  /* 0x000000ff04177287 */ /* 0x000fc80008000000 */
[----:B------:R-:W-:Y:S01]  /*2070*/  ULEA UR4, UR23, UR22, 0x3 ;  /* 0x0000001617047291 */ /* 0x000fe2000f8e18ff */
[----:B------:R-:W-:-:S04]  /*2080*/  LOP3.LUT R12, R12, UR7, RZ, 0x3c, !PT ;  /* 0x000000070c0c7c12 */ /* 0x000fc8000f8e3cff */
[----:B-1----:R-:W-:-:S04]  /*2090*/  SHF.L.U32 R0, R12, 0x1f, RZ ;  /* 0x0000001f0c007819 */ /* 0x002fc800000006ff */
[----:B------:R1:W3:Y:S01]  /*20a0*/  SYNCS.PHASECHK.TRANS64.TRYWAIT P1, [UR4+0x10], R0 ;  /* 0x00001000ff0075a7 */ /* 0x0002e20008021104 */
[----:B------:R-:W-:Y:S05]  /*20b0*/  @!P0 BRA `(.L_x_32) ;  /* 0x0000000000cc8947 */ /* 0x000fea0003800000 */
[----:B------:R-:W-:Y:S02]  /*20c0*/  USHF.L.U32 UR4, UR5, 0xf, URZ ;  /* 0x0000000f05047899 */ /* 0x000fe400080006ff */
[----:B------:R-:W-:Y:S02]  /*20d0*/  UIADD3 UR14, UP3, UPT, UR54, 0x80, URZ ;  /* 0x00000080360e7890 */ /* 0x000fe4000ff7e0ff */
[----:B------:R-:W-:Y:S02]  /*20e0*/  ULOP3.LUT UR40, UR4, UR61, URZ, 0xfc, !UPT ;  /* 0x0000003d04287292 */ /* 0x000fe4000f8efcff */
[----:B------:R-:W-:Y:S02]  /*20f0*/  ULOP3.LUT UR24, UR4, UR60, URZ, 0xfc, !UPT ;  /* 0x0000003c04187292 */ /* 0x000fe4000f8efcff */
[----:B------:R-:W-:Y:S02]  /*2100*/  UIADD3 UR40, UPT, UPT, UR22, UR40, URZ ;  /* 0x0000002816287290 */ /* 0x000fe4000fffe0ff */
[----:B------:R-:W-:-:S02]  /*2110*/  UIADD3 UR8, UP2, UPT, UR54, 0x180, URZ ;  /* 0x0000018036087890 */ /* 0x000fc4000ff5e0ff */
[----:B------:R-:W-:Y:S02]  /*2120*/  UIADD3 UR24, UPT, UPT, UR22, UR24, URZ ;  /* 0x0000001816187290 */ /* 0x000fe4000fffe0ff */
[----:B------:R-:W-:Y:S02]  /*2130*/  UIADD3 UR50, UPT, UPT, UR42, -0x80, URZ ;  /* 0xffffff802a327890 */ /* 0x000fe4000fffe0ff */
[----:B------:R-:W-:Y:S02]  /*2140*/  ULOP3.LUT UR49, UR6, 0xfefffff8, URZ, 0xc0, !UPT ;  /* 0xfefffff806317892 */ /* 0x000fe4000f8ec0ff */
[----:B------:R-:W-:Y:S02]  /*2150*/  UIADD3.X UR15, UPT, UPT, URZ, UR55, URZ, UP3, !UPT ;  /* 0x00000037ff0f7290 */ /* 0x000fe40009ffe4ff */
[----:B------:R-:W-:Y:S02]  /*2160*/  UIADD3 UR48, UPT, UPT, UR40, 0x10800, URZ ;  /* 0x0001080028307890 */ /* 0x000fe4000fffe0ff */
[----:B------:R-:W-:-:S02]  /*2170*/  UPRMT UR4, URZ, 0x5410, UR59 ;  /* 0x00005410ff047896 */ /* 0x000fc4000800003b */
[----:B------:R-:W-:Y:S02]  /*2180*/  UIADD3 UR40, UPT, UPT, UR40, 0x14800, URZ ;  /* 0x0001480028287890 */ /* 0x000fe4000fffe0ff */
[----:B------:R-:W-:Y:S02]  /*2190*/  UIADD3.X UR9, UPT, UPT, URZ, UR55, URZ, UP2, !UPT ;  /* 0x00000037ff097290 */ /* 0x000fe400097fe4ff */
[----:B------:R-:W-:Y:S02]  /*21a0*/  UIADD3 UR32, UPT, UPT, UR24, 0x20800, URZ ;  /* 0x0002080018207890 */ /* 0x000fe4000fffe0ff */
[----:B------:R-:W-:Y:S02]  /*21b0*/  UPRMT UR7, URZ, 0x5410, UR58 ;  /* 0x00005410ff077896 */ /* 0x000fe4000800003a */
[----:B------:R-:W-:Y:S01]  /*21c0*/  UIADD3 UR24, UPT, UPT, UR24, 0x24800, URZ ;  /* 0x0002480018187890 */ /* 0x000fe2000fffe0ff */
[----:B------:R-:W-:Y:S01]  /*21d0*/  UMOV UR46, 0x0 ;  /* 0x00000000002e7882 */ /* 0x000fe20000000000 */
[----:B------:R-:W-:Y:S01]  /*21e0*/  UMOV UR47, 0x10000000 ;  /* 0x10000000002f7882 */ /* 0x000fe20000000000 */
[----:B------:R-:W-:Y:S01]  /*21f0*/  ULEA UR16, UR5, UR65, 0xa ;  /* 0x0000004105107291 */ /* 0x000fe2000f8e50ff */
[----:B------:R-:W-:Y:S01]  /*2200*/  UTMALDG.3D.MULTICAST.2CTA [UR48], [UR14], UR4, desc[UR46] ;  /* 0x00002e300e0073b4 */ /* 0x000fe20008211804 */
[----:B------:R-:W-:Y:S01]  /*2210*/  UIADD3 UR38, UP1, UPT, UR54, 0x280, URZ ;  /* 0x0000028036267890 */ /* 0x000fe2000ff3e0ff */
[----:B------:R-:W-:Y:S01]  /*2220*/  UMOV UR43, UR51 ;  /* 0x00000033002b7c82 */ /* 0x000fe20008000000 */
[----:B------:R-:W-:Y:S01]  /*2230*/  UMOV UR44, UR52 ;  /* 0x00000034002c7c82 */ /* 0x000fe20008000000 */
[----:B------:R-:W-:Y:S01]  /*2240*/  UMOV UR41, UR49 ;  /* 0x0000003100297c82 */ /* 0x000fe20008000000 */
[----:B------:R-:W-:-:S02]  /*2250*/  ULEA UR10, UR5, UR64, 0xb ;  /* 0x00000040050a7291 */ /* 0x000fc4000f8e58ff */
[----:B------:R-:W-:Y:S01]  /*2260*/  UIADD3 UR30, UP0, UPT, UR54, 0x380, URZ ;  /* 0x00000380361e7890 */ /* 0x000fe2000ff1e0ff */
[----:B------:R-:W-:Y:S01]  /*2270*/  UTMALDG.3D.MULTICAST.2CTA [UR40], [UR14], UR4, desc[UR46] ;  /* 0x00002e280e0073b4 */ /* 0x000fe20008211804 */
[----:B------:R-:W-:Y:S01]  /*2280*/  UMOV UR36, UR52 ;  /* 0x0000003400247c82 */ /* 0x000fe20008000000 */
[----:B------:R-:W-:Y:S01]  /*2290*/  UMOV UR33, UR49 ;  /* 0x0000003100217c82 */ /* 0x000fe20008000000 */
[----:B------:R-:W-:Y:S01]  /*22a0*/  UMOV UR34, UR50 ;  /* 0x0000003200227c82 */ /* 0x000fe20008000000 */
[----:B------:R-:W-:Y:S01]  /*22b0*/  UMOV UR26, UR42 ;  /* 0x0000002a001a7c82 */ /* 0x000fe20008000000 */
[----:B------:R-:W-:Y:S01]  /*22c0*/  UMOV UR27, UR35 ;  /* 0x00000023001b7c82 */ /* 0x000fe20008000000 */
[----:B------:R-:W-:Y:S01]  /*22d0*/  UMOV UR28, UR52 ;  /* 0x00000034001c7c82 */ /* 0x000fe20008000000 */
[----:B------:R-:W-:Y:S01]  /*22e0*/  UMOV UR25, UR49 ;  /* 0x0000003100197c82 */ /* 0x000fe20008000000 */
[----:B------:R-:W-:Y:S01]  /*22f0*/  UTMALDG.3D.MULTICAST.2CTA [UR32], [UR8], UR7, desc[UR46] ;  /* 0x00002e20080073b4 */ /* 0x000fe20008211807 */
[----:B------:R-:W-:-:S02]  /*2300*/  UIADD3.X UR39, UPT, UPT, URZ, UR55, URZ, UP1, !UPT ;  /* 0x00000037ff277290 */ /* 0x000fc40008ffe4ff */
[----:B------:R-:W-:Y:S02]  /*2310*/  UIADD3 UR16, UPT, UPT, UR22, 0x30800, UR16 ;  /* 0x0003080016107890 */ /* 0x000fe4000fffe010 */
[----:B------:R-:W-:Y:S01]  /*2320*/  UIADD3.X UR31, UPT, UPT, URZ, UR55, URZ, UP0, !UPT ;  /* 0x00000037ff1f7290 */ /* 0x000fe200087fe4ff */
[----:B------:R-:W-:Y:S01]  /*2330*/  UMOV UR18, URZ ;  /* 0x000000ff00127c82 */ /* 0x000fe20008000000 */
[----:B------:R4:W-:Y:S01]  /*2340*/  UTMALDG.3D.MULTICAST.2CTA [UR24], [UR8], UR7, desc[UR46] ;  /* 0x00002e18080073b4 */ /* 0x0009e20008211807 */
[----:B------:R-:W-:Y:S01]  /*2350*/  UMOV UR21, UR52 ;  /* 0x0000003400157c82 */ /* 0x000fe20008000000 */
[----:B------:R-:W-:Y:S01]  /*2360*/  UMOV UR17, UR49 ;  /* 0x0000003100117c82 */ /* 0x000fe20008000000 */
[----:B------:R-:W-:Y:S02]  /*2370*/  UMOV UR13, UR52 ;  /* 0x00000034000d7c82 */ /* 0x000fe40008000000 */
[----:B------:R1:W-:Y:S01]  /*2380*/  UTMALDG.4D.MULTICAST.2CTA [UR16], [UR38], UR4, desc[UR46] ;  /* 0x00002e10260073b4 */ /* 0x0003e20008219804 */
[----:B----4-:R-:W-:-:S02]  /*2390*/  UIADD3 UR8, UPT, UPT, UR22, 0x31000, UR10 ;  /* 0x0003100016087890 */ /* 0x010fc4000fffe00a */
[----:B------:R-:W-:Y:S01]  /*23a0*/  UPRMT UR7, URZ, 0x5410, UR53 ;  /* 0x00005410ff077896 */ /* 0x000fe20008000035 */
[----:B------:R-:W-:Y:S01]  /*23b0*/  UMOV UR9, UR49 ;  /* 0x0000003100097c82 */ /* 0x000fe20008000000 */
[----:B------:R-:W-:-:S07]  /*23c0*/  UMOV UR10, UR18 ;  /* 0x00000012000a7c82 */ /* 0x000fce0008000000 */
[----:B------:R1:W-:Y:S02]  /*23d0*/  UTMALDG.4D.MULTICAST.2CTA [UR8], [UR30], UR7, desc[UR46] ;  /* 0x00002e081e0073b4 */ /* 0x0003e40008219807 */
[----:B-1----:R-:W-:Y:S01]  /*23e0*/  NOP ;  /* 0x0000000000007918 */ /* 0x002fe20000000000 */
.L_x_32:
[----:B------:R-:W-:Y:S05]  /*23f0*/  BSYNC.RECONVERGENT B0 ;  /* 0x0000000000007941 */ /* 0x000fea0003800200 */
.L_x_31:
[----:B------:R-:W-:Y:S02]  /*2400*/  UIADD3 UR42, UPT, UPT, UR42, 0x100, URZ ;  /* 0x000001002a2a7890 */ /* 0x000fe4000fffe0ff */
[----:B------:R-:W-:Y:S02]  /*2410*/  UIADD3 UR12, UPT, UPT, UR12, 0x2, URZ ;  /* 0x000000020c0c7890 */ /* 0x000fe4000fffe0ff */
[----:B------:R-:W-:Y:S01]  /*2420*/  UIADD3 UR19, UPT, UPT, UR19, 0x2, URZ ;  /* 0x0000000213137890 */ /* 0x000fe2000fffe0ff */
[----:B------:R-:W-:Y:S01]  /*2430*/  UMOV UR5, UR23 ;  /* 0x0000001700057c82 */ /* 0x000fe20008000000 */
[----:B------:R-:W-:Y:S01]  /*2440*/  UMOV UR14, UR66 ;  /* 0x00000042000e7c82 */ /* 0x000fe20008000000 */
[----:B------:R-:W-:Y:S09]  /*2450*/  BRA.U UP4, `(.L_x_33) ;  /* 0xfffffff904a87547 */ /* 0x000ff2000b83ffff */
.L_x_25:
[----:B------:R-:W-:Y:S01]  /*2460*/  ULEA UR4, UR23, UR22, 0x3 ;  /* 0x0000001617047291 */ /* 0x000fe2000f8e18ff */
[----:B-1----:R-:W-:Y:S01]  /*2470*/  SHF.L.U32 R0, R12, 0x1f, RZ ;  /* 0x0000001f0c007819 */ /* 0x002fe200000006ff */
[----:B------:R-:W-:Y:S01]  /*2480*/  @!P2 SYNCS.ARRIVE.TRANS64.A1T0 RZ, [UR22+0x68], RZ ;  /* 0x000068ffffffa9a7 */ /* 0x000fe20008100016 */
[----:B------:R-:W-:-:S06]  /*2490*/  UISETP.GT.AND UP0, UPT, UR74, UR73, UPT ;  /* 0x000000494a00728c */ /* 0x000fcc000bf04270 */
[----:B---3--:R1:W3:Y:S03]  /*24a0*/  SYNCS.PHASECHK.TRANS64.TRYWAIT P1, [UR4+0x10], R0 ;  /* 0x00001000ff0075a7 */ /* 0x0082e60008021104 */
[----:B------:R-:W-:Y:S05]  /*24b0*/  BRA.U !UP0, `(.L_x_34) ;  /* 0x0000000508587547 */ /* 0x000fea000b800000 */
[----:B------:R-:W-:Y:S01]  /*24c0*/  UIADD3 UR15, UPT, UPT, UR77, UR14, URZ ;  /* 0x0000000e4d0f7290 */ /* 0x000fe2000fffe0ff */
[----:B------:R-:W-:-:S11]  /*24d0*/  UMOV UR6, UR23 ;  /* 0x0000001700067c82 */ /* 0x000fd60008000000 */
.L_x_42:
[----:B------:R-:W-:Y:S01]  /*24e0*/  ULEA UR7, UR6, UR22, 0x3 ;  /* 0x0000001606077291 */ /* 0x000fe2000f8e18ff */
[----:B--2---:R-:W-:Y:S01]  /*24f0*/  @P4 MOV R2, 0x21800 ;  /* 0x0002180000024802 */ /* 0x004fe20000000f00 */
[----:B---3--:R-:W-:Y:S10]  /*2500*/  @P1 BRA `(.L_x_35) ;  /* 0x00000000000c1947 */ /* 0x008ff40003800000 */
[----:B------:R-:W-:-:S04]  /*2510*/  SHF.L.U32 R3, R12, 0x1f, RZ ;  /* 0x0000001f0c037819 */ /* 0x000fc800000006ff */
[----:B------:R-:W2:Y:S02]  /*2520*/  SYNCS.PHASECHK.TRANS64.TRYWAIT P0, [UR7+0x10], R3 ;  /* 0x00001003ff0075a7 */ /* 0x000ea40008001107 */
[----:B--2---:R-:W-:Y:S05]  /*2530*/  @!P0 BRA `(.L_x_36) ;  /* 0x000000ac00148947 */ /* 0x004fea0003800000 */
.L_x_35:
[----:B------:R2:W-:Y:S01]  /*2540*/  @P4 SYNCS.ARRIVE.TRANS64 RZ, [UR7], R2 ;  /* 0x00000002ffff49a7 */ /* 0x0005e20008000007 */
[----:B------:R-:W-:-:S04]  /*2550*/  ULOP3.LUT UR4, UR37, 0x2, URZ, 0xfc, !UPT ;  /* 0x0000000225047892 */ /* 0x000fc8000f8efcff */
[----:B------:R-:W-:-:S09]  /*2560*/  UISETP.NE.AND UP0, UPT, UR4, 0x2, UPT ;  /* 0x000000020400788c */ /* 0x000fd2000bf05270 */
[----:B------:R-:W-:Y:S05]  /*2570*/  BRA.U UP0, `(.L_x_37) ;  /* 0x0000000100047547 */ /* 0x000fea000b800000 */
[----:B------:R-:W-:Y:S05]  /*2580*/  BPT.TRAP 0x1 ;  /* 0x000000040000795c */ /* 0x000fea0000300000 */
.L_x_37:
[----:B------:R-:W-:Y:S04]  /*2590*/  BSSY.RECONVERGENT B0, `(.L_x_38) ;  /* 0x0000003000007945 */ /* 0x000fe80003800200 */
[----:B------:R-:W-:Y:S05]  /*25a0*/  @!P3 BRA `(.L_x_39) ;  /* 0x000000000004b947 */ /* 0x000fea0003800000 */
[----:B------:R-:W-:Y:S05]  /*25b0*/  BPT.TRAP 0x1 ;  /* 0x000000040000795c */ /* 0x000fea0000300000 */
.L_x_39:
[----:B------:R-:W-:Y:S05]  /*25c0*/  BSYNC.RECONVERGENT B0 ;  /* 0x0000000000007941 */ /* 0x000fea0003800200 */
.L_x_38:
        /* <DEDUP_REMOVED lines=14> */
[----:B------:R-:W-:Y:S02]  /*26b0*/  USHF.L.U32 UR50, UR14, 0x8, URZ ;  /* 0x000000080e327899 */ /* 0x000fe400080006ff */
[----:B------:R-:W-:Y:S02]  /*26c0*/  UIADD3 UR40, UPT, UPT, UR22, UR40, URZ ;  /* 0x0000002816287290 */ /* 0x000fe4000fffe0ff */
[----:B------:R-:W-:-:S02]  /*26d0*/  ULOP3.LUT UR49, UR7, 0xfefffff8, URZ, 0xc0, !UPT ;  /* 0xfefffff807317892 */ /* 0x000fc4000f8ec0ff */
[----:B------:R-:W-:Y:S02]  /*26e0*/  UIADD3.X UR5, UPT, UPT, URZ, UR55, URZ, UP3, !UPT ;  /* 0x00000037ff057290 */ /* 0x000fe40009ffe4ff */
[----:B------:R-:W-:Y:S02]  /*26f0*/  UIADD3 UR48, UPT, UPT, UR40, 0x10800, URZ ;  /* 0x0001080028307890 */ /* 0x000fe4000fffe0ff */
[----:B------:R-:W-:Y:S02]  /*2700*/  UPRMT UR10, URZ, 0x5410, UR59 ;  /* 0x00005410ff0a7896 */ /* 0x000fe4000800003b */
[----:B------:R-:W-:Y:S02]  /*2710*/  UIADD3 UR42, UPT, UPT, UR50, 0x80, URZ ;  /* 0x00000080322a7890 */ /* 0x000fe4000fffe0ff */
[----:B------:R-:W-:Y:S02]  /*2720*/  UIADD3 UR40, UPT, UPT, UR40, 0x14800, URZ ;  /* 0x0001480028287890 */ /* 0x000fe4000fffe0ff */
[----:B------:R-:W-:Y:S01]  /*2730*/  ULOP3.LUT UR24, UR9, UR60, URZ, 0xfc, !UPT ;  /* 0x0000003c09187292 */ /* 0x000fe2000f8efcff */
[----:B------:R-:W-:Y:S01]  /*2740*/  UMOV UR56, 0x0 ;  /* 0x0000000000387882 */ /* 0x000fe20000000000 */
[----:B------:R-:W-:Y:S01]  /*2750*/  UMOV UR57, 0x10000000 ;  /* 0x1000000000397882 */ /* 0x000fe20000000000 */
[----:B------:R-:W-:Y:S01]  /*2760*/  UIADD3 UR30, UP2, UPT, UR54, 0x180, URZ ;  /* 0x00000180361e7890 */ /* 0x000fe2000ff5e0ff */
[----:B------:R-:W-:Y:S01]  /*2770*/  UTMALDG.3D.MULTICAST.2CTA [UR48], [UR4], UR10, desc[UR56] ;  /* 0x00003830040073b4 */ /* 0x000fe2000821180a */
[----:B------:R-:W-:Y:S01]  /*2780*/  UIADD3 UR24, UPT, UPT, UR22, UR24, URZ ;  /* 0x0000001816187290 */ /* 0x000fe2000fffe0ff */
[----:B------:R-:W-:Y:S01]  /*2790*/  UMOV UR43, UR51 ;  /* 0x00000033002b7c82 */ /* 0x000fe20008000000 */
[----:B------:R-:W-:Y:S01]  /*27a0*/  UMOV UR44, UR52 ;  /* 0x00000034002c7c82 */ /* 0x000fe20008000000 */
[----:B------:R-:W-:Y:S01]  /*27b0*/  UMOV UR41, UR49 ;  /* 0x0000003100297c82 */ /* 0x000fe20008000000 */
[----:B------:R-:W-:Y:S01]  /*27c0*/  UIADD3.X UR31, UPT, UPT, URZ, UR55, URZ, UP2, !UPT ;  /* 0x00000037ff1f7290 */ /* 0x000fe200097fe4ff */
[----:B------:R4:W-:Y:S01]  /*27d0*/  UTMALDG.3D.MULTICAST.2CTA [UR40], [UR4], UR10, desc[UR56] ;  /* 0x00003828040073b4 */ /* 0x0009e2000821180a */
[----:B------:R-:W-:-:S02]  /*27e0*/  UIADD3 UR32, UPT, UPT, UR24, 0x20800, URZ ;  /* 0x0002080018207890 */ /* 0x000fc4000fffe0ff */
[----:B------:R-:W-:Y:S02]  /*27f0*/  UIADD3 UR24, UPT, UPT, UR24, 0x24800, URZ ;  /* 0x0002480018187890 */ /* 0x000fe4000fffe0ff */
[----:B------:R-:W-:Y:S02]  /*2800*/  USHF.L.U32 UR12, UR14, 0x1, URZ ;  /* 0x000000010e0c7899 */ /* 0x000fe400080006ff */
[----:B------:R-:W-:Y:S02]  /*2810*/  UIADD3 UR38, UP1, UPT, UR54, 0x280, URZ ;  /* 0x0000028036267890 */ /* 0x000fe4000ff3e0ff */
[----:B------:R-:W-:Y:S01]  /*2820*/  UIADD3 UR46, UP0, UPT, UR54, 0x380, URZ ;  /* 0x00000380362e7890 */ /* 0x000fe2000ff1e0ff */
[----:B------:R-:W-:Y:S01]  /*2830*/  UMOV UR36, UR52 ;  /* 0x0000003400247c82 */ /* 0x000fe20008000000 */
[----:B------:R-:W-:Y:S01]  /*2840*/  UMOV UR33, UR49 ;  /* 0x0000003100217c82 */ /* 0x000fe20008000000 */
[----:B------:R-:W-:Y:S01]  /*2850*/  UMOV UR34, UR50 ;  /* 0x0000003200227c82 */ /* 0x000fe20008000000 */
[----:B------:R-:W-:Y:S01]  /*2860*/  UMOV UR27, UR35 ;  /* 0x00000023001b7c82 */ /* 0x000fe20008000000 */
[----:B------:R-:W-:Y:S01]  /*2870*/  UMOV UR28, UR52 ;  /* 0x00000034001c7c82 */ /* 0x000fe20008000000 */
[----:B------:R-:W-:Y:S01]  /*2880*/  ULEA UR16, UR6, UR68, 0xa ;  /* 0x0000004406107291 */ /* 0x000fe2000f8e50ff */
[----:B------:R-:W-:Y:S01]  /*2890*/  UMOV UR25, UR49 ;  /* 0x0000003100197c82 */ /* 0x000fe20008000000 */
[----:B------:R-:W-:Y:S01]  /*28a0*/  ULOP3.LUT UR19, UR12, UR62, URZ, 0xfc, !UPT ;  /* 0x0000003e0c137292 */ /* 0x000fe2000f8efcff */
[----:B------:R-:W-:Y:S01]  /*28b0*/  UMOV UR26, UR42 ;  /* 0x0000002a001a7c82 */ /* 0x000fe20008000000 */
[----:B------:R-:W-:-:S02]  /*28c0*/  UIADD3.X UR39, UPT, UPT, URZ, UR55, URZ, UP1, !UPT ;  /* 0x00000037ff277290 */ /* 0x000fc40008ffe4ff */
[----:B------:R-:W-:Y:S02]  /*28d0*/  ULEA UR8, UR6, UR67, 0xb ;  /* 0x0000004306087291 */ /* 0x000fe4000f8e58ff */
[----:B------:R-:W-:Y:S02]  /*28e0*/  UIADD3 UR12, UPT, UPT, UR63, UR12, URZ ;  /* 0x0000000c3f0c7290 */ /* 0x000fe4000fffe0ff */
[----:B------:R-:W-:Y:S01]  /*28f0*/  UIADD3.X UR47, UPT, UPT, URZ, UR55, URZ, UP0, !UPT ;  /* 0x00000037ff2f7290 */ /* 0x000fe200087fe4ff */
[----:B------:R-:W-:Y:S01]  /*2900*/  UMOV UR18, URZ ;  /* 0x000000ff00127c82 */ /* 0x000fe20008000000 */
[----:B------:R-:W-:Y:S01]  /*2910*/  UMOV UR21, UR52 ;  /* 0x0000003400157c82 */ /* 0x000fe20008000000 */
[----:B------:R-:W-:Y:S01]  /*2920*/  UMOV UR17, UR49 ;  /* 0x0000003100117c82 */ /* 0x000fe20008000000 */
[----:B------:R-:W-:Y:S01]  /*2930*/  UMOV UR13, UR52 ;  /* 0x00000034000d7c82 */ /* 0x000fe20008000000 */
[----:B------:R-:W-:Y:S01]  /*2940*/  UMOV UR9, UR49 ;  /* 0x0000003100097c82 */ /* 0x000fe20008000000 */
[----:B----4-:R-:W-:-:S09]  /*2950*/  UPRMT UR4, URZ, 0x5410, UR58 ;  /* 0x00005410ff047896 */ /* 0x010fd2000800003a */
[----:B------:R-:W-:Y:S01]  /*2960*/  UTMALDG.3D.MULTICAST.2CTA [UR32], [UR30], UR4, desc[UR56] ;  /* 0x000038201e0073b4 */ /* 0x000fe20008211804 */
[----:B------:R4:W-:Y:S01]  /*2970*/  UTMALDG.3D.MULTICAST.2CTA [UR24], [UR30], UR4, desc[UR56] ;  /* 0x000038181e0073b4 */ /* 0x0009e20008211804 */
[----:B------:R2:W-:Y:S01]  /*2980*/  UTMALDG.4D.MULTICAST.2CTA [UR16], [UR38], UR10, desc[UR56] ;  /* 0x00003810260073b4 */ /* 0x0005e2000821980a */
[----:B----4-:R-:W-:Y:S01]  /*2990*/  UPRMT UR4, URZ, 0x5410, UR53 ;  /* 0x00005410ff047896 */ /* 0x010fe20008000035 */
[----:B--2---:R-:W-:-:S08]  /*29a0*/  UMOV UR10, UR18 ;  /* 0x00000012000a7c82 */ /* 0x004fd00008000000 */
[----:B------:R4:W-:Y:S02]  /*29b0*/  UTMALDG.4D.MULTICAST.2CTA [UR8], [UR46], UR4, desc[UR56] ;  /* 0x000038082e0073b4 */ /* 0x0009e40008219804 */
[----:B----4-:R-:W-:Y:S01]  /*29c0*/  NOP ;  /* 0x0000000000007918 */ /* 0x010fe20000000000 */
.L_x_41:
[----:B------:R-:W-:Y:S05]  /*29d0*/  BSYNC.RECONVERGENT B0 ;  /* 0x0000000000007941 */ /* 0x000fea0003800200 */
.L_x_40:
[----:B------:R-:W-:Y:S01]  /*29e0*/  UIADD3 UR14, UPT, UPT, UR14, 0x1, URZ ;  /* 0x000000010e0e7890 */ /* 0x000fe2000fffe0ff */
[----:B------:R-:W-:-:S03]  /*29f0*/  UMOV UR6, UR23 ;  /* 0x0000001700067c82 */ /* 0x000fc60008000000 */
[----:B------:R-:W-:-:S09]  /*2a00*/  UISETP.NE.AND UP0, UPT, UR14, UR15, UPT ;  /* 0x0000000f0e00728c */ /* 0x000fd2000bf05270 */
[----:B------:R-:W-:Y:S05]  /*2a10*/  BRA.U UP0, `(.L_x_42) ;  /* 0xfffffff900b07547 */ /* 0x000fea000b83ffff */
.L_x_34:
[C---:B------:R-:W-:Y:S01]  /*2a20*/  LEA R3, R11.reuse, UR22, 0x3 ;  /* 0x000000160b037c11 */ /* 0x040fe2000f8e18ff */
[----:B------:R-:W-:Y:S01]  /*2a30*/  NOP ;  /* 0x0000000000007918 */ /* 0x000fe20000000000 */
[----:B-1----:R-:W-:Y:S02]  /*2a40*/  SHF.L.U32 R0, R10, 0x1f, RZ ;  /* 0x0000001f0a007819 */ /* 0x002fe400000006ff */
[----:B------:R-:W-:Y:S02]  /*2a50*/  LEA R4, R11, UR22, 0x4 ;  /* 0x000000160b047c11 */ /* 0x000fe4000f8e20ff */
[----:B------:R-:W1:Y:S02]  /*2a60*/  SYNCS.PHASECHK.TRANS64.TRYWAIT P0, [R3+URZ+0x70], R0 ;  /* 0x00007000030075a7 */ /* 0x000e6400080011ff */
[----:B-1----:R-:W-:Y:S05]  /*2a70*/  @!P0 BRA `(.L_x_43) ;  /* 0x000000a400dc8947 */ /* 0x002fea0003800000 */
.L_x_152:
[----:B------:R-:W4:Y:S01]  /*2a80*/  LDS.128 R4, [R4+0xd0] ;  /* 0x0000d00004047984 */ /* 0x000f220000000c00 */
[----:B------:R-:W-:Y:S01]  /*2a90*/  UISETP.GE.AND UP0, UPT, UR45, 0x1, UPT ;  /* 0x000000012d00788c */ /* 0x000fe2000bf06270 */
[----:B------:R-:W-:Y:S01]  /*2aa0*/  @!PT LDS RZ, [RZ] ;  /* 0x00000000fffff984 */ /* 0x000fe20000000800 */
[----:B------:R-:W-:Y:S01]  /*2ab0*/  @!PT LDS RZ, [RZ] ;  /* 0x00000000fffff984 */ /* 0x000fe20000000800 */
[----:B------:R-:W-:Y:S01]  /*2ac0*/  @!PT LDS RZ, [RZ] ;  /* 0x00000000fffff984 */ /* 0x000fe20000000800 */
[----:B------:R-:W-:Y:S01]  /*2ad0*/  @!PT LDS RZ, [RZ] ;  /* 0x00000000fffff984 */ /* 0x000fe20000000800 */
[----:B------:R1:W-:Y:S06]  /*2ae0*/  MEMBAR.ALL.CTA ;  /* 0x0000000000007992 */ /* 0x0003ec0000008000 */
[----:B-1----:R-:W1:Y:S01]  /*2af0*/  FENCE.VIEW.ASYNC.S ;  /* 0x00000000000073c6 */ /* 0x002e620000000000 */
[----:B----4-:R-:W-:-:S13]  /*2b00*/  LOP3.LUT P0, RZ, R6, 0x1, RZ, 0xc0, !PT ;  /* 0x0000000106ff7812 */ /* 0x010fda000780c0ff */
[----:B-1----:R-:W-:Y:S01]  /*2b10*/  VOTEU.ANY UP1, P0 ;  /* 0x0000000000ff7886 */ /* 0x002fe20000020100 */
[----:B------:R-:W-:-:S13]  /*2b20*/  PLOP3.LUT P0, PT, PT, PT, UP1, 0x80, 0x8 ;  /* 0x000000000008781c */ /* 0x000fda0003f0f018 */
[----:B------:R-:W-:Y:S02]  /*2b30*/  @P0 LOP3.LUT R0, R5, 0xffff, RZ, 0xc0, !PT ;  /* 0x0000ffff05000812 */ /* 0x000fe400078ec0ff */
[----:B--2---:R-:W-:Y:S02]  /*2b40*/  @P0 MOV R2, R4 ;  /* 0x0000000400020202 */ /* 0x004fe40000000f00 */
[----:B------:R-:W-:Y:S01]  /*2b50*/  @P0 R2UR UR5, R0 ;  /* 0x00000000000502ca */ /* 0x000fe200000e0000 */
[----:B------:R-:W-:Y:S01]  /*2b60*/  VIADD R0, R3, 0x80 ;  /* 0x0000008003007836 */ /* 0x000fe20000000000 */
[----:B------:R-:W-:Y:S02]  /*2b70*/  @P0 SHF.R.U32.HI R4, RZ, 0x10, R5 ;  /* 0x00000010ff040819 */ /* 0x000fe40000011605 */
[----:B------:R-:W-:Y:S02]  /*2b80*/  @P0 R2UR UR6, R2 ;  /* 0x00000000020602ca */ /* 0x000fe400000e0000 */
[----:B------:R-:W-:-:S02]  /*2b90*/  PRMT R0, RZ, 0x654, R0 ;  /* 0x00000654ff007816 */ /* 0x000fc40000000000 */
[----:B------:R-:W-:Y:S02]  /*2ba0*/  @P0 R2UR UR4, R4 ;  /* 0x00000000040402ca */ /* 0x000fe400000e0000 */
[----:B------:R1:W-:Y:S03]  /*2bb0*/  SYNCS.ARRIVE.TRANS64.RED.A1T0 RZ, [R0+URZ], RZ ;  /* 0x000000ff00ff79a7 */ /* 0x0003e600081004ff */
[----:B------:R-:W-:-:S04]  /*2bc0*/  @UP1 UMOV UR69, UR5 ;  /* 0x0000000500451c82 */ /* 0x000fc80008000000 */
[----:B------:R-:W-:-:S04]  /*2bd0*/  @UP1 UMOV UR70, UR6 ;  /* 0x0000000600461c82 */ /* 0x000fc80008000000 */
[----:B------:R-:W-:Y:S01]  /*2be0*/  @UP1 UMOV UR52, UR4 ;  /* 0x0000000400341c82 */ /* 0x000fe20008000000 */
[----:B------:R-:W-:Y:S05]  /*2bf0*/  BRA.U !UP0, `(.L_x_44) ;  /* 0x0000000108d47547 */ /* 0x000fea000b800000 */
[----:B------:R-:W2:Y:S01]  /*2c00*/  LDCU.128 UR12, c[0x0][0xf10] ;  /* 0x0001e200ff0c77ac */ /* 0x000ea20008000c00 */
[----:B------:R-:W4:Y:S01]  /*2c10*/  LDCU UR21, c[0x0][0xf20] ;  /* 0x0001e400ff1577ac */ /* 0x000f220008000800 */
[----:B------:R-:W3:Y:S01]  /*2c20*/  LDCU UR20, c[0x0][0xf0c] ;  /* 0x0001e180ff1477ac */ /* 0x000ee20008000800 */
[----:B------:R-:W1:Y:S01]  /*2c30*/  LDCU.64 UR8, c[0x0][0xf28] ;  /* 0x0001e500ff0877ac */ /* 0x000e620008000a00 */
[----:B------:R-:W-:Y:S02]  /*2c40*/  UISETP.NE.AND UP3, UPT, UR45, 0x1, UPT ;  /* 0x000000012d00788c */ /* 0x000fe4000bf65270 */
[----:B--2---:R-:W-:Y:S02]  /*2c50*/  UIMAD.WIDE.U32 UR6, UR71, UR15, URZ ;  /* 0x0000000f470672a5 */ /* 0x004fe4000f8e00ff */
[----:B------:R-:W-:Y:S02]  /*2c60*/  UIMAD.WIDE.U32 UR4, UR72, UR12, URZ ;  /* 0x0000000c480472a5 */ /* 0x000fe4000f8e00ff */
[----:B------:R-:W-:-:S02]  /*2c70*/  UISETP.NE.AND UP0, UPT, UR14, 0x1, UPT ;  /* 0x000000010e00788c */ /* 0x000fc4000bf05270 */
[----:B------:R-:W-:Y:S01]  /*2c80*/  UIMAD.WIDE.U32 UR18, UR69, UR15, URZ ;  /* 0x0000000f451272a5 */ /* 0x000fe2000f8e00ff */
[----:B------:R-:W-:Y:S02]  /*2c90*/  UMOV UR6, UR7 ;  /* 0x0000000700067c82 */ /* 0x000fe40008000000 */
[----:B------:R-:W-:Y:S01]  /*2ca0*/  UMOV UR4, UR5 ;  /* 0x0000000500047c82 */ /* 0x000fe20008000000 */
[----:B----4-:R-:W-:Y:S02]  /*2cb0*/  USHF.R.U32.HI UR6, URZ, UR21, UR6 ;  /* 0x00000015ff067299 */ /* 0x010fe40008011606 */
[----:B---3--:R-:W-:Y:S02]  /*2cc0*/  UISETP.NE.AND UP2, UPT, UR20, 0x1, UPT ;  /* 0x000000011400788c */ /* 0x008fe4000bf45270 */
[----:B------:R-:W-:Y:S02]  /*2cd0*/  USHF.R.U32.HI UR4, URZ, UR13, UR4 ;  /* 0x0000000dff047299 */ /* 0x000fe40008011604 */
[----:B------:R-:W-:-:S02]  /*2ce0*/  USEL UR5, UR71, UR6, !UP0 ;  /* 0x0000000647057287 */ /* 0x000fc4000c000000 */
[----:B------:R-:W-:Y:S02]  /*2cf0*/  USEL UR6, UR72, UR4, !UP2 ;  /* 0x0000000448067287 */ /* 0x000fe4000d000000 */
[----:B-1----:R-:W-:Y:S01]  /*2d00*/  UIMAD.WIDE.U32 UR10, UR5, UR8, URZ ;  /* 0x00000008050a72a5 */ /* 0x002fe2000f8e00ff */
[----:B------:R-:W-:Y:S01]  /*2d10*/  UMOV UR4, UR19 ;  /* 0x0000001300047c82 */ /* 0x000fe20008000000 */
[----:B------:R-:W-:Y:S02]  /*2d20*/  UIMAD.WIDE.U32 UR16, UR70, UR12, URZ ;  /* 0x0000000c461072a5 */ /* 0x000fe4000f8e00ff */
[----:B------:R-:W-:-:S03]  /*2d30*/  UIMAD.WIDE.U32 UR18, UR6, UR8, URZ ;  /* 0x00000008061272a5 */ /* 0x000fc6000f8e00ff */
[----:B------:R-:W-:Y:S01]  /*2d40*/  UMOV UR10, UR11 ;  /* 0x0000000b000a7c82 */ /* 0x000fe20008000000 */
[----:B------:R-:W-:Y:S02]  /*2d50*/  USHF.R.U32.HI UR4, URZ, UR21, UR4 ;  /* 0x00000015ff047299 */ /* 0x000fe40008011604 */
[----:B------:R-:W-:Y:S01]  /*2d60*/  @UP3 USHF.R.U32.HI UR5, URZ, UR9, UR10 ;  /* 0x00000009ff053299 */ /* 0x000fe2000801160a */
[----:B------:R-:W-:Y:S01]  /*2d70*/  UMOV UR16, UR17 ;  /* 0x0000001100107c82 */ /* 0x000fe20008000000 */
[----:B------:R-:W-:Y:S01]  /*2d80*/  UMOV UR18, UR19 ;  /* 0x0000001300127c82 */ /* 0x000fe20008000000 */
[----:B------:R-:W-:Y:S02]  /*2d90*/  USHF.R.U32.HI UR13, URZ, UR13, UR16 ;  /* 0x0000000dff0d7299 */ /* 0x000fe40008011610 */
[----:B------:R-:W-:Y:S02]  /*2da0*/  USEL UR4, UR69, UR4, !UP0 ;  /* 0x0000000445047287 */ /* 0x000fe4000c000000 */
[----:B------:R-:W-:-:S02]  /*2db0*/  @UP3 USHF.R.U32.HI UR6, URZ, UR9, UR18 ;  /* 0x00000009ff063299 */ /* 0x000fc40008011612 */
[----:B------:R-:W-:Y:S02]  /*2dc0*/  UIMAD UR7, UR45, UR5, URZ ;  /* 0x000000052d0772a4 */ /* 0x000fe4000f8e02ff */
[----:B------:R-:W-:Y:S02]  /*2dd0*/  USEL UR5, UR70, UR13, !UP2 ;  /* 0x0000000d46057287 */ /* 0x000fe4000d000000 */
[----:B------:R-:W-:Y:S02]  /*2de0*/  UIMAD UR10, UR45, UR6, URZ ;  /* 0x000000062d0a72a4 */ /* 0x000fe4000f8e02ff */
[----:B------:R-:W-:Y:S02]  /*2df0*/  UISETP.GE.AND UP0, UPT, UR4, UR7, UPT ;  /* 0x000000070400728c */ /* 0x000fe4000bf06270 */
[----:B------:R-:W-:Y:S02]  /*2e00*/  UIMAD.WIDE.U32 UR12, UR4, UR8, URZ ;  /* 0x00000008040c72a5 */ /* 0x000fe4000f8e00ff */
[----:B------:R-:W-:-:S02]  /*2e10*/  UISETP.GE.OR UP0, UPT, UR5, UR10, UP0 ;  /* 0x0000000a0500728c */ /* 0x000fc40008706670 */
        /* <DEDUP_REMOVED lines=19> */
.L_x_44:
[----:B------:R-:W2:Y:S02]  /*2f50*/  LDCU UR4, c[0x0][0xf30] ;  /* 0x0001e600ff0477ac */ /* 0x000ea40008000800 */
[----:B--2---:R-:W-:-:S09]  /*2f60*/  UISETP.NE.AND UP0, UPT, UR4, 0x1, UPT ;  /* 0x000000010400788c */ /* 0x004fd2000bf05270 */
[----:B------:R-:W-:Y:S05]  /*2f70*/  BRA.U UP0, `(.L_x_45) ;  /* 0x0000000100447547 */ /* 0x000fea000b800000 */
[----:B------:R-:W2:Y:S01]  /*2f80*/  LDCU.128 UR8, c[0x0][0xf10] ;  /* 0x0001e200ff0877ac */ /* 0x000ea20008000c00 */
[----:B------:R-:W4:Y:S01]  /*2f90*/  LDCU UR12, c[0x0][0xf0c] ;  /* 0x0001e180ff0c77ac */ /* 0x000f220008000800 */
[----:B------:R-:W1:Y:S01]  /*2fa0*/  LDCU UR13, c[0x0][0xf20] ;  /* 0x0001e400ff0d77ac */ /* 0x000e620008000800 */
[----:B--2---:R-:W-:Y:S02]  /*2fb0*/  UIMAD.WIDE.U32 UR6, UR70, UR8, URZ ;  /* 0x00000008460672a5 */ /* 0x004fe4000f8e00ff */
[----:B------:R-:W-:Y:S02]  /*2fc0*/  UIMAD.WIDE.U32 UR4, UR69, UR11, URZ ;  /* 0x0000000b450472a5 */ /* 0x000fe4000f8e00ff */
[----:B----4-:R-:W-:Y:S02]  /*2fd0*/  UISETP.NE.AND UP2, UPT, UR12, 0x1, UPT ;  /* 0x000000010c00788c */ /* 0x010fe4000bf45270 */
[----:B------:R-:W-:Y:S01]  /*2fe0*/  UISETP.NE.AND UP0, UPT, UR10, 0x1, UPT ;  /* 0x000000010a00788c */ /* 0x000fe2000bf05270 */
[----:B------:R-:W-:-:S02]  /*2ff0*/  UMOV UR6, UR7 ;  /* 0x0000000700067c82 */ /* 0x000fc40008000000 */
[----:B------:R-:W-:Y:S01]  /*3000*/  UMOV UR4, UR5 ;  /* 0x0000000500047c82 */ /* 0x000fe20008000000 */
[----:B------:R-:W-:Y:S02]  /*3010*/  USHF.R.U32.HI UR9, URZ, UR9, UR6 ;  /* 0x00000009ff097299 */ /* 0x000fe40008011606 */
[----:B-1----:R-:W-:Y:S02]  /*3020*/  USHF.R.U32.HI UR4, URZ, UR13, UR4 ;  /* 0x0000000dff047299 */ /* 0x002fe40008011604 */
[----:B------:R-:W-:Y:S02]  /*3030*/  USEL UR5, UR70, UR9, !UP2 ;  /* 0x0000000946057287 */ /* 0x000fe4000d000000 */
[----:B------:R-:W-:-:S04]  /*3040*/  USEL UR4, UR69, UR4, !UP0 ;  /* 0x0000000445047287 */ /* 0x000fc8000c000000 */
[----:B------:R-:W-:Y:S02]  /*3050*/  UIADD3 UR6, UPT, UPT, UR5, -UR4, URZ ;  /* 0x8000000405067290 */ /* 0x000fe4000fffe0ff */
[----:B------:R-:W-:Y:S02]  /*3060*/  UIADD3 UR4, UPT, UPT, -UR5, UR4, URZ ;  /* 0x0000000405047290 */ /* 0x000fe4000fffe1ff */
[----:B------:R-:W-:Y:S02]  /*3070*/  UIMAD UR69, UR6, UR10, UR69 ;  /* 0x0000000a064572a4 */ /* 0x000fe4000f8e0245 */
[----:B------:R-:W-:-:S12]  /*3080*/  UIMAD UR70, UR4, UR12, UR70 ;  /* 0x0000000c044672a4 */ /* 0x000fd8000f8e0246 */
.L_x_45:
[----:B------:R-:W-:Y:S01]  /*3090*/  VIADD R11, R11, 0x1 ;  /* 0x000000010b0b7836 */ /* 0x000fe20000000000 */
[----:B------:R-:W-:Y:S02]  /*30a0*/  R2UR UR5, R145 ;  /* 0x00000000910572ca */ /* 0x000fe400000e0000 */
[----:B------:R-:W-:Y:S02]  /*30b0*/  R2UR UR4, R144 ;  /* 0x00000000900472ca */ /* 0x000fe400000e0000 */
[C---:B------:R-:W-:Y:S02]  /*30c0*/  ISETP.NE.AND P0, PT, R11.reuse, 0x2, PT ;  /* 0x000000020b00780c */ /* 0x040fe40003f05270 */
[----:B------:R-:W-:Y:S02]  /*30d0*/  PLOP3.LUT P2, PT, PT, PT, PT, 0x80, 0x8 ;  /* 0x000000000008781c */ /* 0x000fe40003f4f070 */
[----:B-1----:R-:W-:Y:S02]  /*30e0*/  SEL R0, RZ, 0x1, P0 ;  /* 0x00000001ff007807 */ /* 0x002fe40000000000 */
[----:B------:R-:W-:-:S02]  /*30f0*/  SEL R11, R11, RZ, P0 ;  /* 0x000000ff0b0b7207 */ /* 0x000fc40000000000 */
[----:B------:R-:W-:Y:S01]  /*3100*/  LOP3.LUT R10, R10, R0, RZ, 0x3c, !PT ;  /* 0x000000000a0a7212 */ /* 0x000fe200078e3cff */
[----:B------:R-:W-:Y:S02]  /*3110*/  UIADD3 UR20, UPT, UPT, UR70, UR5, URZ ;  /* 0x0000000546147290 */ /* 0x000fe4000fffe0ff */
[----:B------:R-:W-:Y:S01]  /*3120*/  UIADD3 UR16, UPT, UPT, UR69, UR4, URZ ;  /* 0x0000000445107290 */ /* 0x000fe2000fffe0ff */
[----:B------:R-:W-:Y:S11]  /*3130*/  BRA.U UP1, `(.L_x_46) ;  /* 0xffffffe901dc7547 */ /* 0x000ff6000b83ffff */
[----:B------:R-:W-:Y:S01]  /*3140*/  UIADD3 UR22, UPT, UPT, UR22, 0x10, URZ ;  /* 0x0000001016167890 */ /* 0x000fe2000fffe0ff */
[----:B------:R-:W-:-:S03]  /*3150*/  SHF.L.U32 R2, R12, 0x1f, RZ ;  /* 0x0000001f0c027819 */ /* 0x000fc600000006ff */
[----:B------:R-:W-:-:S09]  /*3160*/  ULEA UR4, UR23, UR22, 0x3 ;  /* 0x0000001617047291 */ /* 0x000fd2000f8e18ff */
[----:B------:R-:W1:Y:S02]  /*3170*/  SYNCS.PHASECHK.TRANS64.TRYWAIT P0, [UR4], R2 ;  /* 0x00000002ff0075a7 */ /* 0x000e640008001104 */
[----:B-1----:R-:W-:Y:S05]  /*3180*/  @!P0 BRA `(.L_x_47) ;  /* 0x000000a0002c8947 */ /* 0x002fea0003800000 */
.L_x_154:
[----:B------:R-:W-:-:S04]  /*3190*/  UIADD3 UR4, UPT, UPT, UR23, 0x1, URZ ;  /* 0x0000000117047890 */ /* 0x000fc8000fffe0ff */
[----:B------:R-:W-:-:S04]  /*31a0*/  UISETP.NE.AND UP0, UPT, UR4, 0x2, UPT ;  /* 0x000000020400788c */ /* 0x000fc8000bf05270 */
[----:B------:R-:W-:Y:S02]  /*31b0*/  USEL UR5, URZ, 0x1, UP0 ;  /* 0x00000001ff057887 */ /* 0x000fe40008000000 */
[----:B------:R-:W-:-:S04]  /*31c0*/  USEL UR4, UR4, URZ, UP0 ;  /* 0x000000ff04047287 */ /* 0x000fc80008000000 */
[----:B------:R-:W-:Y:S01]  /*31d0*/  ULEA UR4, UR4, UR22, 0x3 ;  /* 0x0000001604047291 */ /* 0x000fe2000f8e18ff */
[----:B-1----:R-:W-:-:S04]  /*31e0*/  LOP3.LUT R2, R12, UR5, RZ, 0x3c, !PT ;  /* 0x000000050c027c12 */ /* 0x002fc8000f8e3cff */
[----:B------:R-:W-:Y:S01]  /*31f0*/  SHF.L.U32 R2, R2, 0x1f, RZ ;  /* 0x0000001f02027819 */ /* 0x000fe200000006ff */
[----:B------:R-:W-:-:S07]  /*3200*/  IMAD.U32 R0, RZ, RZ, UR4 ;  /* 0x00000004ff007e24 */ /* 0x000fce000f8e00ff */
.L_x_48:
[----:B-1----:R1:W2:Y:S02]  /*3210*/  SYNCS.PHASECHK.TRANS64.TRYWAIT P0, [R0+URZ], R2 ;  /* 0x00000002000075a7 */ /* 0x0022a400080011ff */
[----:B--2---:R-:W-:Y:S05]  /*3220*/  @!P0 NANOSLEEP.SYNCS 0x989680 ;  /* 0x009896800000895d */ /* 0x004fea0003900000 */
[----:B------:R-:W2:Y:S02]  /*3230*/  @!P0 SYNCS.PHASECHK.TRANS64 P0, [R0+URZ], R2 ;  /* 0x00000002000085a7 */ /* 0x000ea400080010ff */
[----:B--2---:R-:W-:Y:S05]  /*3240*/  @P0 EXIT ;  /* 0x000000000000094d */ /* 0x004fea0003800000 */
[----:B------:R-:W-:Y:S05]  /*3250*/  BRA `(.L_x_48) ;  /* 0xfffffffc00ec7947 */ /* 0x000fea000383ffff */
.L_x_22:
[----:B------:R-:W1:Y:S02]  /*3260*/  S2UR UR4, SR_CgaCtaId ;  /* 0x00000000000479c3 */ /* 0x000e640000008800 */
[----:B-1----:R-:W-:-:S04]  /*3270*/  UISETP.NE.AND UP0, UPT, UR4, URZ, UPT ;  /* 0x000000ff0400728c */ /* 0x002fc8000bf05270 */
[----:B------:R-:W-:-:S09]  /*3280*/  UISETP.NE.OR UP0, UPT, UR17, 0x1, UP0 ;  /* 0x000000011100788c */ /* 0x000fd20008705670 */
[----:B------:R-:W-:Y:S05]  /*3290*/  BRA.U UP0, `(.L_x_49) ;  /* 0x00000005004c7547 */ /* 0x000fea000b800000 */
[----:B------:R-:W1:Y:S01]  /*32a0*/  S2UR UR5, SR_CgaCtaId ;  /* 0x00000000000579c3 */ /* 0x000e620000008800 */
[----:B------:R-:W-:Y:S01]  /*32b0*/  UMOV UR4, 0x400 ;  /* 0x0000040000047882 */ /* 0x000fe20000000000 */
[----:B------:R-:W-:Y:S01]  /*32c0*/  ISETP.GE.U32.AND P2, PT, R3, 0x8, PT ;  /* 0x000000080300780c */ /* 0x000fe20003f46070 */
[----:B------:R-:W-:Y:S01]  /*32d0*/  IMAD.MOV.U32 R12, RZ, RZ, 0x1 ;  /* 0x00000001ff0c7424 */ /* 0x000fe200078e00ff */
[----:B------:R-:W-:Y:S02]  /*32e0*/  CS2R R10, SRZ ;  /* 0x00000000000a7805 */ /* 0x000fe4000001ff00 */
[----:B------:R-:W-:Y:S01]  /*32f0*/  CS2R R8, SRZ ;  /* 0x0000000000087805 */ /* 0x000fe2000001ff00 */
[----:B-1----:R-:W-:-:S03]  /*3300*/  ULEA UR6, UR5, UR4, 0x18 ;  /* 0x0000000405067291 */ /* 0x002fc6000f8ec0ff */
[----:B------:R-:W-:-:S09]  /*3310*/  UMOV UR5, URZ ;  /* 0x000000ff00057c82 */ /* 0x000fd20008000000 */
.L_x_53:
[----:B------:R-:W-:Y:S02]  /*3320*/  LEA R0, R8, UR6, 0x3 ;  /* 0x0000000608007c11 */ /* 0x000fe4000f8e18ff */
[----:B------:R-:W-:-:S03]  /*3330*/  SHF.L.U32 R4, R9, 0x1f, RZ ;  /* 0x0000001f09047819 */ /* 0x000fc600000006ff */
[----:B------:R-:W-:Y:S01]  /*3340*/  VIADD R5, R0, 0xb0 ;  /* 0x000000b000057836 */ /* 0x000fe20000000000 */
[----:B------:R-:W1:Y:S02]  /*3350*/  SYNCS.PHASECHK.TRANS64.TRYWAIT P0, [R0+URZ+0xa0], R4 ;  /* 0x0000a004000075a7 */ /* 0x000e6400080011ff */
[----:B-1----:R-:W-:Y:S05]  /*3360*/  @!P0 BRA `(.L_x_50) ;  /* 0x0000009c00cc8947 */ /* 0x002fea0003800000 */
.L_x_155:
[----:B------:R-:W-:Y:S01]  /*3370*/  ULEA UR4, UR5, UR6, 0x3 ;  /* 0x0000000605047291 */ /* 0x000fe2000f8e18ff */
[----:B-1----:R-:W-:Y:S01]  /*3380*/  PRMT R0, RZ, 0x654, R5 ;  /* 0x00000654ff007816 */ /* 0x002fe20000000005 */
[----:B------:R-:W-:Y:S01]  /*3390*/  @!P2 IMAD.MOV.U32 R4, RZ, RZ, 0x10 ;  /* 0x00000010ff04a424 */ /* 0x000fe200078e00ff */
[----:B------:R-:W-:Y:S01]  /*33a0*/  SHF.L.U32 R5, R12, 0x1f, RZ ;  /* 0x0000001f0c057819 */ /* 0x000fe200000006ff */
[----:B------:R-:W-:Y:S01]  /*33b0*/  UIADD3 UR7, UPT, UPT, UR4, 0x70, URZ ;  /* 0x0000007004077890 */ /* 0x000fe2000fffe0ff */
[----:B------:R1:W-:Y:S05]  /*33c0*/  SYNCS.ARRIVE.TRANS64.RED.A1T0 RZ, [R0+URZ], RZ ;  /* 0x000000ff00ff79a7 */ /* 0x0003ea00081004ff */
[----:B------:R-:W-:Y:S01]  /*33d0*/  IMAD.U32 R6, RZ, RZ, UR7 ;  /* 0x00000007ff067e24 */ /* 0x000fe2000f8e00ff */
[----:B------:R-:W2:Y:S04]  /*33e0*/  SYNCS.PHASECHK.TRANS64.TRYWAIT P0, [UR4+0x80], R5 ;  /* 0x00008005ff0075a7 */ /* 0x000ea80008001104 */
[----:B------:R-:W-:Y:S01]  /*33f0*/  PRMT R6, R3, 0x654, R6 ;  /* 0x0000065403067816 */ /* 0x000fe20000000006 */
[----:B-12---:R-:W-:Y:S06]  /*3400*/  @!P0 BRA `(.L_x_51) ;  /* 0x0000009c00b88947 */ /* 0x006fec0003800000 */
.L_x_157:
[----:B------:R-:W-:Y:S01]  /*3410*/  ULEA UR8, UR5, UR6, 0x4 ;  /* 0x0000000605087291 */ /* 0x000fe2000f8e20ff */
[----:B------:R-:W-:Y:S01]  /*3420*/  SEL R2, R6, R2, !P2 ;  /* 0x0000000206027207 */ /* 0x000fe20005000000 */
[----:B------:R-:W-:Y:S01]  /*3430*/  UIADD3 UR9, UPT, UPT, UR4, 0x70, URZ ;  /* 0x0000007004097890 */ /* 0x000fe2000fffe0ff */
[----:B-1----:R-:W-:Y:S01]  /*3440*/  LEA R0, R11, UR6, 0x3 ;  /* 0x000000060b007c11 */ /* 0x002fe2000f8e18ff */
[----:B------:R-:W-:Y:S01]  /*3450*/  UIADD3 UR8, UPT, UPT, UR8, 0xd0, URZ ;  /* 0x000000d008087890 */ /* 0x000fe2000fffe0ff */
[----:B------:R1:W-:Y:S01]  /*3460*/  @!P2 SYNCS.ARRIVE.TRANS64.RED RZ, [R2+URZ], R4 ;  /* 0x0000000402ffa9a7 */ /* 0x0003e200080004ff */
[----:B------:R-:W-:Y:S01]  /*3470*/  UIADD3 UR4, UPT, UPT, UR5, 0x1, URZ ;  /* 0x0000000105047890 */ /* 0x000fe2000fffe0ff */
[----:B------:R-:W-:-:S03]  /*3480*/  VIADD R8, R8, 0x1 ;  /* 0x0000000108087836 */ /* 0x000fc60000000000 */
[----:B------:R-:W-:Y:S02]  /*3490*/  UISETP.NE.AND UP0, UPT, UR4, 0x2, UPT ;  /* 0x000000020400788c */ /* 0x000fe4000bf05270 */
[----:B------:R-:W-:Y:S01]  /*34a0*/  ISETP.NE.AND P0, PT, R8, 0x2, PT ;  /* 0x000000020800780c */ /* 0x000fe20003f05270 */
[----:B------:R-:W-:Y:S06]  /*34b0*/  UGETNEXTWORKID.BROADCAST [UR8], [UR9] ;  /* 0x00000000080073ca */ /* 0x000fec0008000100 */
[----:B------:R-:W-:Y:S02]  /*34c0*/  USEL UR7, URZ, 0x1, UP0 ;  /* 0x00000001ff077887 */ /* 0x000fe40008000000 */
[----:B------:R-:W-:-:S04]  /*34d0*/  USEL UR5, UR4, URZ, UP0 ;  /* 0x000000ff04057287 */ /* 0x000fc80008000000 */
[----:B------:R-:W-:Y:S02]  /*34e0*/  LOP3.LUT R12, R12, UR7, RZ, 0x3c, !PT ;  /* 0x000000070c0c7c12 */ /* 0x000fe4000f8e3cff */
[----:B-1----:R-:W-:-:S04]  /*34f0*/  SHF.L.U32 R4, R10, 0x1f, RZ ;  /* 0x0000001f0a047819 */ /* 0x002fc800000006ff */
[----:B------:R-:W1:Y:S02]  /*3500*/  SYNCS.PHASECHK.TRANS64.TRYWAIT P1, [R0+URZ+0x70], R4 ;  /* 0x00007004000075a7 */ /* 0x000e6400080211ff */
[----:B-1----:R-:W-:Y:S05]  /*3510*/  @!P1 BRA `(.L_x_52) ;  /* 0x0000009c008c9947 */ /* 0x002fea0003800000 */
.L_x_158:
[C---:B-1----:R-:W-:Y:S01]  /*3520*/  LEA R4, R11.reuse, UR6, 0x4 ;  /* 0x000000060b047c11 */ /* 0x042fe2000f8e20ff */
[----:B------:R-:W-:Y:S01]  /*3530*/  VIADD R0, R0, 0x80 ;  /* 0x0000008000007836 */ /* 0x000fe20000000000 */
[----:B------:R-:W-:Y:S01]  /*3540*/  SEL R8, R8, RZ, P0 ;  /* 0x000000ff08087207 */ /* 0x000fe20000000000 */
[----:B------:R-:W-:-:S03]  /*3550*/  VIADD R11, R11, 0x1 ;  /* 0x000000010b0b7836 */ /* 0x000fc60000000000 */
[----:B------:R-:W1:Y:S01]  /*3560*/  LDS.128 R4, [R4+0xd0] ;  /* 0x0000d00004047984 */ /* 0x000e620000000c00 */
[----:B------:R-:W-:Y:S02]  /*3570*/  PRMT R0, RZ, 0x654, R0 ;  /* 0x00000654ff007816 */ /* 0x000fe40000000000 */
[C---:B------:R-:W-:Y:S01]  /*3580*/  ISETP.NE.AND P1, PT, R11.reuse, 0x2, PT ;  /* 0x000000020b00780c */ /* 0x040fe20003f25270 */
[----:B------:R-:W-:Y:S01]  /*3590*/  @!PT LDS RZ, [RZ] ;  /* 0x00000000fffff984 */ /* 0x000fe20000000800 */
[----:B------:R-:W-:Y:S01]  /*35a0*/  @!PT LDS RZ, [RZ] ;  /* 0x00000000fffff984 */ /* 0x000fe20000000800 */
[----:B------:R-:W-:Y:S01]  /*35b0*/  @!PT LDS RZ, [RZ] ;  /* 0x00000000fffff984 */ /* 0x000fe20000000800 */
[----:B------:R-:W-:Y:S01]  /*35c0*/  @!PT LDS RZ, [RZ] ;  /* 0x00000000fffff984 */ /* 0x000fe20000000800 */
[----:B------:R2:W-:Y:S06]  /*35d0*/  MEMBAR.ALL.CTA ;  /* 0x0000000000007992 */ /* 0x0005ec0000008000 */
[----:B--2---:R-:W2:Y:S01]  /*35e0*/  FENCE.VIEW.ASYNC.S ;  /* 0x00000000000073c6 */ /* 0x004ea20000000000 */
[----:B------:R-:W-:Y:S01]  /*35f0*/  SEL R11, R11, RZ, P1 ;  /* 0x000000ff0b0b7207 */ /* 0x000fe20000800000 */
[----:B--2---:R2:W-:Y:S01]  /*3600*/  SYNCS.ARRIVE.TRANS64.RED.A1T0 RZ, [R0+URZ], RZ ;  /* 0x000000ff00ff79a7 */ /* 0x0045e200081004ff */
[----:B-1----:R-:W-:-:S02]  /*3610*/  LOP3.LUT P3, RZ, R6, 0x1, RZ, 0xc0, !PT ;  /* 0x0000000106ff7812 */ /* 0x002fc4000786c0ff */
[----:B------:R-:W-:-:S04]  /*3620*/  SEL R4, RZ, 0x1, P1 ;  /* 0x00000001ff047807 */ /* 0x000fc80000800000 */
[----:B------:R-:W-:Y:S02]  /*3630*/  LOP3.LUT R10, R10, R4, RZ, 0x3c, !PT ;  /* 0x000000040a0a7212 */ /* 0x000fe400078e3cff */
[----:B--2---:R-:W-:-:S04]  /*3640*/  SEL R0, RZ, 0x1, P0 ;  /* 0x00000001ff007807 */ /* 0x004fc80000000000 */
[----:B------:R-:W-:Y:S01]  /*3650*/  LOP3.LUT R9, R9, R0, RZ, 0x3c, !PT ;  /* 0x0000000009097212 */ /* 0x000fe200078e3cff */
[----:B------:R-:W-:Y:S06]  /*3660*/  @P3 BRA `(.L_x_53) ;  /* 0xfffffffc002c3947 */ /* 0x000fec000383ffff */
[----:B------:R-:W-:Y:S01]  /*3670*/  ULEA UR4, UR5, UR6, 0x3 ;  /* 0x0000000605047291 */ /* 0x000fe2000f8e18ff */
[----:B------:R-:W-:-:S08]  /*3680*/  SHF.L.U32 R2, R12, 0x1f, RZ ;  /* 0x0000001f0c027819 */ /* 0x000fd000000006ff */
[----:B------:R-:W1:Y:S02]  /*3690*/  SYNCS.PHASECHK.TRANS64 P0, [UR4+0x80], R2 ;  /* 0x00008002ff0075a7 */ /* 0x000e640008001004 */
[----:B-1----:R-:W-:Y:S05]  /*36a0*/  @P0 BRA `(.L_x_54) ;  /* 0x0000000000080947 */ /* 0x002fea0003800000 */
[----:B------:R-:W1:Y:S02]  /*36b0*/  SYNCS.PHASECHK.TRANS64.TRYWAIT P0, [UR4+0x80], R2 ;  /* 0x00008002ff0075a7 */ /* 0x000e640008001104 */
[----:B-1----:R-:W-:Y:S05]  /*36c0*/  @!P0 BRA `(.L_x_55) ;  /* 0x0000009c00348947 */ /* 0x002fea0003800000 */
.L_x_54:
[----:B------:R-:W-:-:S04]  /*36d0*/  UIADD3 UR7, UPT, UPT, UR5, 0x1, URZ ;  /* 0x0000000105077890 */ /* 0x000fc8000fffe0ff */
[----:B------:R-:W-:-:S04]  /*36e0*/  UISETP.NE.AND UP0, UPT, UR7, 0x2, UPT ;  /* 0x000000020700788c */ /* 0x000fc8000bf05270 */
[----:B------:R-:W-:Y:S02]  /*36f0*/  USEL UR8, URZ, 0x1, UP0 ;  /* 0x00000001ff087887 */ /* 0x000fe40008000000 */
[----:B------:R-:W-:-:S04]  /*3700*/  USEL UR7, UR7, URZ, UP0 ;  /* 0x000000ff07077287 */ /* 0x000fc80008000000 */
[----:B------:R-:W-:Y:S01]  /*3710*/  ULEA UR7, UR7, UR6, 0x3 ;  /* 0x0000000607077291 */ /* 0x000fe2000f8e18ff */
[----:B-1----:R-:W-:-:S04]  /*3720*/  LOP3.LUT R2, R12, UR8, RZ, 0x3c, !PT ;  /* 0x000000080c027c12 */ /* 0x002fc8000f8e3cff */
[----:B------:R-:W-:-:S04]  /*3730*/  SHF.L.U32 R0, R2, 0x1f, RZ ;  /* 0x0000001f02007819 */ /* 0x000fc800000006ff */
[----:B------:R-:W1:Y:S02]  /*3740*/  SYNCS.PHASECHK.TRANS64 P0, [UR7+0x80], R0 ;  /* 0x00008000ff0075a7 */ /* 0x000e640008001007 */
[----:B-1----:R-:W-:Y:S05]  /*3750*/  @P0 EXIT ;  /* 0x000000000000094d */ /* 0x002fea0003800000 */
[----:B------:R-:W-:Y:S02]  /*3760*/  SHF.L.U32 R2, R2, 0x1f, RZ ;  /* 0x0000001f02027819 */ /* 0x000fe400000006ff */
[----:B------:R-:W-:-:S07]  /*3770*/  MOV R0, UR7 ;  /* 0x0000000700007c02 */ /* 0x000fce0008000f00 */
.L_x_56:
[----:B-1----:R1:W2:Y:S02]  /*3780*/  SYNCS.PHASECHK.TRANS64.TRYWAIT P0, [R0+URZ+0x80], R2 ;  /* 0x00008002000075a7 */ /* 0x0022a400080011ff */
[----:B--2---:R-:W-:Y:S05]  /*3790*/  @!P0 NANOSLEEP.SYNCS 0x989680 ;  /* 0x009896800000895d */ /* 0x004fea0003900000 */
[----:B------:R-:W2:Y:S02]  /*37a0*/  @!P0 SYNCS.PHASECHK.TRANS64 P0, [R0+URZ+0x80], R2 ;  /* 0x00008002000085a7 */ /* 0x000ea400080010ff */
[----:B--2---:R-:W-:Y:S05]  /*37b0*/  @P0 EXIT ;  /* 0x000000000000094d */ /* 0x004fea0003800000 */
[----:B------:R-:W-:Y:S05]  /*37c0*/  BRA `(.L_x_56) ;  /* 0xfffffffc00ec7947 */ /* 0x000fea000383ffff */
.L_x_49:
[----:B------:R-:W-:Y:S05]  /*37d0*/  BRA.U UP6, `(.L_x_57) ;  /* 0x0000002106007547 */ /* 0x000fea000b800000 */
[----:B------:R-:W1:Y:S01]  /*37e0*/  S2UR UR7, SR_CgaCtaId ;  /* 0x00000000000779c3 */ /* 0x000e620000008800 */
[----:B------:R-:W-:Y:S01]  /*37f0*/  UMOV UR4, 0x40 ;  /* 0x0000004000047882 */ /* 0x000fe20000000000 */
[----:B------:R-:W-:Y:S01]  /*3800*/  NOP ;  /* 0x0000000000007918 */ /* 0x000fe20000000000 */
[----:B------:R-:W-:Y:S01]  /*3810*/  UMOV UR6, 0x400 ;  /* 0x0000040000067882 */ /* 0x000fe20000000000 */
[----:B-1----:R-:W-:Y:S02]  /*3820*/  ULEA UR5, UR7, UR4, 0x18 ;  /* 0x0000000407057291 */ /* 0x002fe4000f8ec0ff */
[----:B------:R-:W-:-:S07]  /*3830*/  ULEA UR6, UR7, UR6, 0x18 ;  /* 0x0000000607067291 */ /* 0x000fce000f8ec0ff */
[----:B------:R-:W1:Y:S02]  /*3840*/  LDS.U8 R3, [UR5+0x1c] ;  /* 0x00001c05ff037984 */ /* 0x000e640008000000 */
[----:B-1----:R-:W-:-:S13]  /*3850*/  ISETP.NE.AND P0, PT, R3, RZ, PT ;  /* 0x000000ff0300720c */ /* 0x002fda0003f05270 */
[----:B------:R-:W-:Y:S05]  /*3860*/  @P0 BRA `(.L_x_58) ;  /* 0x0000000400140947 */ /* 0x000fea0003800000 */
[----:B------:R-:W1:Y:S02]  /*3870*/  S2UR UR7, SR_CgaCtaId ;  /* 0x00000000000779c3 */ /* 0x000e640000008800 */
[----:B-1----:R-:W-:Y:S02]  /*3880*/  ULOP3.LUT UR4, UR7, 0x1, URZ, 0xc0, !UPT ;  /* 0x0000000107047892 */ /* 0x002fe4000f8ec0ff */
[----:B------:R-:W-:Y:S02]  /*3890*/  ULOP3.LUT UR8, UR7, 0x1, URZ, 0x3c, !UPT ;  /* 0x0000000107087892 */ /* 0x000fe4000f8e3cff */
[----:B------:R-:W-:Y:S02]  /*38a0*/  UISETP.NE.U32.AND UP1, UPT, UR4, 0x1, UPT ;  /* 0x000000010400788c */ /* 0x000fe4000bf25070 */
[----:B------:R-:W-:-:S07]  /*38b0*/  UIADD3 UR7, UPT, UPT, UR5, 0x8, URZ ;  /* 0x0000000805077890 */ /* 0x000fce000fffe0ff */
[----:B------:R-:W-:Y:S05]  /*38c0*/  BRA.U !UP1, `(.L_x_59) ;  /* 0x00000001099c7547 */ /* 0x000fea000b800000 */
[----:B------:R-:W-:Y:S01]  /*38d0*/  ELECT P0, URZ, PT ;  /* 0x0000000000ff782f */ /* 0x000fe20003800000 */
[----:B------:R-:W-:-:S12]  /*38e0*/  BSSY B0, `(.L_x_59) ;  /* 0x0000025000007945 */ /* 0x000fd80003800000 */
[----:B------:R-:W-:Y:S05]  /*38f0*/  @!P0 BRA `(.L_x_60) ;  /* 0x00000000008c8947 */ /* 0x000fea0003800000 */
[----:B------:R-:W-:-:S05]  /*3900*/  UMOV UR4, 0x10 ;  /* 0x0000001000047882 */ /* 0x000fca0000000000 */
[----:B------:R-:W-:Y:S04]  /*3910*/  DEPBAR.LE SB1, 0x36 ;  /* 0x00009d800000791a */ /* 0x000fe80000000000 */
[----:B------:R-:W1:Y:S02]  /*3920*/  UTCATOMSWS.2CTA.FIND_AND_SET.ALIGN UP0, UR4, UR4 ;  /* 0x00000004000475e3 */ /* 0x000e640008200800 */
[----:B-1----:R-:W-:Y:S01]  /*3930*/  MOV R11, UR4 ;  /* 0x00000004000b7c02 */ /* 0x002fe20008000f00 */
[----:B------:R-:W-:Y:S06]  /*3940*/  BRA.U UP0, `(.L_x_61) ;  /* 0x0000000100187547 */ /* 0x000fec000b800000 */
.L_x_62:
[----:B------:R-:W-:Y:S05]  /*3950*/  NANOSLEEP 0x64 ;  /* 0x000000640000795d */ /* 0x000fea0003800000 */
[----:B------:R-:W-:-:S05]  /*3960*/  UMOV UR4, 0x10 ;  /* 0x0000001000047882 */ /* 0x000fca0000000000 */
[----:B------:R-:W-:Y:S04]  /*3970*/  DEPBAR.LE SB1, 0x36 ;  /* 0x00009d800000791a */ /* 0x000fe80000000000 */
[----:B------:R-:W1:Y:S02]  /*3980*/  UTCATOMSWS.2CTA.FIND_AND_SET.ALIGN UP0, UR4, UR4 ;  /* 0x00000004000475e3 */ /* 0x000e640008200800 */
[----:B-1----:R-:W-:Y:S01]  /*3990*/  MOV R11, UR4 ;  /* 0x00000004000b7c02 */ /* 0x002fe20008000f00 */
[----:B------:R-:W-:Y:S05]  /*39a0*/  BRA.U !UP0, `(.L_x_62) ;  /* 0xfffffffd08e87547 */ /* 0x000fea000b83ffff */
.L_x_61:
[----:B------:R-:W1:Y:S01]  /*39b0*/  LDS R7, [UR5+0x10] ;  /* 0x00001005ff077984 */ /* 0x000e620008000800 */
[----:B------:R-:W-:Y:S01]  /*39c0*/  IMAD.U32 R3, RZ, RZ, UR6 ;  /* 0x00000006ff037e24 */ /* 0x000fe2000f8e00ff */
[----:B------:R-:W-:-:S03]  /*39d0*/  MOV R6, UR8 ;  /* 0x0000000800067c02 */ /* 0x000fc60008000f00 */
[----:B------:R-:W-:Y:S01]  /*39e0*/  VIADD R3, R3, 0xf0 ;  /* 0x000000f003037836 */ /* 0x000fe20000000000 */
[----:B-1----:R-:W-:-:S04]  /*39f0*/  SHF.L.U32 R7, R7, 0x1f, RZ ;  /* 0x0000001f07077819 */ /* 0x002fc800000006ff */
[----:B------:R-:W1:Y:S02]  /*3a00*/  SYNCS.PHASECHK.TRANS64.TRYWAIT P0, [UR5+0x8], R7 ;  /* 0x00000807ff0075a7 */ /* 0x000e640008001105 */
[----:B-1----:R-:W-:Y:S05]  /*3a10*/  @P0 BRA `(.L_x_63) ;  /* 0x0000000000080947 */ /* 0x002fea0003800000 */
[----:B------:R-:W1:Y:S02]  /*3a20*/  SYNCS.PHASECHK.TRANS64.TRYWAIT P0, [UR5+0x8], R7 ;  /* 0x00000807ff0075a7 */ /* 0x000e640008001105 */
[----:B-1----:R-:W-:Y:S05]  /*3a30*/  @!P0 BRA `(.L_x_64) ;  /* 0x0000009800708947 */ /* 0x002fea0003800000 */
.L_x_63:
[----:B------:R-:W-:Y:S01]  /*3a40*/  PRMT R6, R6, 0x654, R3 ;  /* 0x0000065406067816 */ /* 0x000fe20000000003 */
[----:B------:R-:W-:Y:S01]  /*3a50*/  HFMA2 R3, -RZ, RZ, 0, 5.9604644775390625e-08 ;  /* 0x00000001ff037431 */ /* 0x000fe200000001ff */
[----:B------:R-:W-:Y:S01]  /*3a60*/  UPRMT UR4, UR8, 0x654, UR7 ;  /* 0x0000065408047896 */ /* 0x000fe20008000007 */
[----:B------:R-:W-:Y:S02]  /*3a70*/  IMAD.MOV.U32 R9, RZ, RZ, 0xffff ;  /* 0x0000ffffff097424 */ /* 0x000fe400078e00ff */
[----:B-1----:R-:W-:Y:S02]  /*3a80*/  IMAD.MOV.U32 R5, RZ, RZ, 0x4 ;  /* 0x00000004ff057424 */ /* 0x002fe400078e00ff */
[----:B------:R-:W-:Y:S01]  /*3a90*/  IMAD.SHL.U32 R10, R11, 0x20, RZ ;  /* 0x000000200b0a7824 */ /* 0x000fe200078e00ff */
[----:B------:R-:W-:Y:S02]  /*3aa0*/  MOV R7, UR4 ;  /* 0x0000000400077c02 */ /* 0x000fe40008000f00 */
[-C--:B------:R-:W-:Y:S01]  /*3ab0*/  SHF.L.U32 R9, R9, R11.reuse, RZ ;  /* 0x0000000b09097219 */ /* 0x080fe200000006ff */
[----:B------:R1:W-:Y:S01]  /*3ac0*/  SYNCS.ARRIVE.TRANS64.RED RZ, [UR4], R5 ;  /* 0x00000005ffff79a7 */ /* 0x0003e20008000404 */
[----:B------:R-:W-:Y:S01]  /*3ad0*/  SHF.L.U32 R8, R3, R11, RZ ;  /* 0x0000000b03087219 */ /* 0x000fe200000006ff */
[----:B------:R1:W-:Y:S04]  /*3ae0*/  STS [UR6+0xf0], R10 ;  /* 0x0000f00aff007988 */ /* 0x0003e80008000806 */
[----:B------:R1:W-:Y:S04]  /*3af0*/  STAS [R6.64], R11 ;  /* 0x0000000b06007dbd */ /* 0x0003e8000c0008ff */
[----:B------:R1:W-:Y:S04]  /*3b00*/  ATOMS.OR RZ, [UR5+0x14], R9 ;  /* 0x00001409ffff798c */ /* 0x0003e8000b000005 */
[----:B------:R1:W-:Y:S04]  /*3b10*/  ATOMS.OR RZ, [UR5+0x18], R8 ;  /* 0x00001808ffff798c */ /* 0x0003e8000b000005 */
[----:B------:R1:W-:Y:S02]  /*3b20*/  ATOMS.XOR RZ, [UR5+0x10], R3 ;  /* 0x00001003ffff798c */ /* 0x0003e4000b800005 */
.L_x_60:
[----:B------:R-:W-:Y:S05]  /*3b30*/  BSYNC B0 ;  /* 0x0000000000007941 */ /* 0x000fea0003800000 */
.L_x_59:
[----:B------:R-:W-:Y:S05]  /*3b40*/  BRA.U UP1, `(.L_x_65) ;  /* 0x00000001016c7547 */ /* 0x000fea000b800000 */
[----:B------:R-:W-:-:S03]  /*3b50*/  UMOV UR4, 0xffffffff ;  /* 0xffffffff00047882 */ /* 0x000fc60000000000 */
[----:B------:R-:W-:Y:S05]  /*3b60*/  BRA.DIV UR4, `(.L_x_66) ;  /* 0x0000009a043c7947 */ /* 0x000fea000b800000 */
[----:B------:R-:W-:-:S13]  /*3b70*/  ELECT P6, URZ, PT ;  /* 0x0000000000ff782f */ /* 0x000fda00038c0000 */
.L_x_162:
[----:B------:R-:W-:Y:S05]  /*3b80*/  @!P6 BRA `(.L_x_65) ;  /* 0x00000000005ce947 */ /* 0x000fea0003800000 */
[----:B-1----:R-:W1:Y:S02]  /*3b90*/  LDS R5, [UR5+0x10] ;  /* 0x00001005ff057984 */ /* 0x002e640008000800 */
[----:B-1----:R-:W-:-:S04]  /*3ba0*/  SHF.L.U32 R5, R5, 0x1f, RZ ;  /* 0x0000001f05057819 */ /* 0x002fc800000006ff */
[----:B------:R-:W1:Y:S02]  /*3bb0*/  SYNCS.PHASECHK.TRANS64.TRYWAIT P0, [UR5+0x8], R5 ;  /* 0x00000805ff0075a7 */ /* 0x000e640008001105 */
[----:B-1----:R-:W-:Y:S05]  /*3bc0*/  @P0 BRA `(.L_x_67) ;  /* 0x0000000000080947 */ /* 0x002fea0003800000 */
[----:B------:R-:W1:Y:S02]  /*3bd0*/  SYNCS.PHASECHK.TRANS64.TRYWAIT P0, [UR5+0x8], R5 ;  /* 0x00000805ff0075a7 */ /* 0x000e640008001105 */
[----:B-1----:R-:W-:Y:S05]  /*3be0*/  @!P0 BRA `(.L_x_68) ;  /* 0x00000098003c8947 */ /* 0x002fea0003800000 */
.L_x_67:
[----:B------:R-:W2:Y:S01]  /*3bf0*/  LDS R7, [UR6+0xf0] ;  /* 0x0000f006ff077984 */ /* 0x000ea20008000800 */
[----:B-1----:R-:W-:Y:S02]  /*3c00*/  HFMA2 R3, -RZ, RZ, 0, 5.9604644775390625e-08 ;  /* 0x00000001ff037431 */ /* 0x002fe400000001ff */
[----:B------:R-:W-:Y:S01]  /*3c10*/  IMAD.MOV.U32 R5, RZ, RZ, 0xffff ;  /* 0x0000ffffff057424 */ /* 0x000fe200078e00ff */
[----:B------:R-:W-:Y:S01]  /*3c20*/  UPRMT UR4, UR8, 0x654, UR7 ;  /* 0x0000065408047896 */ /* 0x000fe20008000007 */
[----:B--2---:R-:W-:-:S03]  /*3c30*/  IMAD.SHL.U32 R6, R7, 0x20, RZ ;  /* 0x0000002007067824 */ /* 0x004fc600078e00ff */
[-C--:B------:R-:W-:Y:S02]  /*3c40*/  SHF.L.U32 R5, R5, R7.reuse, RZ ;  /* 0x0000000705057219 */ /* 0x080fe400000006ff */
[----:B------:R-:W-:Y:S01]  /*3c50*/  SHF.L.U32 R7, R3, R7, RZ ;  /* 0x0000000703077219 */ /* 0x000fe200000006ff */
[----:B------:R2:W-:Y:S04]  /*3c60*/  STS [UR6+0xf0], R6 ;  /* 0x0000f006ff007988 */ /* 0x0005e80008000806 */
[----:B------:R2:W-:Y:S04]  /*3c70*/  ATOMS.OR RZ, [UR5+0x14], R5 ;  /* 0x00001405ffff798c */ /* 0x0005e8000b000005 */
[----:B------:R2:W-:Y:S01]  /*3c80*/  ATOMS.OR RZ, [UR5+0x18], R7 ;  /* 0x00001807ffff798c */ /* 0x0005e2000b000005 */
[----:B------:R-:W-:Y:S03]  /*3c90*/  SYNCS.ARRIVE.TRANS64.RED.A1T0 RZ, [UR4], RZ ;  /* 0x000000ffffff79a7 */ /* 0x000fe60008100404 */
[----:B------:R2:W-:Y:S01]  /*3ca0*/  ATOMS.XOR RZ, [UR5+0x10], R3 ;  /* 0x00001003ffff798c */ /* 0x0005e2000b800005 */
[----:B------:R-:W-:Y:S05]  /*3cb0*/  BRA `(.L_x_65) ;  /* 0x0000000000107947 */ /* 0x000fea0003800000 */
.L_x_58:
[----:B------:R-:W-:Y:S02]  /*3cc0*/  MOV R3, 0xffffffff ;  /* 0xffffffff00037802 */ /* 0x000fe40000000f00 */
[----:B------:R-:W-:-:S03]  /*3cd0*/  MOV R6, 0x3d00 ;  /* 0x00003d0000067802 */ /* 0x000fc60000000f00 */
[----:B------:R1:W-:Y:S04]  /*3ce0*/  STS [UR6+0xf0], R3 ;  /* 0x0000f003ff007988 */ /* 0x0003e80008000806 */
[----:B-1---5:R-:W-:Y:S05]  /*3cf0*/  CALL.REL.NOINC `($__internal_1_$__cuda_sm10x_tcgen05_guardrail_trap_phase_invalid_during_alloc) ;  /* 0x0000009c00e47944 */ /* 0x022fea0003c00000 */
.L_x_65:
[----:B------:R-:W-:Y:S05]  /*3d00*/  WARPSYNC.ALL ;  /* 0x0000000000007948 */ /* 0x000fea0003800000 */
[----:B------:R-:W3:Y:S01]  /*3d10*/  S2UR UR4, SR_CgaCtaId ;  /* 0x00000000000479c3 */ /* 0x000ee20000008800 */
[----:B------:R-:W-:Y:S01]  /*3d20*/  UMOV UR39, 0x400 ;  /* 0x0000040000277882 */ /* 0x000fe20000000000 */
[----:B------:R-:W-:-:S06]  /*3d30*/  NOP ;  /* 0x0000000000007918 */ /* 0x000fcc0000000000 */
[----:B------:R-:W-:Y:S08]  /*3d40*/  BAR.ARV 0x6, 0xa0 ;  /* 0x0182800000007b1d */ /* 0x000ff00000002000 */
[----:B------:R-:W4:Y:S01]  /*3d50*/  S2UR UR5, SR_CgaCtaId ;  /* 0x00000000000579c3 */ /* 0x000f220000008800 */
[----:B------:R-:W2:Y:S01]  /*3d60*/  LDCU UR8, c[0x0][0x38c] ;  /* 0x00007180ff0877ac */ /* 0x000ea20008000800 */
[----:B------:R-:W-:-:S02]  /*3d70*/  LOP3.LUT R2, R2, 0xffff, RZ, 0xc0, !PT ;  /* 0x0000ffff02027812 */ /* 0x000fc400078ec0ff */
[----:B-1----:R-:W-:Y:S01]  /*3d80*/  CS2R R8, SRZ ;  /* 0x0000000000087805 */ /* 0x002fe2000001ff00 */
[----:B------:R-:W-:Y:S01]  /*3d90*/  UMOV UR32, URZ ;  /* 0x000000ff00207c82 */ /* 0x000fe20008000000 */
[----:B------:R-:W-:Y:S01]  /*3da0*/  UMOV UR30, URZ ;  /* 0x000000ff001e7c82 */ /* 0x000fe20008000000 */
[----:B------:R-:W-:Y:S01]  /*3db0*/  UMOV UR28, URZ ;  /* 0x000000ff001c7c82 */ /* 0x000fe20008000000 */
[----:B------:R-:W-:Y:S01]  /*3dc0*/  UMOV UR26, URZ ;  /* 0x000000ff001a7c82 */ /* 0x000fe20008000000 */
[----:B------:R-:W-:Y:S01]  /*3dd0*/  IMAD.U32 R26, RZ, RZ, UR32 ;  /* 0x00000020ff1a7e24 */ /* 0x000fe2000f8e00ff */
[----:B---3--:R-:W-:Y:S01]  /*3de0*/  ULEA UR39, UR4, UR39, 0x18 ;  /* 0x0000002704277291 */ /* 0x008fe2000f8ec0ff */
[----:B------:R-:W-:Y:S01]  /*3df0*/  IMAD.U32 R24, RZ, RZ, UR30 ;  /* 0x0000001eff187e24 */ /* 0x000fe2000f8e00ff */
[----:B------:R-:W-:Y:S01]  /*3e00*/  UMOV UR76, 0x1 ;  /* 0x00000001004c7882 */ /* 0x000fe20000000000 */
[----:B------:R-:W-:Y:S01]  /*3e10*/  IMAD.U32 R22, RZ, RZ, UR28 ;  /* 0x0000001cff167e24 */ /* 0x000fe2000f8e00ff */
[----:B------:R-:W-:Y:S01]  /*3e20*/  UIADD3 UR6, UPT, UPT, UR39, 0x10800, URZ ;  /* 0x0001080027067890 */ /* 0x000fe2000fffe0ff */
[----:B------:R-:W-:Y:S01]  /*3e30*/  IMAD.U32 R20, RZ, RZ, UR26 ;  /* 0x0000001aff147e24 */ /* 0x000fe2000f8e00ff */
[----:B------:R-:W-:-:S02]  /*3e40*/  UIADD3 UR11, UPT, UPT, UR39, 0x31000, URZ ;  /* 0x00031000270b7890 */ /* 0x000fc4000fffe0ff */
[----:B------:R-:W-:Y:S01]  /*3e50*/  UIADD3 UR10, UPT, UPT, UR39, 0x30800, URZ ;  /* 0x00030800270a7890 */ /* 0x000fe2000fffe0ff */
[----:B--2---:R-:W1:Y:S01]  /*3e60*/  LDS R3, [UR39+0xf0] ;  /* 0x0000f027ff037984 */ /* 0x004e620008000800 */
[----:B------:R-:W-:Y:S02]  /*3e70*/  UIADD3 UR8, UPT, UPT, UR8, 0xff, URZ ;  /* 0x000000ff08087890 */ /* 0x000fe4000fffe0ff */
[----:B------:R-:W-:Y:S02]  /*3e80*/  UIADD3 UR12, UPT, UPT, UR39, 0x90, URZ ;  /* 0x00000090270c7890 */ /* 0x000fe4000fffe0ff */
[----:B----4-:R-:W-:Y:S02]  /*3e90*/  ULOP3.LUT UR5, UR5, 0x1, URZ, 0xc0, !UPT ;  /* 0x0000000105057892 */ /* 0x010fe4000f8ec0ff */
[----:B------:R-:W-:Y:S02]  /*3ea0*/  USHF.R.S32.HI UR4, URZ, 0x1f, UR8 ;  /* 0x0000001fff047899 */ /* 0x000fe40008011408 */
[----:B------:R-:W-:-:S02]  /*3eb0*/  UISETP.NE.AND UP3, UPT, UR5, URZ, UPT ;  /* 0x000000ff0500728c */ /* 0x000fc4000bf65270 */
[----:B------:R-:W-:Y:S02]  /*3ec0*/  UIADD3 UR5, UPT, UPT, UR39, 0x20800, URZ ;  /* 0x0002080027057890 */ /* 0x000fe4000fffe0ff */
[----:B------:R-:W-:Y:S02]  /*3ed0*/  ULEA.HI UR9, UR4, UR8, URZ, 0x8 ;  /* 0x0000000804097291 */ /* 0x000fe4000f8f40ff */
[----:B------:R-:W-:Y:S02]  /*3ee0*/  USHF.R.U32.HI UR8, URZ, 0x4, UR6 ;  /* 0x00000004ff087899 */ /* 0x000fe40008011606 */
[----:B------:R-:W-:Y:S02]  /*3ef0*/  USHF.R.U32.HI UR6, URZ, 0x4, UR5 ;  /* 0x00000004ff067899 */ /* 0x000fe40008011605 */
[----:B------:R-:W-:Y:S02]  /*3f00*/  USHF.R.U32.HI UR4, URZ, 0x4, UR11 ;  /* 0x00000004ff047899 */ /* 0x000fe4000801160b */
[----:B------:R-:W-:-:S02]  /*3f10*/  ULOP3.LUT UR6, UR6, 0x3fff, URZ, 0xc0, !UPT ;  /* 0x00003fff06067892 */ /* 0x000fc4000f8ec0ff */
[----:B------:R-:W-:Y:S02]  /*3f20*/  ULOP3.LUT UR4, UR4, 0x3fff, URZ, 0xc0, !UPT ;  /* 0x00003fff04047892 */ /* 0x000fe4000f8ec0ff */
[----:B------:R-:W-:Y:S02]  /*3f30*/  USHF.R.S32.HI UR77, URZ, 0x8, UR9 ;  /* 0x00000008ff4d7899 */ /* 0x000fe40008011409 */
[----:B------:R-:W-:Y:S02]  /*3f40*/  USHF.R.U32.HI UR5, URZ, 0x4, UR10 ;  /* 0x00000004ff057899 */ /* 0x000fe4000801160a */
[----:B------:R-:W-:Y:S02]  /*3f50*/  ULOP3.LUT UR73, UR6, 0x10000, URZ, 0xfc, !UPT ;  /* 0x0001000006497892 */ /* 0x000fe4000f8efcff */
[----:B------:R-:W-:Y:S02]  /*3f60*/  ULOP3.LUT UR75, UR4, 0x10000, URZ, 0xfc, !UPT ;  /* 0x00010000044b7892 */ /* 0x000fe4000f8efcff */
[----:B------:R-:W-:-:S02]  /*3f70*/  UIADD3 UR4, UPT, UPT, UR77, -0x1, URZ ;  /* 0xffffffff4d047890 */ /* 0x000fc4000fffe0ff */
[----:B------:R-:W-:Y:S02]  /*3f80*/  ULOP3.LUT UR8, UR8, 0x3fff, URZ, 0xc0, !UPT ;  /* 0x00003fff08087892 */ /* 0x000fe4000f8ec0ff */
[----:B------:R-:W-:Y:S02]  /*3f90*/  ULOP3.LUT UR5, UR5, 0x3fff, URZ, 0xc0, !UPT ;  /* 0x00003fff05057892 */ /* 0x000fe4000f8ec0ff */
[----:B------:R-:W-:Y:S01]  /*3fa0*/  ULOP3.LUT UR72, UR8, 0x10000, URZ, 0xfc, !UPT ;  /* 0x0001000008487892 */ /* 0x000fe2000f8efcff */
[----:B-1----:R-:W-:Y:S01]  /*3fb0*/  R2UR UR35, R3 ;  /* 0x00000000032372ca */ /* 0x002fe200000e0000 */
[----:B------:R-:W-:Y:S01]  /*3fc0*/  IMAD.U32 R3, RZ, RZ, UR12 ;  /* 0x0000000cff037e24 */ /* 0x000fe2000f8e00ff */
[----:B------:R-:W-:Y:S01]  /*3fd0*/  ULOP3.LUT UR74, UR5, 0x10000, URZ, 0xfc, !UPT ;  /* 0x00010000054a7892 */ /* 0x000fe2000f8efcff */
[----:B------:R-:W-:Y:S01]  /*3fe0*/  IMAD.U32 R3, RZ, RZ, UR4 ;  /* 0x00000004ff037e24 */ /* 0x000fe2000f8e00ff */
[----:B------:R-:W-:Y:S01]  /*3ff0*/  UMOV UR7, URZ ;  /* 0x000000ff00077c82 */ /* 0x000fe20008000000 */
[----:B------:R-:W-:Y:S01]  /*4000*/  IMAD.MOV.U32 R3, RZ, RZ, RZ ;  /* 0x000000ffff037224 */ /* 0x000fe200078e00ff */
[----:B------:R-:W-:Y:S01]  /*4010*/  UMOV UR54, URZ ;  /* 0x000000ff00367c82 */ /* 0x000fe20008000000 */
[----:B------:R-:W-:Y:S01]  /*4020*/  UMOV UR52, URZ ;  /* 0x000000ff00347c82 */ /* 0x000fe20008000000 */
[----:B------:R-:W-:Y:S01]  /*4030*/  UMOV UR50, URZ ;  /* 0x000000ff00327c82 */ /* 0x000fe20008000000 */
[----:B------:R-:W-:Y:S01]  /*4040*/  UMOV UR48, URZ ;  /* 0x000000ff00307c82 */ /* 0x000fe20008000000 */
[----:B------:R-:W-:Y:S01]  /*4050*/  UMOV UR46, URZ ;  /* 0x000000ff002e7c82 */ /* 0x000fe20008000000 */
[----:B------:R-:W-:Y:S01]  /*4060*/  UMOV UR44, URZ ;  /* 0x000000ff002c7c82 */ /* 0x000fe20008000000 */
[----:B------:R-:W-:Y:S01]  /*4070*/  UMOV UR42, URZ ;  /* 0x000000ff002a7c82 */ /* 0x000fe20008000000 */
[----:B------:R-:W-:-:S02]  /*4080*/  UIADD3 UR58, UPT, UPT, UR35, -0x7ffffe3c, URZ ;  /* 0x800001c4233a7890 */ /* 0x000fc4000fffe0ff */
[----:B------:R-:W-:Y:S02]  /*4090*/  UIADD3 UR64, UPT, UPT, UR35, -0x7ffffe40, URZ ;  /* 0x800001c023407890 */ /* 0x000fe4000fffe0ff */
[----:B------:R-:W-:Y:S02]  /*40a0*/  USHF.R.U32.HI UR17, URZ, 0x11, UR58 ;  /* 0x00000011ff117899 */ /* 0x000fe4000801163a */
[----:B------:R-:W-:Y:S02]  /*40b0*/  USHF.R.U32.HI UR6, URZ, 0x11, UR64 ;  /* 0x00000011ff067899 */ /* 0x000fe40008011640 */
[----:B------:R-:W-:Y:S02]  /*40c0*/  UIADD3 UR70, UPT, UPT, UR35, 0x1c0, URZ ;  /* 0x000001c023467890 */ /* 0x000fe4000fffe0ff */
[----:B------:R-:W-:Y:S02]  /*40d0*/  UIADD3 UR66, UPT, UPT, UR35, 0x400001c0, URZ ;  /* 0x400001c023427890 */ /* 0x000fe4000fffe0ff */
[----:B------:R-:W-:-:S02]  /*40e0*/  UIADD3 UR67, UPT, UPT, UR35, 0x400001c8, URZ ;  /* 0x400001c823437890 */ /* 0x000fc4000fffe0ff */
[----:B------:R-:W-:Y:S02]  /*40f0*/  UIADD3 UR65, UPT, UPT, UR35, -0x7ffffe38, URZ ;  /* 0x800001c823417890 */ /* 0x000fe4000fffe0ff */
[----:B------:R-:W-:Y:S02]  /*4100*/  UIADD3 UR62, UPT, UPT, UR35, -0x3ffffe40, URZ ;  /* 0xc00001c0233e7890 */ /* 0x000fe4000fffe0ff */
[----:B------:R-:W-:Y:S02]  /*4110*/  UIADD3 UR68, UPT, UPT, UR35, 0x1c4, URZ ;  /* 0x000001c423447890 */ /* 0x000fe4000fffe0ff */
[----:B------:R-:W-:Y:S02]  /*4120*/  UIADD3 UR60, UPT, UPT, UR35, 0x400001c4, URZ ;  /* 0x400001c4233c7890 */ /* 0x000fe4000fffe0ff */
[----:B------:R-:W-:Y:S02]  /*4130*/  UIADD3 UR56, UPT, UPT, UR35, -0x3ffffe3c, URZ ;  /* 0xc00001c423387890 */ /* 0x000fe4000fffe0ff */
[----:B------:R-:W-:-:S02]  /*4140*/  ULOP3.LUT UR16, UR6, 0x6000, URZ, 0xc0, !UPT ;  /* 0x0000600006107892 */ /* 0x000fc4000f8ec0ff */
[----:B------:R-:W-:Y:S01]  /*4150*/  ULOP3.LUT UR6, UR17, 0x6000, URZ, 0xc0, !UPT ;  /* 0x0000600011067892 */ /* 0x000fe2000f8ec0ff */
[----:B------:R-:W-:Y:S01]  /*4160*/  R2UR UR17, R2 ;  /* 0x00000000021172ca */ /* 0x000fe200000e0000 */
[----:B------:R-:W-:Y:S02]  /*4170*/  USHF.R.U32.HI UR11, URZ, 0x11, UR70 ;  /* 0x00000011ff0b7899 */ /* 0x000fe40008011646 */
[----:B------:R-:W-:Y:S02]  /*4180*/  UIADD3 UR71, UPT, UPT, UR35, 0x1c8, URZ ;  /* 0x000001c823477890 */ /* 0x000fe4000fffe0ff */
[----:B------:R-:W-:Y:S02]  /*4190*/  USHF.R.U32.HI UR9, URZ, 0x11, UR66 ;  /* 0x00000011ff097899 */ /* 0x000fe40008011642 */
[----:B------:R-:W-:Y:S02]  /*41a0*/  USHF.R.U32.HI UR8, URZ, 0x1a, UR67 ;  /* 0x0000001aff087899 */ /* 0x000fe40008011643 */
[----:B------:R-:W-:-:S02]  /*41b0*/  USHF.R.U32.HI UR5, URZ, 0x1a, UR65 ;  /* 0x0000001aff057899 */ /* 0x000fc40008011641 */
[----:B------:R-:W-:Y:S02]  /*41c0*/  UIADD3 UR63, UPT, UPT, UR35, -0x3ffffe38, URZ ;  /* 0xc00001c8233f7890 */ /* 0x000fe4000fffe0ff */
[----:B------:R-:W-:Y:S01]  /*41d0*/  UIADD3 UR69, UPT, UPT, UR35, 0x1d0, URZ ;  /* 0x000001d023457890 */ /* 0x000fe2000fffe0ff */
[----:B------:R-:W-:Y:S01]  /*41e0*/  MOV R10, UR17 ;  /* 0x00000011000a7c02 */ /* 0x000fe20008000f00 */
[----:B------:R-:W-:Y:S02]  /*41f0*/  UIADD3 UR61, UPT, UPT, UR35, 0x400001d0, URZ ;  /* 0x400001d0233d7890 */ /* 0x000fe4000fffe0ff */
[----:B------:R-:W-:Y:S02]  /*4200*/  UIADD3 UR59, UPT, UPT, UR35, -0x7ffffe30, URZ ;  /* 0x800001d0233b7890 */ /* 0x000fe4000fffe0ff */
[----:B------:R-:W-:Y:S02]  /*4210*/  UIADD3 UR57, UPT, UPT, UR35, -0x3ffffe30, URZ ;  /* 0xc00001d023397890 */ /* 0x000fe4000fffe0ff */
[----:B------:R-:W-:-:S02]  /*4220*/  USHF.R.U32.HI UR4, URZ, 0x11, UR62 ;  /* 0x00000011ff047899 */ /* 0x000fc4000801163e */
[----:B------:R-:W-:Y:S02]  /*4230*/  USHF.R.U32.HI UR12, URZ, 0x11, UR68 ;  /* 0x00000011ff0c7899 */ /* 0x000fe40008011644 */
[----:B------:R-:W-:Y:S02]  /*4240*/  USHF.R.U32.HI UR14, URZ, 0x11, UR60 ;  /* 0x00000011ff0e7899 */ /* 0x000fe4000801163c */
[----:B------:R-:W-:Y:S02]  /*4250*/  USHF.R.U32.HI UR19, URZ, 0x11, UR56 ;  /* 0x00000011ff137899 */ /* 0x000fe40008011638 */
[----:B------:R-:W-:Y:S02]  /*4260*/  ULOP3.LUT UR21, UR11, 0x6000, URZ, 0xc0, !UPT ;  /* 0x000060000b157892 */ /* 0x000fe4000f8ec0ff */
[----:B------:R-:W-:Y:S02]  /*4270*/  USHF.R.U32.HI UR10, URZ, 0x1a, UR71 ;  /* 0x0000001aff0a7899 */ /* 0x000fe40008011647 */
[----:B------:R-:W-:-:S02]  /*4280*/  ULOP3.LUT UR11, UR9, 0x6000, URZ, 0xc0, !UPT ;  /* 0x00006000090b7892 */ /* 0x000fc4000f8ec0ff */
[----:B------:R-:W-:Y:S02]  /*4290*/  ULOP3.LUT UR24, UR8, 0x30, URZ, 0xc0, !UPT ;  /* 0x0000003008187892 */ /* 0x000fe4000f8ec0ff */
[----:B------:R-:W-:Y:S02]  /*42a0*/  ULOP3.LUT UR23, UR5, 0x30, URZ, 0xc0, !UPT ;  /* 0x0000003005177892 */ /* 0x000fe4000f8ec0ff */
[----:B------:R-:W-:Y:S02]  /*42b0*/  USHF.R.U32.HI UR13, URZ, 0x1a, UR63 ;  /* 0x0000001aff0d7899 */ /* 0x000fe4000801163f */
[----:B------:R-:W-:Y:S02]  /*42c0*/  USHF.R.U32.HI UR15, URZ, 0x1a, UR69 ;  /* 0x0000001aff0f7899 */ /* 0x000fe40008011645 */
[----:B------:R-:W-:Y:S02]  /*42d0*/  USHF.R.U32.HI UR18, URZ, 0x1a, UR61 ;  /* 0x0000001aff127899 */ /* 0x000fe4000801163d */
[----:B------:R-:W-:-:S02]  /*42e0*/  USHF.R.U32.HI UR20, URZ, 0x1a, UR59 ;  /* 0x0000001aff147899 */ /* 0x000fc4000801163b */
[----:B------:R-:W-:Y:S02]  /*42f0*/  USHF.R.U32.HI UR22, URZ, 0x1a, UR57 ;  /* 0x0000001aff167899 */ /* 0x000fe40008011639 */
[----:B------:R-:W-:Y:S02]  /*4300*/  ULOP3.LUT UR4, UR4, 0x6000, URZ, 0xc0, !UPT ;  /* 0x0000600004047892 */ /* 0x000fe4000f8ec0ff */
[----:B------:R-:W-:Y:S02]  /*4310*/  ULOP3.LUT UR9, UR12, 0x6000, URZ, 0xc0, !UPT ;  /* 0x000060000c097892 */ /* 0x000fe4000f8ec0ff */
[----:B------:R-:W-:Y:S02]  /*4320*/  ULOP3.LUT UR8, UR14, 0x6000, URZ, 0xc0, !UPT ;  /* 0x000060000e087892 */ /* 0x000fe4000f8ec0ff */
[----:B------:R-:W-:Y:S02]  /*4330*/  ULOP3.LUT UR5, UR19, 0x6000, URZ, 0xc0, !UPT ;  /* 0x0000600013057892 */ /* 0x000fe4000f8ec0ff */
[----:B------:R-:W-:-:S02]  /*4340*/  ULOP3.LUT UR25, UR10, 0x30, URZ, 0xc0, !UPT ;  /* 0x000000300a197892 */ /* 0x000fc4000f8ec0ff */
[----:B------:R-:W-:Y:S02]  /*4350*/  ULOP3.LUT UR13, UR13, 0x30, URZ, 0xc0, !UPT ;  /* 0x000000300d0d7892 */ /* 0x000fe4000f8ec0ff */
        /* <DEDUP_REMOVED lines=12> */
[----:B------:R-:W-:Y:S02]  /*4420*/  UPRMT UR33, UR25, 0x5410, UR10 ;  /* 0x0000541019217896 */ /* 0x000fe4000800000a */
[----:B------:R-:W-:Y:S02]  /*4430*/  UPRMT UR31, UR24, 0x5410, UR11 ;  /* 0x00005410181f7896 */ /* 0x000fe4000800000b */
[----:B------:R-:W-:Y:S02]  /*4440*/  UPRMT UR29, UR23, 0x5410, UR12 ;  /* 0x00005410171d7896 */ /* 0x000fe4000800000c */
[----:B------:R-:W-:Y:S01]  /*4450*/  UPRMT UR27, UR13, 0x5410, UR4 ;  /* 0x000054100d1b7896 */ /* 0x000fe20008000004 */
[----:B------:R-:W-:Y:S01]  /*4460*/  MOV R27, UR33 ;  /* 0x00000021001b7c02 */ /* 0x000fe20008000f00 */
        /* <DEDUP_REMOVED lines=8> */
[----:B------:R-:W-:Y:S01]  /*44f0*/  UMOV UR14, URZ ;  /* 0x000000ff000e7c82 */ /* 0x000fe20008000000 */
[----:B------:R-:W-:Y:S01]  /*4500*/  UMOV UR18, URZ ;  /* 0x000000ff00127c82 */ /* 0x000fe20008000000 */
[----:B------:R-:W-:Y:S01]  /*4510*/  UMOV UR20, URZ ;  /* 0x000000ff00147c82 */ /* 0x000fe20008000000 */
[----:B------:R-:W-:Y:S01]  /*4520*/  UMOV UR16, URZ ;  /* 0x000000ff00107c82 */ /* 0x000fe20008000000 */
[----:B------:R-:W-:Y:S01]  /*4530*/  IMAD.U32 R18, RZ, RZ, UR14 ;  /* 0x0000000eff127e24 */ /* 0x000fe2000f8e00ff */
[----:B------:R-:W-:Y:S01]  /*4540*/  MOV R17, UR19 ;  /* 0x0000001300117c02 */ /* 0x000fe20008000f00 */
[----:B------:R-:W-:Y:S01]  /*4550*/  IMAD.U32 R16, RZ, RZ, UR18 ;  /* 0x00000012ff107e24 */ /* 0x000fe2000f8e00ff */
[----:B------:R-:W-:Y:S01]  /*4560*/  MOV R15, UR21 ;  /* 0x00000015000f7c02 */ /* 0x000fe20008000f00 */
[----:B------:R-:W-:Y:S01]  /*4570*/  IMAD.U32 R14, RZ, RZ, UR20 ;  /* 0x00000014ff0e7e24 */ /* 0x000fe2000f8e00ff */
[----:B------:R-:W-:Y:S01]  /*4580*/  MOV R13, UR17 ;  /* 0x00000011000d7c02 */ /* 0x000fe20008000f00 */
[----:B------:R-:W-:Y:S01]  /*4590*/  IMAD.U32 R12, RZ, RZ, UR16 ;  /* 0x00000010ff0c7e24 */ /* 0x000fe2000f8e00ff */
[----:B------:R-:W-:Y:S01]  /*45a0*/  UMOV UR55, UR33 ;  /* 0x0000002100377c82 */ /* 0x000fe20008000000 */
[----:B------:R-:W-:Y:S01]  /*45b0*/  UMOV UR53, UR31 ;  /* 0x0000001f00357c82 */ /* 0x000fe20008000000 */
[----:B------:R-:W-:Y:S01]  /*45c0*/  UMOV UR51, UR29 ;  /* 0x0000001d00337c82 */ /* 0x000fe20008000000 */
[----:B------:R-:W-:Y:S01]  /*45d0*/  UMOV UR49, UR27 ;  /* 0x0000001b00317c82 */ /* 0x000fe20008000000 */
[----:B------:R-:W-:Y:S01]  /*45e0*/  UMOV UR47, UR15 ;  /* 0x0000000f002f7c82 */ /* 0x000fe20008000000 */
[----:B------:R-:W-:Y:S01]  /*45f0*/  UMOV UR45, UR19 ;  /* 0x00000013002d7c82 */ /* 0x000fe20008000000 */
[----:B------:R-:W-:Y:S01]  /*4600*/  UMOV UR43, UR21 ;  /* 0x00000015002b7c82 */ /* 0x000fe20008000000 */
[----:B------:R-:W-:Y:S01]  /*4610*/  UMOV UR40, URZ ;  /* 0x000000ff00287c82 */ /* 0x000fe20008000000 */
[----:B------:R-:W-:-:S05]  /*4620*/  UMOV UR41, UR17 ;  /* 0x0000001100297c82 */ /* 0x000fca0008000000 */
.L_x_79:
[C---:B------:R-:W-:Y:S02]  /*4630*/  LEA R2, R9.reuse, UR39, 0x3 ;  /* 0x0000002709027c11 */ /* 0x040fe4000f8e18ff */
[----:B------:R-:W-:Y:S02]  /*4640*/  SHF.L.U32 R4, R8, 0x1f, RZ ;  /* 0x0000001f08047819 */ /* 0x000fe400000006ff */
[----:B------:R-:W-:Y:S02]  /*4650*/  LEA R5, R9, UR39, 0x4 ;  /* 0x0000002709057c11 */ /* 0x000fe4000f8e20ff */
[----:B-1----:R-:W1:Y:S02]  /*4660*/  SYNCS.PHASECHK.TRANS64.TRYWAIT P0, [R2+URZ+0x70], R4 ;  /* 0x00007004020075a7 */ /* 0x002e6400080011ff */
[----:B-1----:R-:W-:Y:S05]  /*4670*/  @!P0 BRA `(.L_x_69) ;  /* 0x0000008c00b08947 */ /* 0x002fea0003800000 */
.L_x_163:
[----:B-1----:R-:W1:Y:S01]  /*4680*/  LDS.128 R4, [R5+0xd0] ;  /* 0x0000d00005047984 */ /* 0x002e620000000c00 */
[----:B------:R-:W-:Y:S02]  /*4690*/  VIADD R2, R2, 0x80 ;  /* 0x0000008002027836 */ /* 0x000fe40000000000 */
[----:B------:R-:W-:Y:S01]  /*46a0*/  VIADD R9, R9, 0x1 ;  /* 0x0000000109097836 */ /* 0x000fe20000000000 */
[----:B------:R-:W-:Y:S01]  /*46b0*/  @!PT LDS RZ, [RZ] ;  /* 0x00000000fffff984 */ /* 0x000fe20000000800 */
[----:B------:R-:W-:Y:S01]  /*46c0*/  @!PT LDS RZ, [RZ] ;  /* 0x00000000fffff984 */ /* 0x000fe20000000800 */
[----:B------:R-:W-:Y:S01]  /*46d0*/  @!PT LDS RZ, [RZ] ;  /* 0x00000000fffff984 */ /* 0x000fe20000000800 */
[----:B------:R-:W-:Y:S01]  /*46e0*/  @!PT LDS RZ, [RZ] ;  /* 0x00000000fffff984 */ /* 0x000fe20000000800 */
[----:B------:R2:W-:Y:S06]  /*46f0*/  MEMBAR.ALL.CTA ;  /* 0x0000000000007992 */ /* 0x0005ec0000008000 */
[----:B--2---:R-:W2:Y:S01]  /*4700*/  FENCE.VIEW.ASYNC.S ;  /* 0x00000000000073c6 */ /* 0x004ea20000000000 */
[----:B------:R-:W-:-:S04]  /*4710*/  PRMT R2, RZ, 0x654, R2 ;  /* 0x00000654ff027816 */ /* 0x000fc80000000002 */
[----:B--2---:R2:W-:Y:S01]  /*4720*/  SYNCS.ARRIVE.TRANS64.RED.A1T0 RZ, [R2+URZ], RZ ;  /* 0x000000ff02ff79a7 */ /* 0x0045e200081004ff */
[----:B-1----:R-:W-:Y:S01]  /*4730*/  LOP3.LUT P2, RZ, R6, 0x1, RZ, 0xc0, !PT ;  /* 0x0000000106ff7812 */ /* 0x002fe2000784c0ff */
[----:B--2---:R-:W-:-:S12]  /*4740*/  BRA.U UP3, `(.L_x_70) ;  /* 0x0000000d03507547 */ /* 0x004fd8000b800000 */
[----:B------:R-:W1:Y:S01]  /*4750*/  LDCU UR4, c[0x0][0x38c] ;  /* 0x00007180ff0477ac */ /* 0x000e620008000800 */
[----:B------:R-:W-:Y:S01]  /*4760*/  ULOP3.LUT UR34, UR76, 0x1, URZ, 0x3c, !UPT ;  /* 0x000000014c227892 */ /* 0x000fe2000f8e3cff */
[----:B------:R-:W-:Y:S01]  /*4770*/  UMOV UR11, URZ ;  /* 0x000000ff000b7c82 */ /* 0x000fe20008000000 */
[----:B------:R-:W-:Y:S02]  /*4780*/  UMOV UR6, 0x1 ;  /* 0x0000000100067882 */ /* 0x000fe40000000000 */
[----:B------:R-:W-:Y:S01]  /*4790*/  UIMAD UR34, UR34, 0xc0, UR35 ;  /* 0x000000c0222278a4 */ /* 0x000fe2000f8e0223 */
[----:B------:R-:W-:Y:S01]  /*47a0*/  UMOV UR37, UR7 ;  /* 0x0000000700257c82 */ /* 0x000fe20008000000 */
[----:B------:R-:W-:Y:S01]  /*47b0*/  UMOV UR36, UR77 ;  /* 0x0000004d00247c82 */ /* 0x000fe20008000000 */
[----:B-1----:R-:W-:-:S09]  /*47c0*/  UISETP.GE.AND UP0, UPT, UR4, 0x1, UPT ;  /* 0x000000010400788c */ /* 0x002fd2000bf06270 */
[----:B------:R-:W-:Y:S05]  /*47d0*/  BRA.U !UP0, `(.L_x_71) ;  /* 0x0000000508b07547 */ /* 0x000fea000b800000 */
[----:B------:R-:W-:Y:S01]  /*47e0*/  ULEA UR18, UR7, UR39, 0x3 ;  /* 0x0000002707127291 */ /* 0x000fe2000f8e18ff */
[----:B------:R-:W-:-:S08]  /*47f0*/  SHF.L.U32 R4, R3, 0x1f, RZ ;  /* 0x0000001f03047819 */ /* 0x000fd000000006ff */
[----:B------:R-:W1:Y:S02]  /*4800*/  SYNCS.PHASECHK.TRANS64.TRYWAIT P0, [UR18], R4 ;  /* 0x00000004ff0075a7 */ /* 0x000e640008001112 */
[----:B-1----:R-:W-:Y:S05]  /*4810*/  @P0 BRA `(.L_x_72) ;  /* 0x0000000000080947 */ /* 0x002fea0003800000 */
[----:B------:R-:W1:Y:S02]  /*4820*/  SYNCS.PHASECHK.TRANS64.TRYWAIT P0, [UR18], R4 ;  /* 0x00000004ff0075a7 */ /* 0x000e640008001112 */
[----:B-1----:R-:W-:Y:S05]  /*4830*/  @!P0 BRA `(.L_x_73) ;  /* 0x0000008c00548947 */ /* 0x002fea0003800000 */
.L_x_72:
[----:B------:R-:W-:Y:S01]  /*4840*/  UIADD3 UR37, UPT, UPT, UR7, 0x1, URZ ;  /* 0x0000000107257890 */ /* 0x000fe2000fffe0ff */
[----:B-1----:R-:W-:Y:S01]  /*4850*/  IMAD.U32 R2, RZ, RZ, UR76 ;  /* 0x0000004cff027e24 */ /* 0x002fe2000f8e00ff */
[----:B------:R-:W-:Y:S02]  /*4860*/  UISETP.GE.U32.AND UP1, UPT, UR4, 0x101, UPT ;  /* 0x000001010400788c */ /* 0x000fe4000bf26070 */
[----:B------:R-:W-:Y:S02]  /*4870*/  UISETP.NE.AND UP0, UPT, UR37, 0x2, UPT ;  /* 0x000000022500788c */ /* 0x000fe4000bf05270 */
[----:B------:R-:W-:Y:S02]  /*4880*/  ULEA UR8, UR7, UR74, 0x6 ;  /* 0x0000004a07087291 */ /* 0x000fe4000f8e30ff */
[----:B------:R-:W-:Y:S01]  /*4890*/  PLOP3.LUT P1, PT, PT, PT, UP1, 0x80, 0x8 ;  /* 0x000000000008781c */ /* 0x000fe20003f2f018 */
[----:B------:R-:W-:Y:S02]  /*48a0*/  USEL UR4, URZ, 0x1, UP0 ;  /* 0x00000001ff047887 */ /* 0x000fe40008000000 */
[----:B------:R-:W-:-:S02]  /*48b0*/  USEL UR37, UR37, URZ, UP0 ;  /* 0x000000ff25257287 */ /* 0x000fc40008000000 */
[----:B------:R-:W-:Y:S02]  /*48c0*/  UIADD3 UR16, UPT, UPT, UR8, 0x20, URZ ;  /* 0x0000002008107890 */ /* 0x000fe4000fffe0ff */
[----:B------:R-:W-:Y:S01]  /*48d0*/  LOP3.LUT R3, R3, UR4, RZ, 0x3c, !PT ;  /* 0x0000000403037c12 */ /* 0x000fe2000f8e3cff */
[----:B------:R-:W-:Y:S02]  /*48e0*/  @UP1 ULEA UR5, UR37, UR39, 0x3 ;  /* 0x0000002725051291 */ /* 0x000fe4000f8e18ff */
[----:B------:R-:W-:Y:S01]  /*48f0*/  ULEA UR4, UR7, UR75, 0x7 ;  /* 0x0000004b07047291 */ /* 0x000fe2000f8e38ff */
[----:B------:R-:W-:Y:S02]  /*4900*/  UMOV UR9, 0x4008 ;  /* 0x0000400800097882 */ /* 0x000fe40000000000 */
[----:B------:R-:W-:Y:S01]  /*4910*/  @P1 SHF.L.U32 R4, R3, 0x1f, RZ ;  /* 0x0000001f03041819 */ /* 0x000fe200000006ff */
[----:B------:R-:W-:Y:S02]  /*4920*/  UIADD3 UR10, UPT, UPT, UR4, 0x20, URZ ;  /* 0x00000020040a7890 */ /* 0x000fe4000fffe0ff */
[----:B------:R-:W-:Y:S01]  /*4930*/  UIADD3 UR12, UPT, UPT, UR4, 0x40, URZ ;  /* 0x00000040040c7890 */ /* 0x000fe2000fffe0ff */
[----:B------:R1:W2:Y:S01]  /*4940*/  @P1 SYNCS.PHASECHK.TRANS64.TRYWAIT P0, [UR5], R4 ;  /* 0x00000004ff0015a7 */ /* 0x0002a20008001105 */
[----:B------:R-:W-:Y:S01]  /*4950*/  UIADD3 UR14, UPT, UPT, UR4, 0x60, URZ ;  /* 0x00000060040e7890 */ /* 0x000fe2000fffe0ff */
[----:B------:R3:W-:Y:S01]  /*4960*/  UTCCP.T.S.2CTA.4x32dp128bit tmem[UR35+0x1c0], gdesc[UR8] ;  /* 0x0001c008230079e7 */ /* 0x0007e20009300000 */
[----:B------:R-:W-:Y:S01]  /*4970*/  UMOV UR17, 0x4008 ;  /* 0x0000400800117882 */ /* 0x000fe20000000000 */
[----:B------:R-:W-:Y:S01]  /*4980*/  UMOV UR5, 0x4008 ;  /* 0x0000400800057882 */ /* 0x000fe20000000000 */
[----:B------:R-:W-:Y:S01]  /*4990*/  UMOV UR11, 0x4008 ;  /* 0x00004008000b7882 */ /* 0x000fe20000000000 */
[----:B------:R3:W-:Y:S01]  /*49a0*/  UTCCP.T.S.2CTA.4x32dp128bit tmem[UR35+0x1c4], gdesc[UR16] ;  /* 0x0001c410230079e7 */ /* 0x0007e20009300000 */
[----:B------:R-:W-:Y:S01]  /*49b0*/  UMOV UR13, 0x4008 ;  /* 0x00004008000d7882 */ /* 0x000fe20000000000 */
[----:B------:R3:W-:Y:S01]  /*49c0*/  UTCCP.T.S.2CTA.4x32dp128bit tmem[UR35+0x1c8], gdesc[UR4] ;  /* 0x0001c804230079e7 */ /* 0x0007e20009300000 */
[----:B------:R-:W-:Y:S01]  /*49d0*/  UMOV UR15, 0x4008 ;  /* 0x00004008000f7882 */ /* 0x000fe20000000000 */
[----:B------:R3:W-:Y:S01]  /*49e0*/  UTCCP.T.S.2CTA.4x32dp128bit tmem[UR35+0x1cc], gdesc[UR10] ;  /* 0x0001cc0a230079e7 */ /* 0x0007e20009300000 */
[----:B------:R3:W-:Y:S01]  /*49f0*/  UTCCP.T.S.2CTA.4x32dp128bit tmem[UR35+0x1d0], gdesc[UR12] ;  /* 0x0001d00c230079e7 */ /* 0x0007e20009300000 */
[----:B------:R3:W-:Y:S01]  /*4a00*/  UTCCP.T.S.2CTA.4x32dp128bit tmem[UR35+0x1d4], gdesc[UR14] ;  /* 0x0001d40e230079e7 */ /* 0x0007e20009300000 */
[----:B------:R-:W-:Y:S01]  /*4a10*/  UMOV UR6, 0x1 ;  /* 0x0000000100067882 */ /* 0x000fe20000000000 */
[----:B-1----:R-:W-:-:S04]  /*4a20*/  SHF.L.U32 R4, R2, 0x1f, RZ ;  /* 0x0000001f02047819 */ /* 0x002fc800000006ff */
[----:B------:R-:W1:Y:S01]  /*4a30*/  SYNCS.PHASECHK.TRANS64.TRYWAIT P3, [UR39+0x98], R4 ;  /* 0x00009804ff0075a7 */ /* 0x000e620008061127 */
[----:B--2---:R-:W-:Y:S01]  /*4a40*/  @P1 VOTEU.ANY UP0, P0 ;  /* 0x0000000000ff1886 */ /* 0x004fe20000000100 */
[----:B------:R-:W-:Y:S01]  /*4a50*/  @UP1 USEL UR6, URZ, 0x1, !UP0 ;  /* 0x00000001ff061887 */ /* 0x000fe2000c000000 */
[----:B-1-3--:R-:W-:Y:S11]  /*4a60*/  @!P3 BRA `(.L_x_74) ;  /* 0x0000008800e0b947 */ /* 0x00aff60003800000 */
.L_x_166:
[----:B------:R-:W-:Y:S01]  /*4a70*/  MOV.SPILL R5, UR41 ;  /* 0x0000002900057c02 */ /* 0x000fe20009000f00 */
[----:B------:R-:W-:Y:S01]  /*4a80*/  ULEA UR4, UR7, UR72, 0xb ;  /* 0x0000004807047291 */ /* 0x000fe2000f8e58ff */
[----:B-1----:R-:W-:Y:S01]  /*4a90*/  MOV.SPILL R4, UR40 ;  /* 0x0000002800047c02 */ /* 0x002fe20009000f00 */
[----:B------:R-:W-:Y:S01]  /*4aa0*/  ULEA UR8, UR7, UR73, 0xb ;  /* 0x0000004907087291 */ /* 0x000fe2000f8e58ff */
[----:B------:R-:W-:Y:S01]  /*4ab0*/  R2UR UR40, R26 ;  /* 0x000000001a2872ca */ /* 0x000fe200000e0000 */
[----:B------:R-:W-:Y:S01]  /*4ac0*/  UIADD3 UR32, UPT, UPT, UR18, 0x10, URZ ;  /* 0x0000001012207890 */ /* 0x000fe2000fffe0ff */
[----:B------:R-:W-:Y:S01]  /*4ad0*/  R2UR UR41, R27 ;  /* 0x000000001b2972ca */ /* 0x000fe200000e0000 */
[----:B------:R-:W-:Y:S01]  /*4ae0*/  UIADD3 UR18, UPT, UPT, UR8, 0x2, URZ ;  /* 0x0000000208127890 */ /* 0x000fe2000fffe0ff */
[----:B------:R-:W-:Y:S01]  /*4af0*/  MOV.SPILL R2, UR39 ;  /* 0x0000002700027c02 */ /* 0x000fe20009000f00 */
[----:B------:R-:W-:Y:S01]  /*4b00*/  UIADD3 UR14, UPT, UPT, UR4, 0x2, URZ ;  /* 0x00000002040e7890 */ /* 0x000fe2000fffe0ff */
[----:B------:R-:W-:Y:S01]  /*4b10*/  R2UR UR38, R24 ;  /* 0x00000000182672ca */ /* 0x000fe200000e0000 */
[----:B------:R-:W-:Y:S01]  /*4b20*/  UMOV UR9, 0x40004040 ;  /* 0x4000404000097882 */ /* 0x000fe20000000000 */
[----:B------:R-:W-:Y:S01]  /*4b30*/  R2UR UR39, R25 ;  /* 0x00000000192772ca */ /* 0x000fe200000e0000 */
[----:B------:R-:W-:Y:S01]  /*4b40*/  UMOV UR5, 0x40004040 ;  /* 0x4000404000057882 */ /* 0x000fe20000000000 */
[----:B------:R-:W-:Y:S01]  /*4b50*/  UMOV UR19, 0x40004040 ;  /* 0x4000404000137882 */ /* 0x000fe20000000000 */
[----:B------:R-:W-:Y:S01]  /*4b60*/  UMOV UR15, 0x40004040 ;  /* 0x40004040000f7882 */ /* 0x000fe20000000000 */
[----:B------:R-:W-:-:S02]  /*4b70*/  UIADD3 UR12, UPT, UPT, UR8, 0x4, URZ ;  /* 0x00000004080c7890 */ /* 0x000fc4000fffe0ff */
[----:B------:R-:W-:Y:S01]  /*4b80*/  UIADD3 UR10, UPT, UPT, UR4, 0x4, URZ ;  /* 0x00000004040a7890 */ /* 0x000fe2000fffe0ff */
[----:B------:R1:W-:Y:S01]  /*4b90*/  UTCQMMA.2CTA gdesc[UR4], gdesc[UR8], tmem[UR34], tmem[UR40], idesc[UR41], tmem[UR70], !UPT ;  /* 0x0046280804007dea */ /* 0x0003e2000fa00322 */
[----:B------:R-:W-:Y:S01]  /*4ba0*/  UMOV UR13, 0x40004040 ;  /* 0x40004040000d7882 */ /* 0x000fe20000000000 */
[----:B------:R-:W-:Y:S01]  /*4bb0*/  UMOV UR11, 0x40004040 ;  /* 0x40004040000b7882 */ /* 0x000fe20000000000 */
[----:B------:R-:W-:Y:S01]  /*4bc0*/  ELECT P0, URZ, PT ;  /* 0x0000000000ff782f */ /* 0x000fe20003800000 */
[----:B------:R-:W-:Y:S02]  /*4bd0*/  UIADD3 UR24, UPT, UPT, UR8, 0x6, URZ ;  /* 0x0000000608187890 */ /* 0x000fe4000fffe0ff */
[----:B------:R2:W-:Y:S01]  /*4be0*/  UTCQMMA.2CTA gdesc[UR14], gdesc[UR18], tmem[UR34], tmem[UR38], idesc[UR39], tmem[UR66], UPT ;  /* 0x004226120e007dea */ /* 0x0005e2000ba00322 */
[----:B------:R-:W-:Y:S01]  /*4bf0*/  UIADD3 UR22, UPT, UPT, UR4, 0x6, URZ ;  /* 0x0000000604167890 */ /* 0x000fe2000fffe0ff */
[----:B------:R-:W-:Y:S01]  /*4c00*/  UMOV UR25, 0x40004040 ;  /* 0x4000404000197882 */ /* 0x000fe20000000000 */
[----:B------:R-:W-:Y:S01]  /*4c10*/  UMOV UR23, 0x40004040 ;  /* 0x4000404000177882 */ /* 0x000fe20000000000 */
[----:B------:R-:W-:-:S02]  /*4c20*/  UIADD3 UR30, UPT, UPT, UR8, 0x400, URZ ;  /* 0x00000400081e7890 */ /* 0x000fc4000fffe0ff */
[----:B------:R-:W-:Y:S02]  /*4c30*/  UIADD3 UR28, UPT, UPT, UR4, 0x400, URZ ;  /* 0x00000400041c7890 */ /* 0x000fe4000fffe0ff */
[----:B------:R-:W-:Y:S02]  /*4c40*/  UIADD3 UR26, UPT, UPT, UR8, 0x402, URZ ;  /* 0x00000402081a7890 */ /* 0x000fe4000fffe0ff */
[----:B------:R-:W-:Y:S02]  /*4c50*/  UIADD3 UR20, UPT, UPT, UR4, 0x402, URZ ;  /* 0x0000040204147890 */ /* 0x000fe4000fffe0ff */
[----:B------:R-:W-:Y:S01]  /*4c60*/  UIADD3 UR16, UPT, UPT, UR8, 0x404, URZ ;  /* 0x0000040408107890 */ /* 0x000fe2000fffe0ff */
[----:B------:R-:W-:Y:S01]  /*4c70*/  UMOV UR31, 0x40004040 ;  /* 0x40004040001f7882 */ /* 0x000fe20000000000 */
[----:B------:R-:W-:Y:S01]  /*4c80*/  UMOV UR29, 0x40004040 ;  /* 0x40004040001d7882 */ /* 0x000fe20000000000 */
[----:B------:R-:W-:Y:S01]  /*4c90*/  UMOV UR27, 0x40004040 ;  /* 0x40004040001b7882 */ /* 0x000fe20000000000 */
[----:B------:R-:W-:Y:S01]  /*4ca0*/  UMOV UR21, 0x40004040 ;  /* 0x4000404000157882 */ /* 0x000fe20000000000 */
[----:B------:R-:W-:Y:S01]  /*4cb0*/  UMOV UR17, 0x40004040 ;  /* 0x4000404000117882 */ /* 0x000fe20000000000 */
[----:B-1----:R-:W-:Y:S01]  /*4cc0*/  UIADD3 UR8, UPT, UPT, UR8, 0x406, URZ ;  /* 0x0000040608087890 */ /* 0x002fe2000fffe0ff */
[----:B------:R-:W-:-:S02]  /*4cd0*/  R2UR.FILL UR41, R5 ;  /* 0x00000000052972ca */ /* 0x000fc400004e0000 */
[----:B------:R-:W-:Y:S02]  /*4ce0*/  R2UR.FILL UR40, R4 ;  /* 0x00000000042872ca */ /* 0x000fe400004e0000 */
[----:B--2---:R-:W-:Y:S01]  /*4cf0*/  R2UR UR18, R22 ;  /* 0x00000000161272ca */ /* 0x004fe200000e0000 */
[----:B------:R-:W-:Y:S01]  /*4d00*/  UIADD3 UR14, UPT, UPT, UR4, 0x404, URZ ;  /* 0x00000404040e7890 */ /* 0x000fe2000fffe0ff */
[----:B------:R-:W-:Y:S01]  /*4d10*/  R2UR UR19, R23 ;  /* 0x00000000171372ca */ /* 0x000fe200000e0000 */
[----:B------:R-:W-:Y:S01]  /*4d20*/  UIADD3 UR4, UPT, UPT, UR4, 0x406, URZ ;  /* 0x0000040604047890 */ /* 0x000fe2000fffe0ff */
[----:B------:R-:W-:Y:S02]  /*4d30*/  R2UR.FILL UR39, R2 ;  /* 0x00000000022772ca */ /* 0x000fe400004e0000 */
[----:B------:R-:W-:-:S04]  /*4d40*/  @P0 LOP3.LUT R2, R0, 0xffff, RZ, 0xc0, !PT ;  /* 0x0000ffff00020812 */ /* 0x000fc800078ec0ff */
[----:B------:R-:W-:-:S05]  /*4d50*/  @P0 R2UR UR7, R2 ;  /* 0x00000000020702ca */ /* 0x000fca00000e0000 */
[----:B------:R1:W-:Y:S02]  /*4d60*/  UTCQMMA.2CTA gdesc[UR10], gdesc[UR12], tmem[UR34], tmem[UR18], idesc[UR19], tmem[UR64], UPT ;  /* 0x0040120c0a007dea */ /* 0x0003e4000ba00322 */
[----:B-1----:R-:W-:Y:S02]  /*4d70*/  R2UR UR12, R20 ;  /* 0x00000000140c72ca */ /* 0x002fe400000e0000 */
[----:B------:R-:W-:Y:S02]  /*4d80*/  R2UR UR13, R21 ;  /* 0x00000000150d72ca */ /* 0x000fe400000e0000 */
[----:B------:R-:W-:Y:S02]  /*4d90*/  R2UR UR10, R16 ;  /* 0x00000000100a72ca */ /* 0x000fe400000e0000 */
[----:B------:R-:W-:Y:S02]  /*4da0*/  R2UR UR11, R17 ;  /* 0x00000000110b72ca */ /* 0x000fe400000e0000 */
[----:B------:R-:W-:-:S02]  /*4db0*/  R2UR UR18, R14 ;  /* 0x000000000e1272ca */ /* 0x000fc400000e0000 */
[----:B------:R-:W-:-:S05]  /*4dc0*/  R2UR UR19, R15 ;  /* 0x000000000f1372ca */ /* 0x000fca00000e0000 */
[----:B------:R1:W-:Y:S02]  /*4dd0*/  UTCQMMA.2CTA gdesc[UR22], gdesc[UR24], tmem[UR34], tmem[UR12], idesc[UR13], tmem[UR62], UPT ;  /* 0x003e0c1816007dea */ /* 0x0003e4000ba00322 */
[----:B-1----:R-:W-:Y:S02]  /*4de0*/  R2UR UR24, R18 ;  /* 0x00000000121872ca */ /* 0x002fe400000e0000 */
[----:B------:R-:W-:Y:S02]  /*4df0*/  R2UR UR25, R19 ;  /* 0x00000000131972ca */ /* 0x000fe400000e0000 */
[----:B------:R-:W-:Y:S02]  /*4e00*/  R2UR UR12, R12 ;  /* 0x000000000c0c72ca */ /* 0x000fe400000e0000 */
[----:B------:R-:W-:-:S09]  /*4e10*/  R2UR UR13, R13 ;  /* 0x000000000d0d72ca */ /* 0x000fd200000e0000 */
[----:B------:R-:W-:Y:S01]  /*4e20*/  UTCQMMA.2CTA gdesc[UR28], gdesc[UR30], tmem[UR34], tmem[UR24], idesc[UR25], tmem[UR68], UPT ;  /* 0x0044181e1c007dea */ /* 0x000fe2000ba00322 */
[----:B------:R1:W-:Y:S01]  /*4e30*/  UTCQMMA.2CTA gdesc[UR20], gdesc[UR26], tmem[UR34], tmem[UR10], idesc[UR11], tmem[UR60], UPT ;  /* 0x003c0a1a14007dea */ /* 0x0003e2000ba00322 */
[----:B------:R2:W-:Y:S02]  /*4e40*/  UTCQMMA.2CTA gdesc[UR14], gdesc[UR16], tmem[UR34], tmem[UR18], idesc[UR19], tmem[UR58], UPT ;  /* 0x003a12100e007dea */ /* 0x0005e4000ba00322 */
[----:B------:R2:W-:Y:S01]  /*4e50*/  UTCQMMA.2CTA gdesc[UR4], gdesc[UR8], tmem[UR34], tmem[UR12], idesc[UR13], tmem[UR56], UPT ;  /* 0x00380c0804007dea */ /* 0x0005e2000ba00322 */
[----:B------:R2:W-:Y:S01]  /*4e60*/  UTCBAR.2CTA.MULTICAST [UR32], URZ, UR7 ;  /* 0x000000ff200073e9 */ /* 0x0005e20008200807 */
[----:B-1----:R-:W-:Y:S01]  /*4e70*/  UIADD3 UR10, UPT, UPT, UR77, -0x1, URZ ;  /* 0xffffffff4d0a7890 */ /* 0x002fe2000fffe0ff */
[----:B------:R-:W-:-:S06]  /*4e80*/  UMOV UR11, 0x1 ;  /* 0x00000001000b7882 */ /* 0x000fcc0000000000 */
[----:B------:R-:W-:-:S05]  /*4e90*/  UMOV UR36, UR10 ;  /* 0x0000000a00247c82 */ /* 0x000fca0008000000 */
.L_x_71:
[----:B------:R-:W-:-:S09]  /*4ea0*/  UISETP.GE.AND UP0, UPT, UR36, 0x1, UPT ;  /* 0x000000012400788c */ /* 0x000fd2000bf06270 */
[----:B------:R-:W-:Y:S05]  /*4eb0*/  BRA.U !UP0, `(.L_x_75) ;  /* 0x0000000508607547 */ /* 0x000fea000b800000 */
[----:B--2---:R-:W-:-:S05]  /*4ec0*/  UMOV UR7, UR37 ;  /* 0x0000002500077c82 */ /* 0x004fca0008000000 */
.L_x_78:
[----:B------:R-:W-:Y:S02]  /*4ed0*/  UISETP.NE.AND UP0, UPT, UR6, URZ, UPT ;  /* 0x000000ff0600728c */ /* 0x000fe4000bf05270 */
[----:B----4-:R-:W-:Y:S07]  /*4ee0*/  ULEA UR9, UR7, UR39, 0x3 ;  /* 0x0000002707097291 */ /* 0x010fee000f8e18ff */
[----:B------:R-:W-:Y:S05]  /*4ef0*/  BRA.U UP0, `(.L_x_76) ;  /* 0x00000001000c7547 */ /* 0x000fea000b800000 */
[----:B------:R-:W-:Y:S04]  /*4f00*/  SHF.L.U32 R4, R3, 0x1f, RZ ;  /* 0x0000001f03047819 */ /* 0x000fe800000006ff */
[----:B------:R-:W1:Y:S02]  /*4f10*/  SYNCS.PHASECHK.TRANS64.TRYWAIT P0, [UR9], R4 ;  /* 0x00000004ff0075a7 */ /* 0x000e640008001109 */
[----:B-1----:R-:W-:Y:S05]  /*4f20*/  @!P0 BRA `(.L_x_77) ;  /* 0x0000008400c88947 */ /* 0x002fea0003800000 */
.L_x_76:
[----:B------:R-:W-:Y:S02]  /*4f30*/  UISETP.NE.AND UP1, UPT, UR36, 0x1, UPT ;  /* 0x000000012400788c */ /* 0x000fe4000bf25270 */
[----:B------:R-:W-:Y:S02]  /*4f40*/  UIADD3 UR4, UPT, UPT, UR7, 0x1, URZ ;  /* 0x0000000107047890 */ /* 0x000fe4000fffe0ff */
[----:B------:R-:W-:Y:S02]  /*4f50*/  ULEA UR10, UR7, UR74, 0x6 ;  /* 0x0000004a070a7291 */ /* 0x000fe4000f8e30ff */
[----:B------:R-:W-:Y:S01]  /*4f60*/  UISETP.NE.AND UP0, UPT, UR4, 0x2, UPT ;  /* 0x000000020400788c */ /* 0x000fe2000bf05270 */
[----:B------:R-:W-:Y:S01]  /*4f70*/  PLOP3.LUT P1, PT, PT, PT, UP1, 0x80, 0x8 ;  /* 0x000000000008781c */ /* 0x000fe20003f2f018 */
[----:B------:R-:W-:Y:S02]  /*4f80*/  ULEA UR8, UR7, UR75, 0x7 ;  /* 0x0000004b07087291 */ /* 0x000fe4000f8e38ff */
[----:B------:R-:W-:Y:S02]  /*4f90*/  USEL UR5, URZ, 0x1, UP0 ;  /* 0x00000001ff057887 */ /* 0x000fe40008000000 */
[----:B------:R-:W-:Y:S02]  /*4fa0*/  USEL UR37, UR4, URZ, UP0 ;  /* 0x000000ff04257287 */ /* 0x000fe40008000000 */
[----:B------:R-:W-:Y:S02]  /*4fb0*/  UIADD3 UR12, UPT, UPT, UR10, 0x20, URZ ;  /* 0x000000200a0c7890 */ /* 0x000fe4000fffe0ff */
[----:B------:R-:W-:Y:S01]  /*4fc0*/  @UP1 ULEA UR4, UR37, UR39, 0x3 ;  /* 0x0000002725041291 */ /* 0x000fe2000f8e18ff */
[----:B------:R-:W-:Y:S01]  /*4fd0*/  LOP3.LUT R3, R3, UR5, RZ, 0x3c, !PT ;  /* 0x0000000503037c12 */ /* 0x000fe2000f8e3cff */
[----:B------:R-:W-:Y:S02]  /*4fe0*/  ULEA UR6, UR7, UR73, 0xb ;  /* 0x0000004907067291 */ /* 0x000fe4000f8e58ff */
[----:B------:R-:W-:Y:S01]  /*4ff0*/  UIADD3 UR14, UPT, UPT, UR8, 0x20, URZ ;  /* 0x00000020080e7890 */ /* 0x000fe2000fffe0ff */
[----:B-1----:R-:W-:Y:S01]  /*5000*/  @P1 SHF.L.U32 R2, R3, 0x1f, RZ ;  /* 0x0000001f03021819 */ /* 0x002fe200000006ff */
[----:B------:R-:W-:Y:S02]  /*5010*/  UISETP.NE.U32.AND UP0, UPT, UR11, URZ, UPT ;  /* 0x000000ff0b00728c */ /* 0x000fe4000bf05070 */
[----:B------:R-:W-:Y:S01]  /*5020*/  UIADD3 UR20, UPT, UPT, UR8, 0x40, URZ ;  /* 0x0000004008147890 */ /* 0x000fe2000fffe0ff */
[----:B------:R1:W2:Y:S01]  /*5030*/  @P1 SYNCS.PHASECHK.TRANS64.TRYWAIT P0, [UR4], R2 ;  /* 0x00000002ff0015a7 */ /* 0x0002a20008001104 */
[----:B------:R-:W-:Y:S02]  /*5040*/  ULEA UR4, UR7, UR72, 0xb ;  /* 0x0000004807047291 */ /* 0x000fe4000f8e58ff */
[----:B------:R-:W-:Y:S02]  /*5050*/  UIADD3 UR22, UPT, UPT, UR8, 0x60, URZ ;  /* 0x0000006008167890 */ /* 0x000fe4000fffe0ff */
[----:B------:R-:W-:Y:S02]  /*5060*/  UIADD3 UR38, UPT, UPT, UR9, 0x10, URZ ;  /* 0x0000001009267890 */ /* 0x000fe4000fffe0ff */
[----:B------:R-:W-:Y:S02]  /*5070*/  UIADD3 UR30, UPT, UPT, UR6, 0x2, URZ ;  /* 0x00000002061e7890 */ /* 0x000fe4000fffe0ff */
[----:B------:R-:W-:Y:S01]  /*5080*/  UIADD3 UR24, UPT, UPT, UR4, 0x2, URZ ;  /* 0x0000000204187890 */ /* 0x000fe2000fffe0ff */
[----:B------:R-:W-:Y:S01]  /*5090*/  ELECT P3, URZ, PT ;  /* 0x0000000000ff782f */ /* 0x000fe20003860000 */
[----:B------:R-:W-:Y:S02]  /*50a0*/  UIADD3 UR18, UPT, UPT, UR6, 0x4, URZ ;  /* 0x0000000406127890 */ /* 0x000fe4000fffe0ff */
[----:B------:R-:W-:Y:S02]  /*50b0*/  UIADD3 UR16, UPT, UPT, UR4, 0x4, URZ ;  /* 0x0000000404107890 */ /* 0x000fe4000fffe0ff */
[----:B------:R-:W-:Y:S02]  /*50c0*/  UIADD3 UR32, UPT, UPT, UR6, 0x400, URZ ;  /* 0x0000040006207890 */ /* 0x000fe4000fffe0ff */
[----:B------:R-:W-:Y:S02]  /*50d0*/  UIADD3 UR28, UPT, UPT, UR4, 0x400, URZ ;  /* 0x00000400041c7890 */ /* 0x000fe4000fffe0ff */
[----:B------:R-:W-:Y:S01]  /*50e0*/  UIADD3 UR26, UPT, UPT, UR6, 0x402, URZ ;  /* 0x00000402061a7890 */ /* 0x000fe2000fffe0ff */
[----:B------:R-:W-:Y:S01]  /*50f0*/  UMOV UR11, 0x4008 ;  /* 0x00004008000b7882 */ /* 0x000fe20000000000 */
[----:B------:R-:W-:Y:S01]  /*5100*/  UMOV UR13, 0x4008 ;  /* 0x00004008000d7882 */ /* 0x000fe20000000000 */
[----:B------:R3:W-:Y:S01]  /*5110*/  UTCCP.T.S.2CTA.4x32dp128bit tmem[UR35+0x1c0], gdesc[UR10] ;  /* 0x0001c00a230079e7 */ /* 0x0007e20009300000 */
[----:B------:R4:W-:Y:S01]  /*5120*/  UTCCP.T.S.2CTA.4x32dp128bit tmem[UR35+0x1c4], gdesc[UR12] ;  /* 0x0001c40c230079e7 */ /* 0x0009e20009300000 */
        /* <DEDUP_REMOVED lines=10> */
[----:B------:R-:W-:Y:S01]  /*51d0*/  UMOV UR31, 0x40004040 ;  /* 0x40004040001f7882 */ /* 0x000fe20000000000 */
[----:B------:R4:W-:Y:S01]  /*51e0*/  UTCQMMA.2CTA gdesc[UR4], gdesc[UR6], tmem[UR34], tmem[UR54], idesc[UR55], tmem[UR70], UP0 ;  /* 0x0046360604007dea */ /* 0x0009e20008200322 */
[----:B------:R-:W-:Y:S01]  /*51f0*/  UISETP.GT.U32.AND UP0, UPT, UR36, 0x1, UPT ;  /* 0x000000012400788c */ /* 0x000fe2000bf04070 */
[----:B-1----:R-:W-:Y:S01]  /*5200*/  @P3 LOP3.LUT R2, R0, 0xffff, RZ, 0xc0, !PT ;  /* 0x0000ffff00023812 */ /* 0x002fe200078ec0ff */
[----:B------:R-:W-:Y:S01]  /*5210*/  UIADD3 UR36, UPT, UPT, UR36, -0x1, URZ ;  /* 0xffffffff24247890 */ /* 0x000fe2000fffe0ff */
[----:B------:R-:W-:Y:S01]  /*5220*/  UMOV UR25, 0x40004040 ;  /* 0x4000404000197882 */ /* 0x000fe20000000000 */
[----:B------:R-:W-:Y:S01]  /*5230*/  UMOV UR19, 0x40004040 ;  /* 0x4000404000137882 */ /* 0x000fe20000000000 */
[----:B------:R1:W-:Y:S01]  /*5240*/  UTCQMMA.2CTA gdesc[UR24], gdesc[UR30], tmem[UR34], tmem[UR52], idesc[UR53], tmem[UR66], UPT ;  /* 0x0042341e18007dea */ /* 0x0003e2000ba00322 */
[----:B------:R-:W-:Y:S01]  /*5250*/  UMOV UR17, 0x40004040 ;  /* 0x4000404000117882 */ /* 0x000fe20000000000 */
[----:B------:R-:W-:Y:S01]  /*5260*/  UMOV UR33, 0x40004040 ;  /* 0x4000404000217882 */ /* 0x000fe20000000000 */
[----:B------:R-:W-:Y:S01]  /*5270*/  UTCQMMA.2CTA gdesc[UR16], gdesc[UR18], tmem[UR34], tmem[UR50], idesc[UR51], tmem[UR64], UPT ;  /* 0x0040321210007dea */ /* 0x000fe2000ba00322 */
[----:B---3--:R-:W-:Y:S02]  /*5280*/  UIADD3 UR10, UPT, UPT, UR4, 0x6, URZ ;  /* 0x00000006040a7890 */ /* 0x008fe4000fffe0ff */
[----:B----4-:R-:W-:Y:S02]  /*5290*/  UIADD3 UR12, UPT, UPT, UR6, 0x6, URZ ;  /* 0x00000006060c7890 */ /* 0x010fe4000fffe0ff */
[----:B------:R-:W-:Y:S02]  /*52a0*/  UIADD3 UR8, UPT, UPT, UR6, 0x406, URZ ;  /* 0x0000040606087890 */ /* 0x000fe4000fffe0ff */
[----:B------:R-:W-:Y:S02]  /*52b0*/  UIADD3 UR14, UPT, UPT, UR4, 0x404, URZ ;  /* 0x00000404040e7890 */ /* 0x000fe4000fffe0ff */
[----:B------:R-:W-:Y:S02]  /*52c0*/  UIADD3 UR20, UPT, UPT, UR6, 0x404, URZ ;  /* 0x0000040406147890 */ /* 0x000fe4000fffe0ff */
[----:B------:R-:W-:Y:S01]  /*52d0*/  UIADD3 UR22, UPT, UPT, UR4, 0x402, URZ ;  /* 0x0000040204167890 */ /* 0x000fe2000fffe0ff */
[----:B------:R-:W-:Y:S01]  /*52e0*/  UMOV UR13, 0x40004040 ;  /* 0x40004040000d7882 */ /* 0x000fe20000000000 */
[----:B------:R-:W-:Y:S01]  /*52f0*/  UMOV UR11, 0x40004040 ;  /* 0x40004040000b7882 */ /* 0x000fe20000000000 */
[----:B------:R-:W-:Y:S01]  /*5300*/  UMOV UR29, 0x40004040 ;  /* 0x40004040001d7882 */ /* 0x000fe20000000000 */
[----:B------:R-:W-:Y:S01]  /*5310*/  UIADD3 UR4, UPT, UPT, UR4, 0x406, URZ ;  /* 0x0000040604047890 */ /* 0x000fe2000fffe0ff */
[----:B------:R3:W-:Y:S01]  /*5320*/  UTCQMMA.2CTA gdesc[UR10], gdesc[UR12], tmem[UR34], tmem[UR48], idesc[UR49], tmem[UR62], UPT ;  /* 0x003e300c0a007dea */ /* 0x0007e2000ba00322 */
[----:B------:R4:W-:Y:S01]  /*5330*/  UTCQMMA.2CTA gdesc[UR28], gdesc[UR32], tmem[UR34], tmem[UR46], idesc[UR47], tmem[UR68], UPT ;  /* 0x00442e201c007dea */ /* 0x0009e2000ba00322 */
[----:B------:R-:W-:Y:S01]  /*5340*/  UMOV UR27, 0x40004040 ;  /* 0x40004040001b7882 */ /* 0x000fe20000000000 */
[----:B------:R-:W-:Y:S01]  /*5350*/  UMOV UR23, 0x40004040 ;  /* 0x4000404000177882 */ /* 0x000fe20000000000 */
[----:B------:R-:W-:Y:S01]  /*5360*/  UMOV UR21, 0x40004040 ;  /* 0x4000404000157882 */ /* 0x000fe20000000000 */
[----:B------:R4:W-:Y:S01]  /*5370*/  UTCQMMA.2CTA gdesc[UR22], gdesc[UR26], tmem[UR34], tmem[UR44], idesc[UR45], tmem[UR60], UPT ;  /* 0x003c2c1a16007dea */ /* 0x0009e2000ba00322 */
[----:B-1----:R-:W-:Y:S01]  /*5380*/  @P3 R2UR UR24, R2 ;  /* 0x00000000021832ca */ /* 0x002fe200000e0000 */
[----:B------:R-:W-:Y:S01]  /*5390*/  UMOV UR15, 0x40004040 ;  /* 0x40004040000f7882 */ /* 0x000fe20000000000 */
[----:B------:R-:W-:Y:S01]  /*53a0*/  UMOV UR9, 0x40004040 ;  /* 0x4000404000097882 */ /* 0x000fe20000000000 */
[----:B------:R4:W-:Y:S01]  /*53b0*/  UTCQMMA.2CTA gdesc[UR14], gdesc[UR20], tmem[UR34], tmem[UR42], idesc[UR43], tmem[UR58], UPT ;  /* 0x003a2a140e007dea */ /* 0x0009e2000ba00322 */
[----:B------:R4:W-:Y:S01]  /*53c0*/  UTCQMMA.2CTA gdesc[UR4], gdesc[UR8], tmem[UR34], tmem[UR40], idesc[UR41], tmem[UR56], UPT ;  /* 0x0038280804007dea */ /* 0x0009e2000ba00322 */
[----:B------:R-:W-:Y:S01]  /*53d0*/  UMOV UR6, 0x1 ;  /* 0x0000000100067882 */ /* 0x000fe20000000000 */
[----:B------:R-:W-:Y:S07]  /*53e0*/  UMOV UR7, UR37 ;  /* 0x0000002500077c82 */ /* 0x000fee0008000000 */
[----:B------:R4:W-:Y:S01]  /*53f0*/  UTCBAR.2CTA.MULTICAST [UR38], URZ, UR24 ;  /* 0x000000ff260073e9 */ /* 0x0009e20008200818 */
[----:B--2---:R-:W-:Y:S01]  /*5400*/  @P1 VOTEU.ANY UP2, P0 ;  /* 0x0000000000ff1886 */ /* 0x004fe20000040100 */
[----:B------:R-:W-:Y:S01]  /*5410*/  @UP1 USEL UR6, URZ, 0x1, !UP2 ;  /* 0x00000001ff061887 */ /* 0x000fe2000d000000 */
[----:B---3--:R-:W-:Y:S01]  /*5420*/  UMOV UR11, 0x1 ;  /* 0x00000001000b7882 */ /* 0x008fe20000000000 */
[----:B------:R-:W-:Y:S10]  /*5430*/  BRA.U UP0, `(.L_x_78) ;  /* 0xfffffff900a47547 */ /* 0x000ff4000b83ffff */
.L_x_75:
[----:B--2-4-:R-:W-:Y:S01]  /*5440*/  R2UR UR5, R10 ;  /* 0x000000000a0572ca */ /* 0x014fe200000e0000 */
[----:B------:R-:W-:Y:S01]  /*5450*/  UIADD3 UR4, UPT, UPT, UR39, 0x90, URZ ;  /* 0x0000009027047890 */ /* 0x000fe2000fffe0ff */
[----:B------:R-:W-:-:S11]  /*5460*/  UMOV UR7, UR37 ;  /* 0x0000002500077c82 */ /* 0x000fd60008000000 */
[----:B------:R1:W-:Y:S01]  /*5470*/  UTCBAR.2CTA.MULTICAST [UR4], URZ, UR5 ;  /* 0x000000ff040073e9 */ /* 0x0003e20008200805 */
[----:B------:R-:W-:Y:S01]  /*5480*/  NOP ;  /* 0x0000000000007918 */ /* 0x000fe20000000000 */
.L_x_70:
[----:B------:R-:W-:Y:S01]  /*5490*/  ISETP.NE.AND P0, PT, R9, 0x2, PT ;  /* 0x000000020900780c */ /* 0x000fe20003f05270 */
[----:B------:R-:W-:-:S03]  /*54a0*/  ULOP3.LUT UR76, UR76, 0x1, URZ, 0x3c, !UPT ;  /* 0x000000014c4c7892 */ /* 0x000fc6000f8e3cff */
[----:B------:R-:W-:Y:S02]  /*54b0*/  SEL R2, RZ, 0x1, P0 ;  /* 0x00000001ff027807 */ /* 0x000fe40000000000 */
[----:B------:R-:W-:Y:S02]  /*54c0*/  SEL R9, R9, RZ, P0 ;  /* 0x000000ff09097207 */ /* 0x000fe40000000000 */
[----:B------:R-:W-:Y:S01]  /*54d0*/  LOP3.LUT R8, R8, R2, RZ, 0x3c, !PT ;  /* 0x0000000208087212 */ /* 0x000fe200078e3cff */
[----:B------:R-:W-:Y:S06]  /*54e0*/  @P2 BRA `(.L_x_79) ;  /* 0xfffffff000502947 */ /* 0x000fec000383ffff */
[----:B------:R-:W2:Y:S01]  /*54f0*/  S2UR UR6, SR_CgaCtaId ;  /* 0x00000000000679c3 */ /* 0x000ea20000008800 */
[----:B------:R-:W-:Y:S01]  /*5500*/  ELECT P0, URZ, PT ;  /* 0x0000000000ff782f */ /* 0x000fe20003800000 */
[----:B------:R-:W-:Y:S01]  /*5510*/  IMAD.MOV.U32 R0, RZ, RZ, 0x1 ;  /* 0x00000001ff007424 */ /* 0x000fe200078e00ff */
[----:B-1----:R-:W-:Y:S01]  /*5520*/  UMOV UR4, 0x40 ;  /* 0x0000004000047882 */ /* 0x002fe20000000000 */
[----:B------:R-:W-:-:S04]  /*5530*/  SHF.L.U32 R2, RZ, 0x1f, RZ ;  /* 0x0000001fff027819 */ /* 0x000fc800000006ff */
[----:B------:R-:W-:Y:S01]  /*5540*/  UVIRTCOUNT.DEALLOC.SMPOOL 0x80 ;  /* 0x000000800000784c */ /* 0x000fe20000000000 */
[----:B--2---:R-:W-:-:S09]  /*5550*/  ULEA UR6, UR6, UR4, 0x18 ;  /* 0x0000000406067291 */ /* 0x004fd2000f8ec0ff */
[----:B------:R1:W-:Y:S01]  /*5560*/  @P0 STS.U8 [UR6+0x1c], R0 ;  /* 0x00001c00ff000988 */ /* 0x0003e20008000006 */
[----:B------:R-:W2:Y:S02]  /*5570*/  SYNCS.PHASECHK.TRANS64.TRYWAIT P0, [UR39+0xc0], R2 ;  /* 0x0000c002ff0075a7 */ /* 0x000ea40008001127 */
[----:B-12---:R-:W-:Y:S05]  /*5580*/  @!P0 BRA `(.L_x_80) ;  /* 0x0000008000488947 */ /* 0x006fea0003800000 */
.L_x_169:
[----:B------:R-:W-:Y:S01]  /*5590*/  NOP ;  /* 0x0000000000007918 */ /* 0x000fe20000000000 */
[----:B-1----:R-:W1:Y:S01]  /*55a0*/  LDS R0, [UR6+0x14] ;  /* 0x00001406ff007984 */ /* 0x002e620008000800 */
[----:B------:R-:W-:Y:S01]  /*55b0*/  ULOP3.LUT UR4, UR35, 0xffff, URZ, 0xc0, !UPT ;  /* 0x0000ffff23047892 */ /* 0x000fe2000f8ec0ff */
[----:B------:R-:W-:Y:S01]  /*55c0*/  UMOV UR5, 0xffff ;  /* 0x0000ffff00057882 */ /* 0x000fe20000000000 */
[----:B------:R-:W-:Y:S02]  /*55d0*/  UMOV UR7, 0x1 ;  /* 0x0000000100077882 */ /* 0x000fe40000000000 */
[----:B------:R-:W-:-:S04]  /*55e0*/  USHF.R.U32.HI UR4, URZ, 0x5, UR4 ;  /* 0x00000005ff047899 */ /* 0x000fc80008011604 */
[----:B------:R-:W-:Y:S02]  /*55f0*/  USHF.L.U32 UR5, UR5, UR4, URZ ;  /* 0x0000000405057299 */ /* 0x000fe400080006ff */
[----:B------:R-:W-:-:S04]  /*5600*/  USHF.L.U32 UR4, UR7, UR4, URZ ;  /* 0x0000000407047299 */ /* 0x000fc800080006ff */
[----:B-1----:R-:W-:-:S04]  /*5610*/  LOP3.LUT R0, R0, UR5, RZ, 0xc0, !PT ;  /* 0x0000000500007c12 */ /* 0x002fc8000f8ec0ff */
[----:B------:R-:W-:-:S13]  /*5620*/  ISETP.NE.AND P0, PT, R0, UR5, PT ;  /* 0x0000000500007c0c */ /* 0x000fda000bf05270 */
[----:B------:R-:W-:Y:S05]  /*5630*/  @P0 BRA `(.L_x_81) ;  /* 0x0000000000580947 */ /* 0x000fea0003800000 */
[----:B------:R-:W1:Y:S02]  /*5640*/  LDS R0, [UR6+0x18] ;  /* 0x00001806ff007984 */ /* 0x000e640008000800 */
[----:B-1----:R-:W-:-:S04]  /*5650*/  LOP3.LUT R0, R0, UR4, RZ, 0xc0, !PT ;  /* 0x0000000400007c12 */ /* 0x002fc8000f8ec0ff */
[----:B------:R-:W-:-:S13]  /*5660*/  ISETP.NE.AND P0, PT, R0, UR4, PT ;  /* 0x0000000400007c0c */ /* 0x000fda000bf05270 */
[----:B------:R-:W-:Y:S05]  /*5670*/  @P0 BRA `(.L_x_82) ;  /* 0x00000000003c0947 */ /* 0x000fea0003800000 */
[----:B------:R-:W1:Y:S01]  /*5680*/  S2R R2, SR_LANEID ;  /* 0x0000000000027919 */ /* 0x000e620000000000 */
[----:B------:R-:W-:-:S06]  /*5690*/  ULOP3.LUT UR5, URZ, UR5, URZ, 0x33, !UPT ;  /* 0x00000005ff057292 */ /* 0x000fcc000f8e33ff */
[----:B------:R-:W-:-:S04]  /*56a0*/  IMAD.U32 R0, RZ, RZ, UR5 ;  /* 0x00000005ff007e24 */ /* 0x000fc8000f8e00ff */
[----:B------:R2:W3:Y:S02]  /*56b0*/  REDUX UR8, R0 ;  /* 0x00000000000873c4 */ /* 0x0004e40000000000 */
[----:B------:R4:W-:Y:S01]  /*56c0*/  UTCATOMSWS.AND URZ, UR5 ;  /* 0x0000000500ff79e3 */ /* 0x0009e20008000000 */
[----:B--2---:R-:W-:Y:S01]  /*56d0*/  LOP3.LUT R0, RZ, UR4, RZ, 0x33, !PT ;  /* 0x00000004ff007c12 */ /* 0x004fe2000f8e33ff */
[----:B------:R-:W-:Y:S02]  /*56e0*/  VOTEU.ANY UR4, UPT, PT ;  /* 0x0000000000047886 */ /* 0x000fe400038e0100 */
[----:B------:R-:W-:Y:S02]  /*56f0*/  UFLO.U32 UR4, UR4 ;  /* 0x00000004000472bd */ /* 0x000fe400080e0000 */
[----:B------:R-:W2:Y:S04]  /*5700*/  REDUX UR7, R0 ;  /* 0x00000000000773c4 */ /* 0x000ea80000000000 */
[----:B-1----:R-:W-:-:S02]  /*5710*/  ISETP.EQ.U32.AND P0, PT, R2, UR4, PT ;  /* 0x0000000402007c0c */ /* 0x002fc4000bf02070 */
[----:B---3--:R-:W-:-:S11]  /*5720*/  MOV R2, UR8 ;  /* 0x0000000800027c02 */ /* 0x008fd60008000f00 */
[----:B------:R4:W-:Y:S01]  /*5730*/  @P0 ATOMS.AND RZ, [UR6+0x14], R2 ;  /* 0x00001402ffff098c */ /* 0x0009e2000a800006 */
[----:B--2---:R-:W-:-:S05]  /*5740*/  IMAD.U32 R0, RZ, RZ, UR7 ;  /* 0x00000007ff007e24 */ /* 0x004fca000f8e00ff */
[----:B------:R4:W-:Y:S01]  /*5750*/  @P0 ATOMS.AND RZ, [UR6+0x18], R0 ;  /* 0x00001800ffff098c */ /* 0x0009e2000a800006 */
[----:B------:R-:W-:Y:S05]  /*5760*/  BRA `(.L_x_83) ;  /* 0x0000000000147947 */ /* 0x000fea0003800000 */
.L_x_82:
[----:B------:R-:W-:Y:S02]  /*5770*/  MOV R2, 0x5790 ;  /* 0x0000579000027802 */ /* 0x000fe40000000f00 */
[----:B-----5:R-:W-:Y:S05]  /*5780*/  CALL.REL.NOINC `($__internal_0_$__cuda_sm10x_tcgen05_guardrail_trap_col_being_dealloced_not_returned_by_alloc) ;  /* 0x0000008400347944 */ /* 0x020fea0003c00000 */
[----:B------:R-:W-:Y:S05]  /*5790*/  BRA `(.L_x_83) ;  /* 0x0000000000087947 */ /* 0x000fea0003800000 */
.L_x_81:
[----:B------:R-:W-:Y:S02]  /*57a0*/  MOV R2, 0x57c0 ;  /* 0x000057c000027802 */ /* 0x000fe40000000f00 */
[----:B-----5:R-:W-:Y:S05]  /*57b0*/  CALL.REL.NOINC `($__internal_2_$__cuda_sm10x_tcgen05_guardrail_trap_unallocated_columns_being_dealloced) ;  /* 0x0000008400407944 */ /* 0x020fea0003c00000 */
.L_x_83:
[----:B------:R-:W-:Y:S01]  /*57c0*/  NOP ;  /* 0x0000000000007918 */ /* 0x000fe20000000000 */
[----:B----4-:R-:W-:Y:S05]  /*57d0*/  EXIT ;  /* 0x000000000000794d */ /* 0x010fea0003800000 */
.L_x_57:
[----:B------:R-:W-:-:S09]  /*57e0*/  UISETP.NE.OR UP0, UPT, UR17, 0x3, !UP5 ;  /* 0x000000031100788c */ /* 0x000fd2000ef05670 */
[----:B------:R-:W-:Y:S05]  /*57f0*/  BRA.U UP0, `(.L_x_84) ;  /* 0x0000001100947547 */ /* 0x000fea000b800000 */
[----:B------:R-:W1:Y:S01]  /*5800*/  S2UR UR10, SR_CgaCtaId ;  /* 0x00000000000a79c3 */ /* 0x000e620000008800 */
[----:B------:R-:W2:Y:S01]  /*5810*/  LDCU UR37, c[0x0][0x370] ;  /* 0x00006e00ff2577ac */ /* 0x000ea20008000800 */
[----:B------:R-:W-:Y:S02]  /*5820*/  HFMA2 R13, -RZ, RZ, 0, 0 ;  /* 0x00000000ff0d7431 */ /* 0x000fe400000001ff */
[----:B------:R-:W-:Y:S01]  /*5830*/  IMAD.MOV.U32 R15, RZ, RZ, 0x1 ;  /* 0x00000001ff0f7424 */ /* 0x000fe200078e00ff */
[----:B------:R-:W-:Y:S01]  /*5840*/  MOV R7, 0x4000 ;  /* 0x0000400000077802 */ /* 0x000fe20000000f00 */
[----:B------:R-:W2:Y:S01]  /*5850*/  LDCU.128 UR40, c[0x0][0xf10] ;  /* 0x0001e200ff2877ac */ /* 0x000ea20008000c00 */
[----:B------:R-:W-:Y:S01]  /*5860*/  IMAD.MOV.U32 R14, RZ, RZ, RZ ;  /* 0x000000ffff0e7224 */ /* 0x000fe200078e00ff */
[----:B------:R-:W3:Y:S01]  /*5870*/  LDC.64 R16, c[0x0][0x348] ;  /* 0x0000d200ff107b82 */ /* 0x000ee20000000a00 */
[----:B------:R-:W4:Y:S01]  /*5880*/  LDCU UR31, c[0x0][0x374] ;  /* 0x00006e80ff1f77ac */ /* 0x000f220008000800 */
[----:B------:R-:W1:Y:S06]  /*5890*/  LDCU UR15, c[0x0][0xf0c] ;  /* 0x0001e180ff0f77ac */ /* 0x000e6c0008000800 */
[----:B------:R-:W3:Y:S01]  /*58a0*/  LDC.64 R2, c[0x0][0xc88] ;  /* 0x00032200ff027b82 */ /* 0x000ee20000000a00 */
[----:B------:R-:W3:Y:S01]  /*58b0*/  LDCU UR50, c[0x0][0xf20] ;  /* 0x0001e400ff3277ac */ /* 0x000ee20008000800 */
[----:B------:R-:W3:Y:S06]  /*58c0*/  LDCU UR4, c[0x0][0xf30] ;  /* 0x0001e600ff0477ac */ /* 0x000eec0008000800 */
[----:B------:R-:W3:Y:S01]  /*58d0*/  LDC.64 R4, c[0x0][0xc90] ;  /* 0x00032400ff047b82 */ /* 0x000ee20000000a00 */
[----:B------:R-:W-:Y:S01]  /*58e0*/  UMOV UR21, 0x400 ;  /* 0x0000040000157882 */ /* 0x000fe20000000000 */
[----:B--2---:R-:W-:-:S02]  /*58f0*/  UIMAD.WIDE.U32 UR6, UR37, UR40, URZ ;  /* 0x00000028250672a5 */ /* 0x004fc4000f8e00ff */
[----:B----4-:R-:W-:Y:S02]  /*5900*/  UIMAD.WIDE.U32 UR8, UR31, UR43, URZ ;  /* 0x0000002b1f0872a5 */ /* 0x010fe4000f8e00ff */
[----:B-1----:R-:W-:Y:S02]  /*5910*/  ULEA UR21, UR10, UR21, 0x18 ;  /* 0x000000150a157291 */ /* 0x002fe4000f8ec0ff */
[----:B------:R-:W-:Y:S02]  /*5920*/  UPLOP3.LUT UP3, UPT, UPT, UPT, UPT, 0x40, 0x4 ;  /* 0x000000000004789c */ /* 0x000fe40003f6e870 */
[----:B------:R-:W-:Y:S02]  /*5930*/  UIADD3 UR38, UPT, UPT, UR21, 0x38, URZ ;  /* 0x0000003815267890 */ /* 0x000fe4000fffe0ff */
[----:B------:R-:W-:Y:S02]  /*5940*/  UIADD3 UR33, UPT, UPT, UR21, 0x20, URZ ;  /* 0x0000002015217890 */ /* 0x000fe4000fffe0ff */
[----:B------:R-:W-:-:S02]  /*5950*/  UIADD3 UR25, UPT, UPT, UR21, 0x28, URZ ;  /* 0x0000002815197890 */ /* 0x000fc4000fffe0ff */
[----:B------:R-:W-:Y:S01]  /*5960*/  UIADD3 UR17, UPT, UPT, UR21, 0x30, URZ ;  /* 0x0000003015117890 */ /* 0x000fe2000fffe0ff */
[----:B------:R-:W-:Y:S01]  /*5970*/  UMOV UR6, UR7 ;  /* 0x0000000700067c82 */ /* 0x000fe20008000000 */
[----:B------:R-:W-:Y:S01]  /*5980*/  UMOV UR47, UR9 ;  /* 0x00000009002f7c82 */ /* 0x000fe20008000000 */
[----:B------:R-:W-:Y:S02]  /*5990*/  UISETP.GE.AND UP0, UPT, UR45, 0x1, UPT ;  /* 0x000000012d00788c */ /* 0x000fe4000bf06270 */
[----:B------:R-:W-:Y:S01]  /*59a0*/  UISETP.NE.AND UP4, UPT, UR45, 0x1, UPT ;  /* 0x000000012d00788c */ /* 0x000fe2000bf85270 */
[----:B------:R-:W1:Y:S01]  /*59b0*/  LDCU.64 UR22, c[0x0][0xf28] ;  /* 0x0001e500ff1677ac */ /* 0x000e620008000a00 */
[----:B------:R-:W-:Y:S02]  /*59c0*/  UISETP.NE.AND UP6, UPT, UR15, 0x1, UPT ;  /* 0x000000010f00788c */ /* 0x000fe4000bfc5270 */
[----:B------:R-:W-:Y:S02]  /*59d0*/  UISETP.NE.AND UP5, UPT, UR42, 0x1, UPT ;  /* 0x000000012a00788c */ /* 0x000fe4000bfa5270 */
[----:B------:R-:W-:-:S02]  /*59e0*/  UPRMT UR38, UR10, 0x654, UR38 ;  /* 0x000006540a267896 */ /* 0x000fc40008000026 */
[----:B------:R-:W-:Y:S02]  /*59f0*/  USHF.R.U32.HI UR48, URZ, UR41, UR6 ;  /* 0x00000029ff307299 */ /* 0x000fe40008011606 */
[----:B------:R-:W-:Y:S02]  /*5a00*/  UPRMT UR46, UR10, 0x654, UR33 ;  /* 0x000006540a2e7896 */ /* 0x000fe40008000021 */
[----:B------:R-:W-:Y:S02]  /*5a10*/  UPRMT UR44, UR10, 0x654, UR25 ;  /* 0x000006540a2c7896 */ /* 0x000fe40008000019 */
[----:B------:R-:W-:Y:S02]  /*5a20*/  UPRMT UR39, UR10, 0x654, UR17 ;  /* 0x000006540a277896 */ /* 0x000fe40008000011 */
[----:B---3--:R-:W-:Y:S02]  /*5a30*/  USHF.R.U32.HI UR47, URZ, UR50, UR47 ;  /* 0x00000032ff2f7299 */ /* 0x008fe4000801162f */
[----:B------:R-:W-:Y:S01]  /*5a40*/  UISETP.NE.AND UP2, UPT, UR4, 0x1, UPT ;  /* 0x000000010400788c */ /* 0x000fe2000bf45270 */
[----:B-1----:R-:W-:-:S10]  /*5a50*/  UMOV UR29, URZ ;  /* 0x000000ff001d7c82 */ /* 0x002fd40008000000 */
.L_x_95:
[C---:B------:R-:W-:Y:S02]  /*5a60*/  LEA R12, R14.reuse, UR21, 0x3 ;  /* 0x000000150e0c7c11 */ /* 0x040fe4000f8e18ff */
[----:B------:R-:W-:Y:S02]  /*5a70*/  SHF.L.U32 R0, R13, 0x1f, RZ ;  /* 0x0000001f0d007819 */ /* 0x000fe400000006ff */
[----:B------:R-:W-:Y:S02]  /*5a80*/  LEA R8, R14, UR21, 0x4 ;  /* 0x000000150e087c11 */ /* 0x000fe4000f8e20ff */
[----:B-1----:R-:W1:Y:S02]  /*5a90*/  SYNCS.PHASECHK.TRANS64.TRYWAIT P0, [R12+URZ+0x70], R0 ;  /* 0x000070000c0075a7 */ /* 0x002e6400080011ff */
[----:B-1----:R-:W-:Y:S05]  /*5aa0*/  @!P0 BRA `(.L_x_85) ;  /* 0x0000007c00188947 */ /* 0x002fea0003800000 */
.L_x_170:
[----:B------:R-:W2:Y:S01]  /*5ab0*/  LDS.128 R8, [R8+0xd0] ;  /* 0x0000d00008087984 */ /* 0x000ea20000000c00 */
[----:B------:R-:W-:Y:S01]  /*5ac0*/  UISETP.GE.AND UP0, UPT, UR45, 0x1, UPT ;  /* 0x000000012d00788c */ /* 0x000fe2000bf06270 */
[----:B------:R-:W-:Y:S01]  /*5ad0*/  @!PT LDS RZ, [RZ] ;  /* 0x00000000fffff984 */ /* 0x000fe20000000800 */
[----:B------:R-:W-:Y:S01]  /*5ae0*/  @!PT LDS RZ, [RZ] ;  /* 0x00000000fffff984 */ /* 0x000fe20000000800 */
[----:B------:R-:W-:Y:S01]  /*5af0*/  @!PT LDS RZ, [RZ] ;  /* 0x00000000fffff984 */ /* 0x000fe20000000800 */
[----:B------:R-:W-:Y:S01]  /*5b00*/  @!PT LDS RZ, [RZ] ;  /* 0x00000000fffff984 */ /* 0x000fe20000000800 */
[----:B------:R3:W-:Y:S06]  /*5b10*/  MEMBAR.ALL.CTA ;  /* 0x0000000000007992 */ /* 0x0007ec0000008000 */
[----:B---3--:R-:W3:Y:S01]  /*5b20*/  FENCE.VIEW.ASYNC.S ;  /* 0x00000000000073c6 */ /* 0x008ee20000000000 */
[----:B--2---:R-:W-:Y:S11]  /*5b30*/  LOP3.LUT P0, RZ, R10, 0x1, RZ, 0xc0, !PT ;  /* 0x000000010aff7812 */ /* 0x004ff6000780c0ff */
[----:B------:R-:W-:Y:S02]  /*5b40*/  @!UPT UIADD3 URZ, UPT, UPT, URZ, URZ, URZ ;  /* 0x000000fffffff290 */ /* 0x000fe4000fffe0ff */
[----:B---3--:R-:W-:Y:S01]  /*5b50*/  VOTEU.ANY UP1, P0 ;  /* 0x0000000000ff7886 */ /* 0x008fe20000020100 */
[----:B------:R-:W-:Y:S11]  /*5b60*/  PLOP3.LUT P0, PT, PT, PT, UP1, 0x80, 0x8 ;  /* 0x000000000008781c */ /* 0x000ff60003f0f018 */
[----:B------:R-:W-:Y:S02]  /*5b70*/  @!UPT UIADD3 URZ, UPT, UPT, URZ, URZ, URZ ;  /* 0x000000fffffff290 */ /* 0x000fe4000fffe0ff */
[----:B-1----:R-:W-:Y:S02]  /*5b80*/  @P0 SHF.R.U32.HI R0, RZ, 0x10, R9 ;  /* 0x00000010ff000819 */ /* 0x002fe40000011609 */
[----:B------:R-:W-:Y:S02]  /*5b90*/  @P0 MOV R6, R8 ;  /* 0x0000000800060202 */ /* 0x000fe40000000f00 */
[----:B------:R-:W-:Y:S01]  /*5ba0*/  @P0 R2UR UR4, R0 ;  /* 0x00000000000402ca */ /* 0x000fe200000e0000 */
[----:B------:R-:W-:Y:S01]  /*5bb0*/  VIADD R0, R12, 0x80 ;  /* 0x000000800c007836 */ /* 0x000fe20000000000 */
[----:B------:R-:W-:Y:S02]  /*5bc0*/  @P0 LOP3.LUT R8, R9, 0xffff, RZ, 0xc0, !PT ;  /* 0x0000ffff09080812 */ /* 0x000fe400078ec0ff */
[----:B------:R-:W-:Y:S02]  /*5bd0*/  @P0 R2UR UR6, R6 ;  /* 0x00000000060602ca */ /* 0x000fe400000e0000 */
[----:B------:R-:W-:Y:S02]  /*5be0*/  PRMT R0, RZ, 0x654, R0 ;  /* 0x00000654ff007816 */ /* 0x000fe40000000000 */
[----:B------:R-:W-:Y:S02]  /*5bf0*/  @P0 R2UR UR5, R8 ;  /* 0x00000000080502ca */ /* 0x000fe400000e0000 */
[----:B------:R1:W-:Y:S03]  /*5c00*/  SYNCS.ARRIVE.TRANS64.RED.A1T0 RZ, [R0+URZ], RZ ;  /* 0x000000ff00ff79a7 */ /* 0x0003e600081004ff */
[----:B------:R-:W-:Y:S04]  /*5c10*/  @UP1 UMOV UR30, UR4 ;  /* 0x00000004001e1c82 */ /* 0x000fe80008000000 */
[----:B------:R-:W-:Y:S04]  /*5c20*/  @UP1 UMOV UR14, UR6 ;  /* 0x00000006000e1c82 */ /* 0x000fe80008000000 */
[----:B------:R-:W-:Y:S01]  /*5c30*/  @UP1 UMOV UR13, UR5 ;  /* 0x00000005000d1c82 */ /* 0x000fe20008000000 */
[----:B------:R-:W-:Y:S05]  /*5c40*/  BRA.U !UP0, `(.L_x_86) ;  /* 0x0000000108a47547 */ /* 0x000fea000b800000 */
[----:B------:R-:W-:Y:S02]  /*5c50*/  UIMAD.WIDE.U32 UR18, UR13, UR43, URZ ;  /* 0x0000002b0d1272a5 */ /* 0x000fe4000f8e00ff */
[----:B------:R-:W-:Y:S02]  /*5c60*/  UIMAD.WIDE.U32 UR26, UR14, UR40, URZ ;  /* 0x000000280e1a72a5 */ /* 0x000fe4000f8e00ff */
[----:B------:R-:W-:Y:S02]  /*5c70*/  USEL UR4, UR31, UR47, !UP5 ;  /* 0x0000002f1f047287 */ /* 0x000fe4000e800000 */
[----:B------:R-:W-:Y:S02]  /*5c80*/  USEL UR7, UR37, UR48, !UP6 ;  /* 0x0000003025077287 */ /* 0x000fe4000f000000 */
[----:B------:R-:W-:Y:S02]  /*5c90*/  UIMAD.WIDE.U32 UR8, UR4, UR22, URZ ;  /* 0x00000016040872a5 */ /* 0x000fe4000f8e00ff */
[----:B------:R-:W-:Y:S01]  /*5ca0*/  UIMAD.WIDE.U32 UR10, UR7, UR22, URZ ;  /* 0x00000016070a72a5 */ /* 0x000fe2000f8e00ff */
[----:B------:R-:W-:Y:S02]  /*5cb0*/  UMOV UR5, UR19 ;  /* 0x0000001300057c82 */ /* 0x000fe40008000000 */
[----:B------:R-:W-:Y:S03]  /*5cc0*/  USHF.R.U32.HI UR6, URZ, UR50, UR5 ;  /* 0x00000032ff067299 */ /* 0x000fe60008011605 */
[----:B------:R-:W-:Y:S01]  /*5cd0*/  UMOV UR5, UR27 ;  /* 0x0000001b00057c82 */ /* 0x000fe20008000000 */
[----:B------:R-:W-:Y:S02]  /*5ce0*/  USEL UR6, UR13, UR6, !UP5 ;  /* 0x000000060d067287 */ /* 0x000fe4000e800000 */
[----:B------:R-:W-:Y:S03]  /*5cf0*/  USHF.R.U32.HI UR12, URZ, UR41, UR5 ;  /* 0x00000029ff0c7299 */ /* 0x000fe60008011605 */
[----:B------:R-:W-:Y:S02]  /*5d00*/  UMOV UR5, UR9 ;  /* 0x0000000900057c82 */ /* 0x000fe40008000000 */
[----:B------:R-:W-:Y:S03]  /*5d10*/  @UP4 USHF.R.U32.HI UR4, URZ, UR23, UR5 ;  /* 0x00000017ff044299 */ /* 0x000fe60008011605 */
[----:B------:R-:W-:Y:S01]  /*5d20*/  UMOV UR5, UR11 ;  /* 0x0000000b00057c82 */ /* 0x000fe20008000000 */
[----:B------:R-:W-:Y:S02]  /*5d30*/  UIMAD UR4, UR45, UR4, URZ ;  /* 0x000000042d0472a4 */ /* 0x000fe4000f8e02ff */
[----:B------:R-:W-:Y:S02]  /*5d40*/  @UP4 USHF.R.U32.HI UR7, URZ, UR23, UR5 ;  /* 0x00000017ff074299 */ /* 0x000fe40008011605 */
[----:B------:R-:W-:Y:S02]  /*5d50*/  UIMAD.WIDE.U32 UR10, UR6, UR22, URZ ;  /* 0x00000016060a72a5 */ /* 0x000fe4000f8e00ff */
[----:B------:R-:W-:Y:S02]  /*5d60*/  USEL UR5, UR14, UR12, !UP6 ;  /* 0x0000000c0e057287 */ /* 0x000fe4000f000000 */
[----:B------:R-:W-:Y:S02]  /*5d70*/  UIMAD UR8, UR45, UR7, URZ ;  /* 0x000000072d0872a4 */ /* 0x000fe4000f8e02ff */
[----:B------:R-:W-:Y:S03]  /*5d80*/  UISETP.GE.AND UP0, UPT, UR6, UR4, UPT ;  /* 0x000000040600728c */ /* 0x000fe6000bf06270 */
[----:B------:R-:W-:Y:S01]  /*5d90*/  UMOV UR4, UR11 ;  /* 0x0000000b00047c82 */ /* 0x000fe20008000000 */
[----:B------:R-:W-:Y:S02]  /*5da0*/  UISETP.GE.OR UP0, UPT, UR5, UR8, UP0 ;  /* 0x000000080500728c */ /* 0x000fe40008706670 */
[----:B------:R-:W-:Y:S02]  /*5db0*/  USHF.R.U32.HI UR4, URZ, UR23, UR4 ;  /* 0x00000017ff047299 */ /* 0x000fe40008011604 */
[----:B------:R-:W-:Y:S02]  /*5dc0*/  UIMAD.WIDE.U32 UR8, UR5, UR22, URZ ;  /* 0x00000016050872a5 */ /* 0x000fe4000f8e00ff */
[----:B------:R-:W-:Y:S04]  /*5dd0*/  USEL UR10, UR6, UR4, !UP4 ;  /* 0x00000004060a7287 */ /* 0x000fe8000e000000 */
[----:B------:R-:W-:Y:S01]  /*5de0*/  UIADD3 UR11, UPT, UPT, -UR10, URZ, URZ ;  /* 0x000000ff0a0b7290 */ /* 0x000fe2000fffe1ff */
[----:B------:R-:W-:Y:S02]  /*5df0*/  @!UP0 UMOV UR4, UR9 ;  /* 0x0000000900048c82 */ /* 0x000fe40008000000 */
[----:B------:R-:W-:Y:S02]  /*5e00*/  @!UP0 USHF.R.U32.HI UR4, URZ, UR23, UR4 ;  /* 0x00000017ff048299 */ /* 0x000fe40008011604 */
[----:B------:R-:W-:Y:S02]  /*5e10*/  UIMAD UR8, UR45, UR11, UR6 ;  /* 0x0000000b2d0872a4 */ /* 0x000fe4000f8e0206 */
[----:B------:R-:W-:Y:S04]  /*5e20*/  @!UP0 USEL UR4, UR5, UR4, !UP4 ;  /* 0x0000000405048287 */ /* 0x000fe8000e000000 */
[----:B------:R-:W-:Y:S02]  /*5e30*/  @!UP0 UIMAD UR8, UR7, UR8, UR4 ;  /* 0x00000008070882a4 */ /* 0x000fe4000f8e0204 */
[----:B------:R-:W-:Y:S02]  /*5e40*/  @!UP0 UIADD3 UR9, UPT, UPT, UR10, -UR4, URZ ;  /* 0x800000040a098290 */ /* 0x000fe4000fffe0ff */
[----:B------:R-:W-:Y:S02]  /*5e50*/  UIADD3 UR4, UPT, UPT, -UR5, URZ, URZ ;  /* 0x000000ff05047290 */ /* 0x000fe4000fffe1ff */
[----:B------:R-:W-:Y:S02]  /*5e60*/  UIADD3 UR7, UPT, UPT, -UR6, URZ, URZ ;  /* 0x000000ff06077290 */ /* 0x000fe4000fffe1ff */
[----:B------:R-:W-:Y:S02]  /*5e70*/  @!UP0 UIMAD UR6, UR9, UR45, UR5 ;  /* 0x0000002d090682a4 */ /* 0x000fe4000f8e0205 */
[----:B------:R-:W-:Y:S02]  /*5e80*/  UIMAD UR14, UR15, UR4, UR14 ;  /* 0x000000040f0e72a4 */ /* 0x000fe4000f8e020e */
[----:B------:R-:W-:Y:S01]  /*5e90*/  UIMAD UR13, UR42, UR7, UR13 ;  /* 0x000000072a0d72a4 */ /* 0x000fe2000f8e020d */
[----:B------:R-:W-:Y:S02]  /*5ea0*/  @!UP0 UMOV UR5, UR8 ;  /* 0x0000000800058c82 */ /* 0x000fe40008000000 */
[----:B------:R-:W-:Y:S02]  /*5eb0*/  UIMAD UR14, UR5, UR15, UR14 ;  /* 0x0000000f050e72a4 */ /* 0x000fe4000f8e020e */
[----:B------:R-:W-:Y:S11]  /*5ec0*/  UIMAD UR13, UR6, UR42, UR13 ;  /* 0x0000002a060d72a4 */ /* 0x000ff6000f8e020d */
[----:B------:R-:W-:Y:S01]  /*5ed0*/  @!UPT UIADD3 URZ, UPT, UPT, URZ, URZ, URZ ;  /* 0x000000fffffff290 */ /* 0x000fe2000fffe0ff */
.L_x_86:
[----:B------:R-:W2:Y:S01]  /*5ee0*/  @!UP2 LDCU.128 UR8, c[0x0][0xf10] ;  /* 0x0001e200ff08a7ac */ /* 0x000ea20008000c00 */
[C---:B------:R-:W-:Y:S02]  /*5ef0*/  ISETP.NE.U32.AND P1, PT, R4.reuse, RZ, PT ;  /* 0x000000ff0400720c */ /* 0x040fe40003f25070 */
[----:B------:R-:W-:Y:S02]  /*5f00*/  ISETP.NE.U32.AND P0, PT, R4, RZ, PT ;  /* 0x000000ff0400720c */ /* 0x000fe40003f05070 */
[C---:B------:R-:W-:Y:S02]  /*5f10*/  ISETP.NE.AND.EX P1, PT, R5.reuse, RZ, PT, P1 ;  /* 0x000000ff0500720c */ /* 0x040fe40003f25310 */
[----:B------:R-:W-:Y:S01]  /*5f20*/  ISETP.NE.AND.EX P0, PT, R5, RZ, PT, P0 ;  /* 0x000000ff0500720c */ /* 0x000fe20003f05300 */
[----:B------:R-:W3:Y:S01]  /*5f30*/  @!UP2 LDCU UR5, c[0x0][0xf0c] ;  /* 0x0001e180ff05a7ac */ /* 0x000ee20008000800 */
[----:B------:R-:W-:Y:S01]  /*5f40*/  SHF.L.U32 R9, R15, 0x1f, RZ ;  /* 0x0000001f0f097819 */ /* 0x000fe200000006ff */
[----:B------:R-:W-:Y:S02]  /*5f50*/  USHF.L.U32 UR35, UR20, 0x7, URZ ;  /* 0x0000000714237899 */ /* 0x000fe400080006ff */
[----:B--2---:R-:W-:Y:S07]  /*5f60*/  UIMAD.WIDE.U32 UR6, UR14, UR8, URZ ;  /* 0x000000080e0672a5 */ /* 0x004fee000f8e00ff */
[----:B------:R-:W-:Y:S01]  /*5f70*/  @!UP2 UMOV UR4, UR7 ;  /* 0x000000070004ac82 */ /* 0x000fe20008000000 */
[----:B---3--:R-:W-:Y:S02]  /*5f80*/  @!UP2 UISETP.NE.AND UP0, UPT, UR5, 0x1, UPT ;  /* 0x000000010500a88c */ /* 0x008fe4000bf05270 */
[----:B------:R-:W-:Y:S02]  /*5f90*/  @!UP2 USHF.R.U32.HI UR4, URZ, UR9, UR4 ;  /* 0x00000009ff04a299 */ /* 0x000fe40008011604 */
[----:B------:R-:W-:Y:S02]  /*5fa0*/  UIMAD.WIDE.U32 UR6, UR13, UR11, URZ ;  /* 0x0000000b0d0672a5 */ /* 0x000fe4000f8e00ff */
[----:B------:R-:W-:Y:S02]  /*5fb0*/  @!UP2 USEL UR8, UR14, UR4, !UP0 ;  /* 0x000000040e08a287 */ /* 0x000fe4000c000000 */
[----:B------:R-:W-:Y:S03]  /*5fc0*/  @!UP2 UISETP.NE.AND UP0, UPT, UR10, 0x1, UPT ;  /* 0x000000010a00a88c */ /* 0x000fe6000bf05270 */
[----:B------:R-:W-:Y:S01]  /*5fd0*/  @!UP2 UMOV UR6, UR7 ;  /* 0x000000070006ac82 */ /* 0x000fe20008000000 */
[----:B------:R-:W-:Y:S01]  /*5fe0*/  USHF.L.U32 UR7, UR16, 0x8, URZ ;  /* 0x0000000810077899 */ /* 0x000fe200080006ff */
[----:B------:R-:W2:Y:S02]  /*5ff0*/  @!UP2 LDCU UR4, c[0x0][0xf20] ;  /* 0x0001e400ff04a7ac */ /* 0x000ea40008000800 */
[----:B--2---:R-:W-:Y:S04]  /*6000*/  @!UP2 USHF.R.U32.HI UR6, URZ, UR4, UR6 ;  /* 0x00000004ff06a299 */ /* 0x004fe80008011606 */
[----:B------:R-:W-:Y:S04]  /*6010*/  @!UP2 USEL UR6, UR13, UR6, !UP0 ;  /* 0x000000060d06a287 */ /* 0x000fe8000c000000 */
[----:B------:R-:W-:Y:S02]  /*6020*/  @!UP2 UIADD3 UR4, UPT, UPT, -UR8, UR6, URZ ;  /* 0x000000060804a290 */ /* 0x000fe4000fffe1ff */
[----:B------:R-:W-:Y:S02]  /*6030*/  @!UP2 UIADD3 UR6, UPT, UPT, UR8, -UR6, URZ ;  /* 0x800000060806a290 */ /* 0x000fe4000fffe0ff */
[----:B------:R-:W-:Y:S02]  /*6040*/  @!UP2 UIMAD UR14, UR4, UR5, UR14 ;  /* 0x00000005040ea2a4 */ /* 0x000fe4000f8e020e */
[----:B------:R-:W-:Y:S01]  /*6050*/  @!UP2 UIMAD UR13, UR6, UR10, UR13 ;  /* 0x0000000a060da2a4 */ /* 0x000fe2000f8e020d */
[----:B------:R-:W-:Y:S11]  /*6060*/  BRA.U UP3, `(.L_x_87) ;  /* 0x0000000103107547 */ /* 0x000ff6000b800000 */
[----:B------:R-:W-:Y:S04]  /*6070*/  MOV R6, UR49 ;  /* 0x0000003100067c02 */ /* 0x000fe80008000f00 */
[----:B------:R-:W-:Y:S04]  /*6080*/  SHF.L.U32 R6, R6, 0x1f, RZ ;  /* 0x0000001f06067819 */ /* 0x000fe800000006ff */
[----:B------:R-:W2:Y:S02]  /*6090*/  SYNCS.PHASECHK.TRANS64.TRYWAIT P2, [UR21+0x68], R6 ;  /* 0x00006806ff0075a7 */ /* 0x000ea40008041115 */
[----:B--2---:R-:W-:Y:S05]  /*60a0*/  @!P2 BRA `(.L_x_88) ;  /* 0x0000007400aca947 */ /* 0x004fea0003800000 */
.L_x_87:
[----:B------:R-:W-:Y:S05]  /*60b0*/  @!P1 BRA `(.L_x_89) ;  /* 0x0000000000309947 */ /* 0x000fea0003800000 */
[----:B------:R-:W-:Y:S01]  /*60c0*/  ISETP.NE.U32.AND P1, PT, R2, RZ, PT ;  /* 0x000000ff0200720c */ /* 0x000fe20003f25070 */
[----:B------:R-:W2:Y:S01]  /*60d0*/  LDCU.64 UR4, c[0x0][0x358] ;  /* 0x00006b00ff0477ac */ /* 0x000ea20008000a00 */
[----:B------:R-:W-:Y:S02]  /*60e0*/  IMAD.MOV.U32 R142, RZ, RZ, 0x1 ;  /* 0x00000001ff8e7424 */ /* 0x000fe400078e00ff */
[----:B------:R-:W-:Y:S11]  /*60f0*/  ISETP.NE.AND.EX P1, PT, R3, RZ, PT, P1 ;  /* 0x000000ff0300720c */ /* 0x000ff60003f25310 */
[----:B------:R-:W-:Y:S02]  /*6100*/  @!UPT UIADD3 URZ, UPT, UPT, URZ, URZ, URZ ;  /* 0x000000fffffff290 */ /* 0x000fe4000fffe0ff */
[----:B------:R-:W3:Y:S01]  /*6110*/  @P1 LDC.64 R10, c[0x0][0xc88] ;  /* 0x00032200ff0a1b82 */ /* 0x000ee20000000a00 */
[----:B-1----:R-:W-:Y:S04]  /*6120*/  @P1 IMAD R0, R4, UR52, RZ ;  /* 0x0000003404001c24 */ /* 0x002fe8000f8e02ff */
[----:B---3--:R-:W-:Y:S04]  /*6130*/  @P1 IMAD.WIDE R10, R0, 0x4, R10 ;  /* 0x00000004000a1825 */ /* 0x008fe800078e020a */
[----:B------:R-:W-:Y:S01]  /*6140*/  HFMA2 R0, -RZ, RZ, 0, 5.9604644775390625e-08 ;  /* 0x00000001ff007431 */ /* 0x000fe200000001ff */
[----:B--2--5:R2:W5:Y:S04]  /*6150*/  @P1 LDG.E R71, desc[UR4][R10.64] ;  /* 0x000000040a471981 */ /* 0x024568000c1e1900 */
[----:B------:R-:W-:Y:S01]  /*6160*/  @!P1 PRMT R142, R0, 0x7610, R142 ;  /* 0x00007610008e9816 */ /* 0x000fe2000000008e */
[----:B--2---:R-:W3:Y:S06]  /*6170*/  @!P1 LDC R71, c[0x0][0xc80] ;  /* 0x00032000ff479b82 */ /* 0x004eec0000000800 */
.L_x_89:
[----:B---3-5:R-:W-:Y:S01]  /*6180*/  @!P0 FSETP.EQ.AND P1, PT, R71, RZ, PT ;  /* 0x000000ff4700820b */ /* 0x028fe20003f22000 */
[----:B------:R-:W-:Y:S01]  /*6190*/  @!UPT UIADD3 URZ, UPT, UPT, URZ, URZ, URZ ;  /* 0x000000fffffff290 */ /* 0x000fe2000fffe0ff */
[----:B------:R-:W-:Y:S11]  /*61a0*/  @!P0 BRA `(.L_x_90) ;  /* 0x0000000000188947 */ /* 0x000ff60003800000 */
[----:B------:R-:W-:Y:S02]  /*61b0*/  LOP3.LUT P0, RZ, R142, 0xff, RZ, 0xc0, !PT ;  /* 0x000000ff8eff7812 */ /* 0x000fe4000780c0ff */
[----:B------:R-:W-:Y:S04]  /*61c0*/  ISETP.NE.U32.AND P1, PT, R2, RZ, PT ;  /* 0x000000ff0200720c */ /* 0x000fe80003f25070 */
[----:B------:R-:W-:Y:S04]  /*61d0*/  ISETP.NE.AND.EX P1, PT, R3, RZ, PT, P1 ;  /* 0x000000ff0300720c */ /* 0x000fe80003f25310 */
[----:B------:R-:W-:Y:S03]  /*61e0*/  PLOP3.LUT P1, PT, P1, PT, PT, 0x8, 0x80 ;  /* 0x000000000080781c */ /* 0x000fe60000f2e170 */
[----:B------:R-:W-:Y:S11]  /*61f0*/  @P0 FSETP.EQ.AND P1, PT, R71, RZ, PT ;  /* 0x000000ff4700020b */ /* 0x000ff60003f22000 */
[----:B------:R-:W-:Y:S02]  /*6200*/  @!UPT UIADD3 URZ, UPT, UPT, URZ, URZ, URZ ;  /* 0x000000fffffff290 */ /* 0x000fe4000fffe0ff */
.L_x_90:
[----:B------:R-:W2:Y:S01]  /*6210*/  SYNCS.PHASECHK.TRANS64.TRYWAIT P2, [UR21+0x40], R9 ;  /* 0x00004009ff0075a7 */ /* 0x000ea20008041115 */
[----:B------:R-:W-:Y:S01]  /*6220*/  ELECT P0, URZ, PT ;  /* 0x0000000000ff782f */ /* 0x000fe20003800000 */
[----:B------:R-:W-:Y:S03]  /*6230*/  ULOP3.LUT UR4, UR29, 0x1, URZ, 0xc0, !UPT ;  /* 0x000000011d047892 */ /* 0x000fe6000f8ec0ff */
[----:B------:R-:W-:Y:S11]  /*6240*/  PLOP3.LUT P1, PT, P1, P0, PT, 0xf2, 0x2f ;  /* 0x00000000002f781c */ /* 0x000ff60000f21e72 */
[----:B------:R-:W-:Y:S02]  /*6250*/  @!UPT UIADD3 URZ, UPT, UPT, URZ, URZ, URZ ;  /* 0x000000fffffff290 */ /* 0x000fe4000fffe0ff */
[----:B------:R-:W-:Y:S05]  /*6260*/  @!P1 IADD3 R8, P0, PT, R16, 0x980, RZ ;  /* 0x0000098010089810 */ /* 0x000fea0007f1e0ff */
[----:B-1----:R-:W-:Y:S01]  /*6270*/  @!P1 IMAD.X R6, RZ, RZ, R17, P0 ;  /* 0x000000ffff069224 */ /* 0x002fe200000e0611 */
[----:B--2---:R-:W-:Y:S07]  /*6280*/  @!P2 BRA `(.L_x_91) ;  /* 0x00000074004ca947 */ /* 0x004fee0003800000 */
.L_x_173:
[----:B------:R-:W-:Y:S01]  /*6290*/  @!P1 R2UR UR6, R8 ;  /* 0x00000000080692ca */ /* 0x000fe200000e0000 */
[----:B------:R-:W-:Y:S01]  /*62a0*/  VOTEU.ALL UP0, P1 ;  /* 0x0000000000ff7886 */ /* 0x000fe20000800000 */
[----:B------:R-:W-:Y:S01]  /*62b0*/  @!P1 R2UR UR5, R6 ;  /* 0x00000000060592ca */ /* 0x000fe200000e0000 */
[----:B------:R-:W-:Y:S01]  /*62c0*/  UMOV UR10, 0x0 ;  /* 0x00000000000a7882 */ /* 0x000fe20000000000 */
[----:B------:R-:W-:Y:S01]  /*62d0*/  ISETP.NE.AND P0, PT, RZ, UR4, !P1 ;  /* 0x00000004ff007c0c */ /* 0x000fe2000cf05270 */
[----:B------:R-:W-:Y:S01]  /*62e0*/  UMOV UR11, 0x10000000 ;  /* 0x10000000000b7882 */ /* 0x000fe20000000000 */
[----:B------:R-:W-:Y:S02]  /*62f0*/  @!UP0 UIADD3 UR8, UPT, UPT, UR7, 0xc0, URZ ;  /* 0x000000c007088890 */ /* 0x000fe4000fffe0ff */
[----:B------:R-:W-:Y:S01]  /*6300*/  @!UP0 UIADD3 UR32, UPT, UPT, UR21, 0x400, URZ ;  /* 0x0000040015208890 */ /* 0x000fe2000fffe0ff */
[----:B------:R-:W-:Y:S01]  /*6310*/  VOTEU.ALL UP0, P1 ;  /* 0x0000000000ff7886 */ /* 0x000fe20000800000 */
[----:B------:R-:W-:Y:S02]  /*6320*/  UMOV UR36, UR52 ;  /* 0x0000003400247c82 */ /* 0x000fe40008000000 */
[----:B-1----:R-:W-:Y:S02]  /*6330*/  @!P1 IMAD.U32 R0, RZ, RZ, UR8 ;  /* 0x00000008ff009e24 */ /* 0x002fe4000f8e00ff */
[----:B------:R-:W-:Y:S02]  /*6340*/  IMAD.U32 R10, RZ, RZ, UR6 ;  /* 0x00000006ff0a7e24 */ /* 0x000fe4000f8e00ff */
[----:B------:R-:W-:Y:S02]  /*6350*/  IMAD.U32 R11, RZ, RZ, UR5 ;  /* 0x00000005ff0b7e24 */ /* 0x000fe4000f8e00ff */
[----:B------:R-:W-:Y:S01]  /*6360*/  @P0 IMAD R0, RZ, RZ, UR7 ;  /* 0x00000007ff000e24 */ /* 0x000fe2000f8e02ff */
[----:B------:R-:W-:Y:S02]  /*6370*/  @!P1 R2UR UR8, R10 ;  /* 0x000000000a0892ca */ /* 0x000fe400000e0000 */
[----:B------:R-:W-:Y:S02]  /*6380*/  @!P1 R2UR UR9, R11 ;  /* 0x000000000b0992ca */ /* 0x000fe400000e0000 */
[----:B------:R-:W-:Y:S11]  /*6390*/  PLOP3.LUT P0, PT, P1, PT, PT, 0x8, 0x80 ;  /* 0x000000000080781c */ /* 0x000ff60000f0e170 */
[----:B------:R-:W-:Y:S02]  /*63a0*/  @!UPT UIADD3 URZ, UPT, UPT, URZ, URZ, URZ ;  /* 0x000000fffffff290 */ /* 0x000fe4000fffe0ff */
[----:B------:R-:W-:Y:S01]  /*63b0*/  @P0 R2UR.BROADCAST UR34, R0 ;  /* 0x00000000002202ca */ /* 0x000fe200008e0000 */
[----:B------:R-:W-:Y:S01]  /*63c0*/  @!P1 IMAD.MOV.U32 R0, RZ, RZ, 0x4000 ;  /* 0x00004000ff009424 */ /* 0x000fe200078e00ff */
[----:B------:R-:W-:Y:S05]  /*63d0*/  @!P1 IADD3 R8, P0, PT, R16, 0x980, RZ ;  /* 0x0000098010089810 */ /* 0x000fea0007f1e0ff */
[----:B------:R-:W-:Y:S06]  /*63e0*/  @!P1 IMAD.X R6, RZ, RZ, R17, P0 ;  /* 0x000000ffff069224 */ /* 0x000fec00000e0611 */
[----:B------:R1:W-:Y:S01]  /*63f0*/  @!UP0 UTMALDG.3D [UR32], [UR8], desc[UR10] ;  /* 0x00000a20080085b4 */ /* 0x0003e20008011000 */
[----:B------:R1:W-:Y:S01]  /*6400*/  @!P1 SYNCS.ARRIVE.TRANS64.RED.A0TR RZ, [UR21+0x20], R0 ;  /* 0x00002000ffff99a7 */ /* 0x0003e20008300415 */
[----:B------:R-:W-:Y:S01]  /*6410*/  SYNCS.ARRIVE.TRANS64.RED.A1T0 RZ, [UR46], RZ ;  /* 0x000000ffffff79a7 */ /* 0x000fe2000810042e */
[----:B------:R-:W2:Y:S02]  /*6420*/  SYNCS.PHASECHK.TRANS64.TRYWAIT P2, [UR21+0x48], R9 ;  /* 0x00004809ff0075a7 */ /* 0x000ea40008041115 */
[----:B-12---:R-:W-:Y:S05]  /*6430*/  @!P2 BRA `(.L_x_92) ;  /* 0x0000007000f8a947 */ /* 0x006fea0003800000 */
.L_x_175:
[----:B------:R-:W-:Y:S01]  /*6440*/  @!P1 R2UR UR6, R8 ;  /* 0x00000000080692ca */ /* 0x000fe200000e0000 */
[----:B------:R-:W-:Y:S01]  /*6450*/  VOTEU.ALL UP0, P1 ;  /* 0x0000000000ff7886 */ /* 0x000fe20000800000 */
[----:B------:R-:W-:Y:S01]  /*6460*/  @!P1 R2UR UR5, R6 ;  /* 0x00000000060592ca */ /* 0x000fe200000e0000 */
[----:B-1----:R-:W-:Y:S01]  /*6470*/  @!P1 IMAD.MOV.U32 R0, RZ, RZ, 0x4000 ;  /* 0x00004000ff009424 */ /* 0x002fe200078e00ff */
[----:B------:R-:W-:Y:S01]  /*6480*/  UMOV UR10, 0x0 ;  /* 0x00000000000a7882 */ /* 0x000fe20000000000 */
[----:B------:R-:W-:Y:S01]  /*6490*/  UMOV UR11, 0x10000000 ;  /* 0x10000000000b7882 */ /* 0x000fe20000000000 */
[----:B------:R-:W-:Y:S01]  /*64a0*/  @!UP0 UIADD3 UR24, UPT, UPT, UR21, 0x4400, URZ ;  /* 0x0000440015188890 */ /* 0x000fe2000fffe0ff */
[----:B------:R-:W-:Y:S01]  /*64b0*/  @!P1 IADD3 R8, P0, PT, R16, 0x980, RZ ;  /* 0x0000098010089810 */ /* 0x000fe20007f1e0ff */
[----:B------:R-:W-:Y:S01]  /*64c0*/  UMOV UR27, UR35 ;  /* 0x00000023001b7c82 */ /* 0x000fe20008000000 */
[----:B------:R-:W-:Y:S03]  /*64d0*/  UMOV UR28, UR52 ;  /* 0x00000034001c7c82 */ /* 0x000fe60008000000 */
[----:B------:R-:W-:Y:S02]  /*64e0*/  @!P1 IMAD.X R6, RZ, RZ, R17, P0 ;  /* 0x000000ffff069224 */ /* 0x000fe400000e0611 */
[----:B------:R-:W-:Y:S02]  /*64f0*/  IMAD.U32 R10, RZ, RZ, UR6 ;  /* 0x00000006ff0a7e24 */ /* 0x000fe4000f8e00ff */
[----:B------:R-:W-:Y:S01]  /*6500*/  IMAD.U32 R11, RZ, RZ, UR5 ;  /* 0x00000005ff0b7e24 */ /* 0x000fe2000f8e00ff */
[----:B------:R-:W-:Y:S02]  /*6510*/  @!UP0 UIMAD UR5, UR4, -0x40, UR7 ;  /* 0xffffffc0040588a4 */ /* 0x000fe4000f8e0207 */
[----:B------:R-:W-:Y:S02]  /*6520*/  @!P1 R2UR UR8, R10 ;  /* 0x000000000a0892ca */ /* 0x000fe400000e0000 */
[----:B------:R-:W-:Y:S01]  /*6530*/  @!P1 R2UR UR9, R11 ;  /* 0x000000000b0992ca */ /* 0x000fe200000e0000 */
[----:B------:R-:W-:Y:S01]  /*6540*/  @!UP0 UIADD3 UR26, UPT, UPT, UR5, 0x80, URZ ;  /* 0x00000080051a8890 */ /* 0x000fe2000fffe0ff */
[----:B------:R-:W-:Y:S11]  /*6550*/  VOTEU.ALL UP0, P1 ;  /* 0x0000000000ff7886 */ /* 0x000ff60000800000 */
[----:B------:R1:W-:Y:S01]  /*6560*/  @!UP0 UTMALDG.3D [UR24], [UR8], desc[UR10] ;  /* 0x00000a18080085b4 */ /* 0x0003e20008011000 */
[----:B------:R1:W-:Y:S01]  /*6570*/  @!P1 SYNCS.ARRIVE.TRANS64.RED.A0TR RZ, [UR21+0x28], R0 ;  /* 0x00002800ffff99a7 */ /* 0x0003e20008300415 */
[----:B------:R-:W-:Y:S01]  /*6580*/  SYNCS.ARRIVE.TRANS64.RED.A1T0 RZ, [UR44], RZ ;  /* 0x000000ffffff79a7 */ /* 0x000fe2000810042c */
[----:B------:R-:W2:Y:S02]  /*6590*/  SYNCS.PHASECHK.TRANS64.TRYWAIT P2, [UR21+0x50], R9 ;  /* 0x00005009ff0075a7 */ /* 0x000ea40008041115 */
[----:B-12---:R-:W-:Y:S05]  /*65a0*/  @!P2 BRA `(.L_x_93) ;  /* 0x0000007000b4a947 */ /* 0x006fea0003800000 */
.L_x_177:
        /* <DEDUP_REMOVED lines=13> */
[----:B------:R-:W-:Y:S02]  /*6680*/  @!UP0 ULEA UR5, UR4, UR7, 0x6 ;  /* 0x0000000704058291 */ /* 0x000fe4000f8e30ff */
        /* <DEDUP_REMOVED lines=9> */
.L_x_179:
[----:B------:R-:W-:Y:S01]  /*6720*/  @!P1 R2UR UR6, R8 ;  /* 0x00000000080692ca */ /* 0x000fe200000e0000 */
[----:B------:R-:W-:Y:S01]  /*6730*/  UMOV UR18, 0x0 ;  /* 0x0000000000127882 */ /* 0x000fe20000000000 */
[----:B------:R-:W-:Y:S01]  /*6740*/  @!P1 R2UR UR5, R6 ;  /* 0x00000000060592ca */ /* 0x000fe200000e0000 */
[----:B------:R-:W-:Y:S01]  /*6750*/  VOTEU.ALL UP0, P1 ;  /* 0x0000000000ff7886 */ /* 0x000fe20000800000 */
[----:B------:R-:W-:Y:S01]  /*6760*/  ISETP.NE.OR P0, PT, RZ, UR4, P1 ;  /* 0x00000004ff007c0c */ /* 0x000fe20008f05670 */
[----:B------:R-:W-:Y:S01]  /*6770*/  UMOV UR19, 0x10000000 ;  /* 0x1000000000137882 */ /* 0x000fe20000000000 */
[----:B------:R-:W-:Y:S01]  /*6780*/  UMOV UR11, UR35 ;  /* 0x00000023000b7c82 */ /* 0x000fe20008000000 */
[----:B------:R-:W-:Y:S01]  /*6790*/  UMOV UR12, UR52 ;  /* 0x00000034000c7c82 */ /* 0x000fe20008000000 */
[----:B------:R-:W-:Y:S01]  /*67a0*/  @!UP0 UIADD3 UR4, UPT, UPT, UR7, 0xc0, URZ ;  /* 0x000000c007048890 */ /* 0x000fe2000fffe0ff */
[----:B------:R-:W-:Y:S01]  /*67b0*/  VIADD R14, R14, 0x1 ;  /* 0x000000010e0e7836 */ /* 0x000fe20000000000 */
[----:B------:R-:W-:Y:S01]  /*67c0*/  @!UP0 UIADD3 UR8, UPT, UPT, UR21, 0xc400, URZ ;  /* 0x0000c40015088890 */ /* 0x000fe2000fffe0ff */
[----:B------:R-:W-:Y:S01]  /*67d0*/  R2UR UR16, R144 ;  /* 0x00000000901072ca */ /* 0x000fe200000e0000 */
[----:B------:R-:W-:Y:S01]  /*67e0*/  @!UP0 UIADD3 UR9, UPT, UPT, UR21, 0x38, URZ ;  /* 0x0000003815098890 */ /* 0x000fe2000fffe0ff */
[----:B------:R-:W-:Y:S01]  /*67f0*/  IMAD.U32 R8, RZ, RZ, UR6 ;  /* 0x00000006ff087e24 */ /* 0x000fe2000f8e00ff */
[----:B------:R-:W-:Y:S01]  /*6800*/  VOTEU.ALL UP0, P1 ;  /* 0x0000000000ff7886 */ /* 0x000fe20000800000 */
[----:B-1----:R-:W-:Y:S01]  /*6810*/  @!P1 IMAD.U32 R0, RZ, RZ, UR4 ;  /* 0x00000004ff009e24 */ /* 0x002fe2000f8e00ff */
[----:B------:R-:W-:Y:S01]  /*6820*/  R2UR UR20, R145 ;  /* 0x00000000911472ca */ /* 0x000fe200000e0000 */
[----:B------:R-:W-:Y:S01]  /*6830*/  IMAD.U32 R9, RZ, RZ, UR5 ;  /* 0x00000005ff097e24 */ /* 0x000fe2000f8e00ff */
[----:B------:R-:W-:Y:S01]  /*6840*/  @!P1 R2UR UR4, R8 ;  /* 0x00000000080492ca */ /* 0x000fe200000e0000 */
[----:B------:R-:W-:Y:S01]  /*6850*/  @!P0 IMAD R0, RZ, RZ, UR7 ;  /* 0x00000007ff008e24 */ /* 0x000fe2000f8e02ff */
[----:B------:R-:W-:Y:S01]  /*6860*/  PLOP3.LUT P0, PT, P1, PT, PT, 0x8, 0x80 ;  /* 0x000000000080781c */ /* 0x000fe20000f0e170 */
[----:B------:R-:W-:Y:S01]  /*6870*/  UIADD3 UR29, UPT, UPT, UR29, 0x1, URZ ;  /* 0x000000011d1d7890 */ /* 0x000fe2000fffe0ff */
[----:B------:R-:W-:Y:S01]  /*6880*/  @!P1 R2UR UR5, R9 ;  /* 0x00000000090592ca */ /* 0x000fe200000e0000 */
[----:B------:R-:W-:Y:S10]  /*6890*/  UPLOP3.LUT UP3, UPT, UPT, UPT, UPT, 0x80, 0x8 ;  /* 0x000000000008789c */ /* 0x000ff40003f6f070 */
[----:B------:R-:W-:Y:S01]  /*68a0*/  @P0 R2UR.BROADCAST UR10, R0 ;  /* 0x00000000000a02ca */ /* 0x000fe200008e0000 */
[----:B------:R-:W-:Y:S01]  /*68b0*/  UIADD3 UR16, UPT, UPT, UR13, UR16, URZ ;  /* 0x000000100d107290 */ /* 0x000fe2000fffe0ff */
[C---:B------:R-:W-:Y:S01]  /*68c0*/  ISETP.NE.AND P0, PT, R14.reuse, 0x2, PT ;  /* 0x000000020e00780c */ /* 0x040fe20003f05270 */
[----:B------:R-:W-:Y:S01]  /*68d0*/  UMOV UR52, UR30 ;  /* 0x0000001e00347c82 */ /* 0x000fe20008000000 */
[----:B------:R-:W-:Y:S01]  /*68e0*/  LOP3.LUT R15, R15, 0x1, RZ, 0x3c, !PT ;  /* 0x000000010f0f7812 */ /* 0x000fe200078e3cff */
[----:B------:R-:W-:Y:S01]  /*68f0*/  UIADD3 UR20, UPT, UPT, UR14, UR20, URZ ;  /* 0x000000140e147290 */ /* 0x000fe2000fffe0ff */
[----:B------:R-:W-:Y:S02]  /*6900*/  SEL R0, RZ, 0x1, P0 ;  /* 0x00000001ff007807 */ /* 0x000fe40000000000 */
[----:B------:R-:W-:Y:S02]  /*6910*/  SEL R14, R14, RZ, P0 ;  /* 0x000000ff0e0e7207 */ /* 0x000fe40000000000 */
[----:B------:R-:W-:Y:S03]  /*6920*/  LOP3.LUT R13, R13, R0, RZ, 0x3c, !PT ;  /* 0x000000000d0d7212 */ /* 0x000fe600078e3cff */
[----:B------:R1:W-:Y:S01]  /*6930*/  @!UP0 UTMALDG.3D [UR8], [UR4], desc[UR18] ;  /* 0x00001208040085b4 */ /* 0x0003e20008011000 */
[----:B------:R1:W-:Y:S01]  /*6940*/  @!P1 SYNCS.ARRIVE.TRANS64.RED.A0TR RZ, [UR21+0x38], R7 ;  /* 0x00003807ffff99a7 */ /* 0x0003e20008300415 */
[----:B------:R-:W-:Y:S01]  /*6950*/  SYNCS.ARRIVE.TRANS64.RED.A1T0 RZ, [UR38], RZ ;  /* 0x000000ffffff79a7 */ /* 0x000fe20008100426 */
[----:B------:R-:W-:Y:S05]  /*6960*/  BRA.U UP1, `(.L_x_95) ;  /* 0xfffffff1013c7547 */ /* 0x000fea000b83ffff */
[----:B------:R-:W-:-:S04]  /*6970*/  SHF.L.U32 R2, R15, 0x1f, RZ ;  /* 0x0000001f0f027819 */ /* 0x000fc800000006ff */
[----:B------:R-:W2:Y:S02]  /*6980*/  SYNCS.PHASECHK.TRANS64.TRYWAIT P0, [UR21+0x40], R2 ;  /* 0x00004002ff0075a7 */ /* 0x000ea40008001115 */
[----:B--2---:R-:W-:Y:S05]  /*6990*/  @!P0 BRA `(.L_x_96) ;  /* 0x0000006c00e88947 */ /* 0x004fea0003800000 */
.L_x_181:
[----:B------:R-:W3:Y:S02]  /*69a0*/  SYNCS.PHASECHK.TRANS64.TRYWAIT P0, [UR21+0x48], R2 ;  /* 0x00004802ff0075a7 */ /* 0x000ee40008001115 */
[----:B---3--:R-:W-:Y:S05]  /*69b0*/  @!P0 BRA `(.L_x_97) ;  /* 0x0000006c00f88947 */ /* 0x008fea0003800000 */
.L_x_183:
[----:B------:R-:W3:Y:S02]  /*69c0*/  SYNCS.PHASECHK.TRANS64.TRYWAIT P0, [UR21+0x50], R2 ;  /* 0x00005002ff0075a7 */ /* 0x000ee40008001115 */
[----:B---3--:R-:W-:Y:S05]  /*69d0*/  @!P0 BRA `(.L_x_98) ;  /* 0x0000007000088947 */ /* 0x008fea0003800000 */
.L_x_185:
[----:B--2---:R-:W-:-:S07]  /*69e0*/  MOV R0, UR21 ;  /* 0x0000001500007c02 */ /* 0x004fce0008000f00 */
.L_x_99:
[----:B--2---:R-:W-:-:S04]  /*69f0*/  SHF.L.U32 R2, R15, 0x1f, RZ ;  /* 0x0000001f0f027819 */ /* 0x004fc800000006ff */
[----:B------:R2:W3:Y:S03]  /*6a00*/  SYNCS.PHASECHK.TRANS64.TRYWAIT P0, [R0+URZ+0x58], R2 ;  /* 0x00005802000075a7 */ /* 0x0004e600080011ff */
[----:B---3--:R-:W-:Y:S05]  /*6a10*/  @!P0 NANOSLEEP.SYNCS 0x989680 ;  /* 0x009896800000895d */ /* 0x008fea0003900000 */
[----:B------:R-:W3:Y:S02]  /*6a20*/  @!P0 SYNCS.PHASECHK.TRANS64 P0, [R0+URZ+0x58], R2 ;  /* 0x00005802000085a7 */ /* 0x000ee400080010ff */
[----:B-1-3--:R-:W-:Y:S05]  /*6a30*/  @P0 EXIT ;  /* 0x000000000000094d */ /* 0x00afea0003800000 */
[----:B------:R-:W-:Y:S05]  /*6a40*/  BRA `(.L_x_99) ;  /* 0xfffffffc00e87947 */ /* 0x000fea000383ffff */
.L_x_84:
[----:B------:R-:W-:-:S06]  /*6a50*/  UISETP.GE.AND UP0, UPT, UR17, 0x4, UPT ;  /* 0x000000041100788c */ /* 0x000fcc000bf06270 */
[----:B------:R-:W-:-:S13]  /*6a60*/  PLOP3.LUT P0, PT, PT, PT, UP0, 0x80, 0x8 ;  /* 0x000000000008781c */ /* 0x000fda0003f0f008 */
[----:B------:R-:W-:Y:S05]  /*6a70*/  @!P0 EXIT ;  /* 0x000000000000894d */ /* 0x000fea0003800000 */
[----:B------:R-:W1:Y:S08]  /*6a80*/  S2UR UR4, SR_CgaCtaId ;  /* 0x00000000000479c3 */ /* 0x000e700000008800 */
[----:B------:R-:W-:Y:S01]  /*6a90*/  BAR.SYNC.DEFER_BLOCKING 0x6, 0xa0 ;  /* 0x0182800000007b1d */ /* 0x000fe20000010000 */
[C---:B------:R-:W-:Y:S01]  /*6aa0*/  IMAD.SHL.U32 R3, R154.reuse, 0x40, RZ ;  /* 0x000000409a037824 */ /* 0x040fe200078e00ff */
[C---:B------:R-:W-:Y:S01]  /*6ab0*/  LOP3.LUT R141, R154.reuse, 0x1, RZ, 0xc0, !PT ;  /* 0x000000019a8d7812 */ /* 0x040fe200078ec0ff */
[----:B------:R-:W-:-:S02]  /*6ac0*/  IMAD.SHL.U32 R140, R154, 0x8, RZ ;  /* 0x000000089a8c7824 */ /* 0x000fc400078e00ff */
[----:B------:R-:W-:Y:S01]  /*6ad0*/  IMAD.U32 R2, R154, 0x10000, RZ ;  /* 0x000100009a027824 */ /* 0x000fe200078e00ff */
[----:B------:R-:W-:Y:S02]  /*6ae0*/  UMOV UR44, 0x400 ;  /* 0x00000400002c7882 */ /* 0x000fe40000000000 */
[----:B------:R-:W2:Y:S01]  /*6af0*/  LDC.64 R136, c[0x0][0xc88] ;  /* 0x00032200ff887b82 */ /* 0x000ea20000000a00 */
[----:B------:R-:W-:Y:S01]  /*6b00*/  LOP3.LUT R6, R3, 0x1c0, RZ, 0xc0, !PT ;  /* 0x000001c003067812 */ /* 0x000fe200078ec0ff */
[----:B------:R-:W-:Y:S01]  /*6b10*/  IMAD.MOV.U32 R153, RZ, RZ, 0x2 ;  /* 0x00000002ff997424 */ /* 0x000fe200078e00ff */
[----:B------:R-:W-:Y:S01]  /*6b20*/  ISETP.NE.U32.AND P0, PT, R141, 0x1, PT ;  /* 0x000000018d00780c */ /* 0x000fe20003f05070 */
[----:B------:R-:W-:Y:S01]  /*6b30*/  IMAD.MOV.U32 R152, RZ, RZ, 0x4 ;  /* 0x00000004ff987424 */ /* 0x000fe200078e00ff */
[----:B------:R-:W-:Y:S01]  /*6b40*/  LOP3.LUT R140, R6, 0x38, R140, 0xf8, !PT ;  /* 0x00000038068c7812 */ /* 0x000fe200078ef88c */
[----:B------:R-:W-:Y:S01]  /*6b50*/  IMAD.MOV.U32 R151, RZ, RZ, 0x1 ;  /* 0x00000001ff977424 */ /* 0x000fe200078e00ff */
[----:B------:R-:W-:Y:S01]  /*6b60*/  LOP3.LUT R2, R2, 0x600000, RZ, 0xc0, !PT ;  /* 0x0060000002027812 */ /* 0x000fe200078ec0ff */
[----:B------:R-:W3:Y:S01]  /*6b70*/  LDC.64 R138, c[0x0][0xc90] ;  /* 0x00032400ff8a7b82 */ /* 0x000ee20000000a00 */
[----:B------:R-:W-:Y:S01]  /*6b80*/  R2P PR, R154, 0x6 ;  /* 0x000000069a007804 */ /* 0x000fe20000000000 */
[----:B------:R-:W-:Y:S01]  /*6b90*/  IMAD.MOV.U32 R148, RZ, RZ, RZ ;  /* 0x000000ffff947224 */ /* 0x000fe200078e00ff */
[----:B------:R-:W-:Y:S01]  /*6ba0*/  LOP3.LUT R140, R140, 0x1e00, R3, 0xf8, !PT ;  /* 0x00001e008c8c7812 */ /* 0x000fe200078ef803 */
[----:B------:R-:W-:Y:S01]  /*6bb0*/  IMAD.MOV.U32 R150, RZ, RZ, RZ ;  /* 0x000000ffff967224 */ /* 0x000fe200078e00ff */
[----:B------:R-:W-:Y:S01]  /*6bc0*/  P2R R3, PR, RZ, 0x1 ;  /* 0x00000001ff037803 */ /* 0x000fe20000000000 */
[----:B------:R-:W4:Y:S01]  /*6bd0*/  LDCU UR62, c[0x0][0x370] ;  /* 0x00006e00ff3e77ac */ /* 0x000f220008000800 */
[----:B------:R-:W-:Y:S01]  /*6be0*/  LOP3.LUT R154, R154, 0x60, RZ, 0xc0, !PT ;  /* 0x000000609a9a7812 */ /* 0x000fe200078ec0ff */
[----:B------:R-:W2:Y:S01]  /*6bf0*/  LDC.64 R134, c[0x0][0xcb0] ;  /* 0x00032c00ff867b82 */ /* 0x000ea20000000a00 */
[----:B------:R-:W-:Y:S01]  /*6c00*/  SEL R153, R153, 0xfffffffe, !P1 ;  /* 0xfffffffe99997807 */ /* 0x000fe20004800000 */
[----:B-1----:R-:W-:Y:S01]  /*6c10*/  ULEA UR44, UR4, UR44, 0x18 ;  /* 0x0000002c042c7291 */ /* 0x002fe2000f8ec0ff */
[----:B------:R-:W-:Y:S01]  /*6c20*/  SEL R152, R152, 0xfffffffc, !P2 ;  /* 0xfffffffc98987807 */ /* 0x000fe20005000000 */
[----:B------:R-:W-:Y:S01]  /*6c30*/  UMOV UR38, URZ ;  /* 0x000000ff00267c82 */ /* 0x000fe20008000000 */
[----:B------:R-:W1:Y:S03]  /*6c40*/  LDCU UR41, c[0x0][0xf0c] ;  /* 0x0001e180ff2977ac */ /* 0x000e660008000800 */
[----:B------:R-:W1:Y:S01]  /*6c50*/  LDC.64 R132, c[0x0][0xca8] ;  /* 0x00032a00ff847b82 */ /* 0x000e620000000a00 */
[----:B------:R-:W-:-:S02]  /*6c60*/  UIADD3 UR5, UPT, UPT, UR44, 0x98, URZ ;  /* 0x000000982c057890 */ /* 0x000fc4000fffe0ff */
[----:B------:R-:W4:Y:S01]  /*6c70*/  LDS R0, [UR44+0xf0] ;  /* 0x0000f02cff007984 */ /* 0x000f220008000800 */
[----:B------:R-:W-:Y:S02]  /*6c80*/  UIADD3 UR4, UPT, UPT, UR44, 0x400, URZ ;  /* 0x000004002c047890 */ /* 0x000fe4000fffe0ff */
[----:B------:R-:W-:Y:S01]  /*6c90*/  ULOP3.LUT UR5, UR5, 0xfefffff8, URZ, 0xc0, !UPT ;  /* 0xfefffff805057892 */ /* 0x000fe2000f8ec0ff */
[----:B------:R-:W1:Y:S03]  /*6ca0*/  LDCU UR40, c[0x0][0xf30] ;  /* 0x0001e600ff2877ac */ /* 0x000e660008000800 */
[----:B------:R-:W-:Y:S02]  /*6cb0*/  IMAD.U32 R146, RZ, RZ, UR4 ;  /* 0x00000004ff927e24 */ /* 0x000fe4000f8e00ff */
[----:B------:R-:W-:Y:S01]  /*6cc0*/  IMAD.U32 R155, RZ, RZ, UR5 ;  /* 0x00000005ff9b7e24 */ /* 0x000fe2000f8e00ff */
[----:B------:R-:W1:Y:S01]  /*6cd0*/  LDCU.64 UR60, c[0x0][0xc88] ;  /* 0x00019100ff3c77ac */ /* 0x000e620008000a00 */
[----:B------:R-:W1:Y:S01]  /*6ce0*/  LDCU.64 UR42, c[0x0][0xf28] ;  /* 0x0001e500ff2a77ac */ /* 0x000e620008000a00 */
[----:B------:R-:W1:Y:S01]  /*6cf0*/  LDCU.128 UR56, c[0x0][0xf10] ;  /* 0x0001e200ff3877ac */ /* 0x000e620008000c00 */
[----:B------:R-:W1:Y:S01]  /*6d00*/  LDCU UR55, c[0x0][0x374] ;  /* 0x00006e80ff3777ac */ /* 0x000e620008000800 */
[----:B------:R-:W-:Y:S01]  /*6d10*/  UMOV UR54, URZ ;  /* 0x000000ff00367c82 */ /* 0x000fe20008000000 */
[----:B------:R-:W-:Y:S01]  /*6d20*/  UMOV UR47, URZ ;  /* 0x000000ff002f7c82 */ /* 0x000fe20008000000 */
[----:B--234-:R-:W-:-:S07]  /*6d30*/  IMAD.IADD R2, R0, 0x1, R2 ;  /* 0x0000000100027824 */ /* 0x01cfce00078e0202 */
.L_x_144:
[----:B-1----:R-:W-:Y:S02]  /*6d40*/  LEA R8, R148, UR44, 0x3 ;  /* 0x0000002c94087c11 */ /* 0x002fe4000f8e18ff */
[----:B------:R-:W-:Y:S02]  /*6d50*/  SHF.L.U32 R0, R150, 0x1f, RZ ;  /* 0x0000001f96007819 */ /* 0x000fe400000006ff */
[----:B------:R-:W-:Y:S02]  /*6d60*/  LEA R4, R148, UR44, 0x4 ;  /* 0x0000002c94047c11 */ /* 0x000fe4000f8e20ff */
[----:B------:R-:W2:Y:S02]  /*6d70*/  SYNCS.PHASECHK.TRANS64.TRYWAIT P0, [R8+URZ+0x70], R0 ;  /* 0x00007000080075a7 */ /* 0x000ea400080011ff */
[----:B--2---:R-:W-:Y:S05]  /*6d80*/  @!P0 BRA `(.L_x_100) ;  /* 0x0000006c00348947 */ /* 0x004fea0003800000 */
.L_x_186:
[----:B------:R-:W3:Y:S01]  /*6d90*/  LDS.128 R4, [R4+0xd0] ;  /* 0x0000d00004047984 */ /* 0x000ee20000000c00 */
[----:B------:R-:W-:Y:S01]  /*6da0*/  UISETP.GE.AND UP0, UPT, UR45, 0x1, UPT ;  /* 0x000000012d00788c */ /* 0x000fe2000bf06270 */
[----:B------:R-:W-:Y:S01]  /*6db0*/  @!PT LDS RZ, [RZ] ;  /* 0x00000000fffff984 */ /* 0x000fe20000000800 */
[----:B------:R-:W-:Y:S01]  /*6dc0*/  @!PT LDS RZ, [RZ] ;  /* 0x00000000fffff984 */ /* 0x000fe20000000800 */
[----:B------:R-:W-:Y:S01]  /*6dd0*/  @!PT LDS RZ, [RZ] ;  /* 0x00000000fffff984 */ /* 0x000fe20000000800 */
[----:B------:R-:W-:Y:S01]  /*6de0*/  @!PT LDS RZ, [RZ] ;  /* 0x00000000fffff984 */ /* 0x000fe20000000800 */
[----:B------:R4:W-:Y:S06]  /*6df0*/  MEMBAR.ALL.CTA ;  /* 0x0000000000007992 */ /* 0x0009ec0000008000 */
[----:B----4-:R-:W4:Y:S01]  /*6e00*/  FENCE.VIEW.ASYNC.S ;  /* 0x00000000000073c6 */ /* 0x010f220000000000 */
[----:B---3--:R-:W-:Y:S11]  /*6e10*/  LOP3.LUT P0, RZ, R6, 0x1, RZ, 0xc0, !PT ;  /* 0x0000000106ff7812 */ /* 0x008ff6000780c0ff */
[----:B------:R-:W-:Y:S02]  /*6e20*/  @!UPT UIADD3 URZ, UPT, UPT, URZ, URZ, URZ ;  /* 0x000000fffffff290 */ /* 0x000fe4000fffe0ff */
[----:B----4-:R-:W-:Y:S01]  /*6e30*/  VOTEU.ANY UP1, P0 ;  /* 0x0000000000ff7886 */ /* 0x010fe20000020100 */
[----:B------:R-:W-:Y:S01]  /*6e40*/  PLOP3.LUT P0, PT, PT, PT, UP1, 0x80, 0x8 ;  /* 0x000000000008781c */ /* 0x000fe20003f0f018 */
[----:B------:R-:W-:Y:S06]  /*6e50*/  UP2UR UR4, UPR, URZ, 0x2 ;  /* 0x00000002ff047883 */ /* 0x000fec0008000000 */
[----:B------:R-:W-:Y:S06]  /*6e60*/  IMAD.U32 R156, RZ, RZ, UR4 ;  /* 0x00000004ff9c7e24 */ /* 0x000fec000f8e00ff */
[----:B--2---:R-:W-:Y:S02]  /*6e70*/  @P0 SHF.R.U32.HI R0, RZ, 0x10, R5 ;  /* 0x00000010ff000819 */ /* 0x004fe40000011605 */
        /* <DEDUP_REMOVED lines=12> */
[----:B------:R-:W3:Y:S01]  /*6f40*/  LDCU UR12, c[0x0][0xf20] ;  /* 0x0001e400ff0c77ac */ /* 0x000ee20008000800 */
[----:B-1----:R-:W-:Y:S02]  /*6f50*/  UIMAD.WIDE.U32 UR4, UR55, UR59, URZ ;  /* 0x0000003b370472a5 */ /* 0x002fe4000f8e00ff */
[----:B------:R-:W-:Y:S02]  /*6f60*/  UIMAD.WIDE.U32 UR6, UR62, UR56, URZ ;  /* 0x000000383e0672a5 */ /* 0x000fe4000f8e00ff */
[----:B------:R-:W-:Y:S02]  /*6f70*/  UISETP.NE.AND UP0, UPT, UR58, 0x1, UPT ;  /* 0x000000013a00788c */ /* 0x000fe4000bf05270 */
[----:B------:R-:W-:Y:S02]  /*6f80*/  UIMAD.WIDE.U32 UR8, UR36, UR59, URZ ;  /* 0x0000003b240872a5 */ /* 0x000fe4000f8e00ff */
[----:B------:R-:W-:Y:S02]  /*6f90*/  UISETP.NE.AND UP1, UPT, UR41, 0x1, UPT ;  /* 0x000000012900788c */ /* 0x000fe4000bf25270 */
[----:B------:R-:W-:Y:S02]  /*6fa0*/  UIMAD.WIDE.U32 UR10, UR37, UR56, URZ ;  /* 0x00000038250a72a5 */ /* 0x000fe4000f8e00ff */
[----:B------:R-:W-:Y:S01]  /*6fb0*/  UISETP.NE.AND UP2, UPT, UR45, 0x1, UPT ;  /* 0x000000012d00788c */ /* 0x000fe2000bf45270 */
[----:B------:R-:W-:Y:S02]  /*6fc0*/  UMOV UR4, UR5 ;  /* 0x0000000500047c82 */ /* 0x000fe40008000000 */
[----:B---3--:R-:W-:Y:S03]  /*6fd0*/  USHF.R.U32.HI UR5, URZ, UR12, UR4 ;  /* 0x0000000cff057299 */ /* 0x008fe60008011604 */
[----:B------:R-:W-:Y:S02]  /*6fe0*/  UMOV UR4, UR7 ;  /* 0x0000000700047c82 */ /* 0x000fe40008000000 */
[----:B------:R-:W-:Y:S02]  /*6ff0*/  USHF.R.U32.HI UR7, URZ, UR57, UR4 ;  /* 0x00000039ff077299 */ /* 0x000fe40008011604 */
[----:B------:R-:W-:Y:S02]  /*7000*/  USEL UR4, UR55, UR5, !UP0 ;  /* 0x0000000537047287 */ /* 0x000fe4000c000000 */
[----:B------:R-:W-:Y:S01]  /*7010*/  USEL UR7, UR62, UR7, !UP1 ;  /* 0x000000073e077287 */ /* 0x000fe2000c800000 */
[----:B------:R-:W-:Y:S01]  /*7020*/  UMOV UR5, UR9 ;  /* 0x0000000900057c82 */ /* 0x000fe20008000000 */
[----:B------:R-:W-:Y:S02]  /*7030*/  UIMAD.WIDE.U32 UR8, UR4, UR42, URZ ;  /* 0x0000002a040872a5 */ /* 0x000fe4000f8e00ff */
[----:B------:R-:W-:Y:S03]  /*7040*/  USHF.R.U32.HI UR6, URZ, UR12, UR5 ;  /* 0x0000000cff067299 */ /* 0x000fe60008011605 */
[----:B------:R-:W-:Y:S01]  /*7050*/  UMOV UR5, UR11 ;  /* 0x0000000b00057c82 */ /* 0x000fe20008000000 */
[----:B------:R-:W-:Y:S02]  /*7060*/  UIMAD.WIDE.U32 UR10, UR7, UR42, URZ ;  /* 0x0000002a070a72a5 */ /* 0x000fe4000f8e00ff */
[----:B------:R-:W-:Y:S02]  /*7070*/  USEL UR6, UR36, UR6, !UP0 ;  /* 0x0000000624067287 */ /* 0x000fe4000c000000 */
[----:B------:R-:W-:Y:S01]  /*7080*/  USHF.R.U32.HI UR5, URZ, UR57, UR5 ;  /* 0x00000039ff057299 */ /* 0x000fe20008011605 */
[----:B------:R-:W-:Y:S02]  /*7090*/  UMOV UR8, UR9 ;  /* 0x0000000900087c82 */ /* 0x000fe40008000000 */
[----:B------:R-:W-:Y:S01]  /*70a0*/  UMOV UR10, UR11 ;  /* 0x0000000b000a7c82 */ /* 0x000fe20008000000 */
[----:B------:R-:W-:Y:S02]  /*70b0*/  @UP2 USHF.R.U32.HI UR4, URZ, UR43, UR8 ;  /* 0x0000002bff042299 */ /* 0x000fe40008011608 */
[----:B------:R-:W-:Y:S02]  /*70c0*/  @UP2 USHF.R.U32.HI UR7, URZ, UR43, UR10 ;  /* 0x0000002bff072299 */ /* 0x000fe4000801160a */
[----:B------:R-:W-:Y:S02]  /*70d0*/  UIMAD UR4, UR45, UR4, URZ ;  /* 0x000000042d0472a4 */ /* 0x000fe4000f8e02ff */
        /* <DEDUP_REMOVED lines=8> */
[----:B------:R-:W-:Y:S02]  /*7160*/  USEL UR11, UR6, UR4, !UP2 ;  /* 0x00000004060b7287 */ /* 0x000fe4000d000000 */
[----:B------:R-:W-:Y:S02]  /*7170*/  UIADD3 UR8, UPT, UPT, -UR5, URZ, URZ ;  /* 0x000000ff05087290 */ /* 0x000fe4000fffe1ff */
[----:B------:R-:W-:Y:S01]  /*7180*/  UIADD3 UR10, UPT, UPT, -UR11, URZ, URZ ;  /* 0x000000ff0b0a7290 */ /* 0x000fe2000fffe1ff */
[----:B------:R-:W-:Y:S01]  /*7190*/  @!UP0 UMOV UR4, UR9 ;  /* 0x0000000900048c82 */ /* 0x000fe20008000000 */
[----:B------:R-:W-:Y:S02]  /*71a0*/  UIADD3 UR9, UPT, UPT, -UR6, URZ, URZ ;  /* 0x000000ff06097290 */ /* 0x000fe4000fffe1ff */
[----:B------:R-:W-:Y:S02]  /*71b0*/  @!UP0 USHF.R.U32.HI UR4, URZ, UR43, UR4 ;  /* 0x0000002bff048299 */ /* 0x000fe40008011604 */
[----:B------:R-:W-:Y:S02]  /*71c0*/  UIMAD UR10, UR45, UR10, UR6 ;  /* 0x0000000a2d0a72a4 */ /* 0x000fe4000f8e0206 */
[----:B------:R-:W-:Y:S04]  /*71d0*/  @!UP0 USEL UR4, UR5, UR4, !UP2 ;  /* 0x0000000405048287 */ /* 0x000fe8000d000000 */
[----:B------:R-:W-:Y:S02]  /*71e0*/  @!UP0 UIMAD UR10, UR7, UR10, UR4 ;  /* 0x0000000a070a82a4 */ /* 0x000fe4000f8e0204 */
[----:B------:R-:W-:Y:S02]  /*71f0*/  @!UP0 UIADD3 UR11, UPT, UPT, UR11, -UR4, URZ ;  /* 0x800000040b0b8290 */ /* 0x000fe4000fffe0ff */
[----:B------:R-:W-:Y:S02]  /*7200*/  UIMAD UR7, UR41, UR8, UR37 ;  /* 0x00000008290772a4 */ /* 0x000fe4000f8e0225 */
[----:B------:R-:W-:Y:S02]  /*7210*/  @!UP0 UIMAD UR6, UR11, UR45, UR5 ;  /* 0x0000002d0b0682a4 */ /* 0x000fe4000f8e0205 */
[----:B------:R-:W-:Y:S01]  /*7220*/  UIMAD UR4, UR58, UR9, UR36 ;  /* 0x000000093a0472a4 */ /* 0x000fe2000f8e0224 */
[----:B------:R-:W-:Y:S02]  /*7230*/  @!UP0 UMOV UR5, UR10 ;  /* 0x0000000a00058c82 */ /* 0x000fe40008000000 */
[----:B------:R-:W-:Y:S02]  /*7240*/  UIMAD UR37, UR5, UR41, UR7 ;  /* 0x00000029052572a4 */ /* 0x000fe4000f8e0207 */
[----:B------:R-:W-:Y:S11]  /*7250*/  UIMAD UR36, UR6, UR58, UR4 ;  /* 0x0000003a062472a4 */ /* 0x000ff6000f8e0204 */
[----:B------:R-:W-:Y:S01]  /*7260*/  @!UPT UIADD3 URZ, UPT, UPT, URZ, URZ, URZ ;  /* 0x000000fffffff290 */ /* 0x000fe2000fffe0ff */
.L_x_101:
[----:B-1----:R-:W-:Y:S01]  /*7270*/  UISETP.NE.AND UP0, UPT, UR40, 0x1, UPT ;  /* 0x000000012800788c */ /* 0x002fe2000bf05270 */
[----:B------:R-:W-:Y:S01]  /*7280*/  LOP3.LUT P0, RZ, R146, 0x3f0, RZ, 0xc0, !PT ;  /* 0x000003f092ff7812 */ /* 0x000fe2000780c0ff */
[----:B------:R-:W-:Y:S01]  /*7290*/  USHF.L.U32 UR53, UR16, 0x8, URZ ;  /* 0x0000000810357899 */ /* 0x000fe200080006ff */
[----:B------:R-:W-:Y:S01]  /*72a0*/  BSSY.RECONVERGENT B6, `(.L_x_102) ;  /* 0x0000034000067945 */ /* 0x000fe20003800200 */
[----:B------:R-:W-:Y:S01]  /*72b0*/  USHF.L.U32 UR50, UR20, 0x7, URZ ;  /* 0x0000000714327899 */ /* 0x000fe200080006ff */
[----:B------:R-:W-:Y:S06]  /*72c0*/  IADD3 R148, PT, PT, R148, 0x1, RZ ;  /* 0x0000000194947810 */ /* 0x000fec0007ffe0ff */
[----:B------:R-:W1:Y:S01]  /*72d0*/  @!UP0 LDCU.128 UR12, c[0x0][0xf10] ;  /* 0x0001e200ff0c87ac */ /* 0x000e620008000c00 */
[----:B------:R-:W3:Y:S01]  /*72e0*/  @!UP0 LDCU UR5, c[0x0][0xf0c] ;  /* 0x0001e180ff0587ac */ /* 0x000ee20008000800 */
[----:B------:R-:W4:Y:S01]  /*72f0*/  @!UP0 LDCU UR10, c[0x0][0xf20] ;  /* 0x0001e400ff0a87ac */ /* 0x000f220008000800 */
[----:B-1----:R-:W-:Y:S02]  /*7300*/  UIMAD.WIDE.U32 UR8, UR37, UR12, URZ ;  /* 0x0000000c250872a5 */ /* 0x002fe4000f8e00ff */
[----:B------:R-:W-:Y:S02]  /*7310*/  UIMAD.WIDE.U32 UR6, UR36, UR15, URZ ;  /* 0x0000000f240672a5 */ /* 0x000fe4000f8e00ff */
[----:B------:R-:W-:Y:S03]  /*7320*/  @!UP0 UISETP.NE.AND UP1, UPT, UR14, 0x1, UPT ;  /* 0x000000010e00888c */ /* 0x000fe6000bf25270 */
[----:B------:R-:W-:Y:S01]  /*7330*/  @!UP0 UMOV UR4, UR9 ;  /* 0x0000000900048c82 */ /* 0x000fe20008000000 */
[----:B---3--:R-:W-:Y:S02]  /*7340*/  @!UP0 UISETP.NE.AND UP2, UPT, UR5, 0x1, UPT ;  /* 0x000000010500888c */ /* 0x008fe4000bf45270 */
[----:B------:R-:W-:Y:S01]  /*7350*/  @!UP0 USHF.R.U32.HI UR4, URZ, UR13, UR4 ;  /* 0x0000000dff048299 */ /* 0x000fe20008011604 */
[----:B------:R-:W-:Y:S02]  /*7360*/  @!UP0 UMOV UR6, UR7 ;  /* 0x0000000700068c82 */ /* 0x000fe40008000000 */
[----:B----4-:R-:W-:Y:S02]  /*7370*/  @!UP0 USHF.R.U32.HI UR6, URZ, UR10, UR6 ;  /* 0x0000000aff068299 */ /* 0x010fe40008011606 */
[----:B------:R-:W-:Y:S02]  /*7380*/  @!UP0 USEL UR7, UR37, UR4, !UP2 ;  /* 0x0000000425078287 */ /* 0x000fe4000d000000 */
[----:B------:R-:W-:Y:S04]  /*7390*/  @!UP0 USEL UR6, UR36, UR6, !UP1 ;  /* 0x0000000624068287 */ /* 0x000fe8000c800000 */
[----:B------:R-:W-:Y:S02]  /*73a0*/  @!UP0 UIADD3 UR4, UPT, UPT, -UR7, UR6, URZ ;  /* 0x0000000607048290 */ /* 0x000fe4000fffe1ff */
[----:B------:R-:W-:Y:S02]  /*73b0*/  @!UP0 UIADD3 UR6, UPT, UPT, UR7, -UR6, URZ ;  /* 0x8000000607068290 */ /* 0x000fe4000fffe0ff */
[----:B------:R-:W-:Y:S02]  /*73c0*/  @!UP0 UIMAD UR37, UR4, UR5, UR37 ;  /* 0x00000005042582a4 */ /* 0x000fe4000f8e0225 */
[----:B------:R-:W-:Y:S01]  /*73d0*/  @!UP0 UIMAD UR36, UR6, UR14, UR36 ;  /* 0x0000000e062482a4 */ /* 0x000fe2000f8e0224 */
[----:B------:R-:W-:Y:S11]  /*73e0*/  @!P0 BRA `(.L_x_103) ;  /* 0x00000000007c8947 */ /* 0x000ff60003800000 */
[----:B------:R-:W1:Y:S01]  /*73f0*/  LDCU.64 UR8, c[0x4][0x80] ;  /* 0x01001000ff0877ac */ /* 0x000e620008000a00 */
[----:B------:R-:W-:Y:S01]  /*7400*/  MOV R16, 0x0 ;  /* 0x0000000000107802 */ /* 0x000fe20000000f00 */
[----:B------:R-:W-:Y:S02]  /*7410*/  HFMA2 R12, -RZ, RZ, 0, 5.9604644775390625e-08 ;  /* 0x00000001ff0c7431 */ /* 0x000fe400000001ff */
[----:B------:R-:W-:Y:S01]  /*7420*/  IMAD.MOV.U32 R8, RZ, RZ, 0x70 ;  /* 0x00000070ff087424 */ /* 0x000fe200078e00ff */
[----:B------:R3:W4:Y:S01]  /*7430*/  LDC.64 R14, c[0x4][R16] ;  /* 0x01000000100e7b82 */ /* 0x0007220000000a00 */
[----:B------:R-:W2:Y:S01]  /*7440*/  LDCU.64 UR6, c[0x4][0x88] ;  /* 0x01001100ff0677ac */ /* 0x000ea20008000a00 */
[----:B------:R-:W-:Y:S01]  /*7450*/  IMAD.MOV.U32 R13, RZ, RZ, RZ ;  /* 0x000000ffff0d7224 */ /* 0x000fe200078e00ff */
[----:B------:R-:W2:Y:S01]  /*7460*/  LDCU.64 UR4, c[0x4][0x8] ;  /* 0x01000100ff0477ac */ /* 0x000ea20008000a00 */
[----:B-1----:R-:W-:Y:S01]  /*7470*/  MOV R5, UR9 ;  /* 0x0000000900057c02 */ /* 0x002fe20008000f00 */
[----:B------:R-:W-:Y:S01]  /*7480*/  IMAD.U32 R4, RZ, RZ, UR8 ;  /* 0x00000008ff047e24 */ /* 0x000fe2000f8e00ff */
[----:B--2---:R-:W-:Y:S01]  /*7490*/  MOV R7, UR7 ;  /* 0x0000000700077c02 */ /* 0x004fe20008000f00 */
[----:B------:R-:W-:Y:S01]  /*74a0*/  IMAD.U32 R6, RZ, RZ, UR6 ;  /* 0x00000006ff067e24 */ /* 0x000fe2000f8e00ff */
[----:B------:R-:W-:Y:S01]  /*74b0*/  MOV R11, UR5 ;  /* 0x00000005000b7c02 */ /* 0x000fe20008000f00 */
[----:B------:R-:W-:Y:S02]  /*74c0*/  IMAD.U32 R10, RZ, RZ, UR4 ;  /* 0x00000004ff0a7e24 */ /* 0x000fe4000f8e00ff */
[----:B------:R-:W-:Y:S07]  /*74d0*/  LEPC R20, `(.L_x_104) ;  /* 0x000000001014794e */ /* 0x000fee0000000000 */
[----:B---345:R-:W-:Y:S05]  /*74e0*/  CALL.ABS.NOINC R14 ;  /* 0x000000000e007343 */ /* 0x038fea0003c00000 */
.L_x_104:
[----:B------:R-:W1:Y:S01]  /*74f0*/  LDCU.64 UR8, c[0x4][0x80] ;  /* 0x01001000ff0877ac */ /* 0x000e620008000a00 */
[----:B------:R-:W2:Y:S01]  /*7500*/  LDC.64 R16, c[0x4][R16] ;  /* 0x0100000010107b82 */ /* 0x000ea20000000a00 */
[----:B------:R-:W-:Y:S02]  /*7510*/  HFMA2 R12, -RZ, RZ, 0, 5.9604644775390625e-08 ;  /* 0x00000001ff0c7431 */ /* 0x000fe400000001ff */
[----:B------:R-:W-:Y:S02]  /*7520*/  IMAD.MOV.U32 R8, RZ, RZ, 0x70 ;  /* 0x00000070ff087424 */ /* 0x000fe400078e00ff */
[----:B------:R-:W-:Y:S01]  /*7530*/  IMAD.MOV.U32 R13, RZ, RZ, RZ ;  /* 0x000000ffff0d7224 */ /* 0x000fe200078e00ff */
[----:B------:R-:W3:Y:S01]  /*7540*/  LDCU.64 UR6, c[0x4][0x88] ;  /* 0x01001100ff0677ac */ /* 0x000ee20008000a00 */
[----:B------:R-:W4:Y:S01]  /*7550*/  LDCU.64 UR4, c[0x4][0x8] ;  /* 0x01000100ff0477ac */ /* 0x000f220008000a00 */
[----:B-1----:R-:W-:Y:S02]  /*7560*/  MOV R4, UR8 ;  /* 0x0000000800047c02 */ /* 0x002fe40008000f00 */
[----:B------:R-:W-:Y:S02]  /*7570*/  MOV R5, UR9 ;  /* 0x0000000900057c02 */ /* 0x000fe40008000f00 */
[----:B---3--:R-:W-:Y:S01]  /*7580*/  MOV R7, UR7 ;  /* 0x0000000700077c02 */ /* 0x008fe20008000f00 */
[----:B------:R-:W-:Y:S01]  /*7590*/  IMAD.U32 R6, RZ, RZ, UR6 ;  /* 0x00000006ff067e24 */ /* 0x000fe2000f8e00ff */
[----:B----4-:R-:W-:Y:S01]  /*75a0*/  MOV R11, UR5 ;  /* 0x00000005000b7c02 */ /* 0x010fe20008000f00 */
[----:B------:R-:W-:Y:S02]  /*75b0*/  IMAD.U32 R10, RZ, RZ, UR4 ;  /* 0x00000004ff0a7e24 */ /* 0x000fe4000f8e00ff */
[----:B------:R-:W-:Y:S07]  /*75c0*/  LEPC R20, `(.L_x_103) ;  /* 0x000000001014794e */ /* 0x000fee0000000000 */
[----:B--2---:R-:W-:Y:S05]  /*75d0*/  CALL.ABS.NOINC R16 ;  /* 0x0000000010007343 */ /* 0x004fea0003c00000 */
.L_x_103:
[----:B------:R-:W-:Y:S05]  /*75e0*/  BSYNC.RECONVERGENT B6 ;  /* 0x0000000000067941 */ /* 0x000fea0003800200 */
.L_x_102:
[----:B------:R-:W-:Y:S02]  /*75f0*/  ISETP.NE.U32.AND P0, PT, RZ, UR60, PT ;  /* 0x0000003cff007c0c */ /* 0x000fe4000bf05070 */
[C---:B------:R-:W-:Y:S02]  /*7600*/  ISETP.NE.U32.AND P3, PT, R138.reuse, RZ, PT ;  /* 0x000000ff8a00720c */ /* 0x040fe40003f65070 */
[----:B------:R-:W-:Y:S02]  /*7610*/  ISETP.NE.U32.AND P4, PT, R138, RZ, PT ;  /* 0x000000ff8a00720c */ /* 0x000fe40003f85070 */
[----:B------:R-:W-:Y:S02]  /*7620*/  ISETP.NE.AND.EX P0, PT, RZ, UR61, PT, P0 ;  /* 0x0000003dff007c0c */ /* 0x000fe4000bf05300 */
[C---:B------:R-:W-:Y:S02]  /*7630*/  ISETP.NE.AND.EX P3, PT, R139.reuse, RZ, PT, P3 ;  /* 0x000000ff8b00720c */ /* 0x040fe40003f65330 */
[----:B------:R-:W-:Y:S02]  /*7640*/  ISETP.NE.AND.EX P4, PT, R139, RZ, P0, P4 ;  /* 0x000000ff8b00720c */ /* 0x000fe40000785340 */
[----:B------:R-:W-:Y:S02]  /*7650*/  ISETP.NE.U32.AND P5, PT, R134, RZ, PT ;  /* 0x000000ff8600720c */ /* 0x000fe40003fa5070 */
[----:B------:R-:W-:Y:S02]  /*7660*/  ISETP.NE.U32.AND P2, PT, RZ, UR60, PT ;  /* 0x0000003cff007c0c */ /* 0x000fe4000bf45070 */
[----:B------:R-:W-:Y:S02]  /*7670*/  PLOP3.LUT P1, PT, PT, PT, PT, 0x8, 0x80 ;  /* 0x000000000080781c */ /* 0x000fe40003f2e170 */
[----:B------:R-:W-:Y:S02]  /*7680*/  ISETP.NE.AND.EX P5, PT, R135, RZ, PT, P5 ;  /* 0x000000ff8700720c */ /* 0x000fe40003fa5350 */
[----:B------:R-:W-:Y:S03]  /*7690*/  ISETP.NE.AND.EX P2, PT, RZ, UR61, PT, P2 ;  /* 0x0000003dff007c0c */ /* 0x000fe6000bf45320 */
[----:B------:R-:W-:Y:S01]  /*76a0*/  @!P4 PLOP3.LUT P1, PT, P3, PT, PT, 0x80, 0x8 ;  /* 0x000000000008c81c */ /* 0x000fe20001f2f070 */
[----:B------:R-:W-:Y:S01]  /*76b0*/  @!UPT UIADD3 URZ, UPT, UPT, URZ, URZ, URZ ;  /* 0x000000fffffff290 */ /* 0x000fe2000fffe0ff */
[----:B------:R-:W-:Y:S11]  /*76c0*/  @!P3 BRA `(.L_x_105) ;  /* 0x000000000030b947 */ /* 0x000ff60003800000 */
[----:B------:R-:W-:Y:S01]  /*76d0*/  ISETP.NE.U32.AND P0, PT, R136, RZ, PT ;  /* 0x000000ff8800720c */ /* 0x000fe20003f05070 */
[----:B------:R-:W1:Y:S01]  /*76e0*/  LDCU.64 UR4, c[0x0][0x358] ;  /* 0x00006b00ff0477ac */ /* 0x000e620008000a00 */
[----:B------:R-:W-:Y:S02]  /*76f0*/  IMAD.MOV.U32 R142, RZ, RZ, 0x1 ;  /* 0x00000001ff8e7424 */ /* 0x000fe400078e00ff */
[----:B------:R-:W-:Y:S11]  /*7700*/  ISETP.NE.AND.EX P0, PT, R137, RZ, PT, P0 ;  /* 0x000000ff8900720c */ /* 0x000ff60003f05300 */
[----:B------:R-:W-:Y:S02]  /*7710*/  @!UPT UIADD3 URZ, UPT, UPT, URZ, URZ, URZ ;  /* 0x000000fffffff290 */ /* 0x000fe4000fffe0ff */
[----:B------:R-:W3:Y:S01]  /*7720*/  @P0 LDC.64 R4, c[0x0][0xc88] ;  /* 0x00032200ff040b82 */ /* 0x000ee20000000a00 */
[----:B--2---:R-:W-:Y:S04]  /*7730*/  @P0 IMAD R0, R138, UR52, RZ ;  /* 0x000000348a000c24 */ /* 0x004fe8000f8e02ff */
[----:B---3--:R-:W-:Y:S04]  /*7740*/  @P0 IMAD.WIDE R4, R0, 0x4, R4 ;  /* 0x0000000400040825 */ /* 0x008fe800078e0204 */
[----:B------:R-:W-:Y:S01]  /*7750*/  HFMA2 R0, -RZ, RZ, 0, 5.9604644775390625e-08 ;  /* 0x00000001ff007431 */ /* 0x000fe200000001ff */
[----:B-1---5:R1:W5:Y:S04]  /*7760*/  @P0 LDG.E R71, desc[UR4][R4.64] ;  /* 0x0000000404470981 */ /* 0x022368000c1e1900 */
[----:B------:R-:W-:Y:S01]  /*7770*/  @!P0 PRMT R142, R0, 0x7610, R142 ;  /* 0x00007610008e8816 */ /* 0x000fe2000000008e */
[----:B-1----:R-:W3:Y:S06]  /*7780*/  @!P0 LDC R71, c[0x0][0xc80] ;  /* 0x00032000ff478b82 */ /* 0x002eec0000000800 */
.L_x_105:
[----:B------:R-:W-:Y:S05]  /*7790*/  @!P5 BRA `(.L_x_106) ;  /* 0x000000000024d947 */ /* 0x000fea0003800000 */
[----:B------:R-:W-:Y:S01]  /*77a0*/  ISETP.NE.U32.AND P0, PT, R132, RZ, PT ;  /* 0x000000ff8400720c */ /* 0x000fe20003f05070 */
[----:B------:R-:W1:Y:S03]  /*77b0*/  LDCU.64 UR4, c[0x0][0x358] ;  /* 0x00006b00ff0477ac */ /* 0x000e660008000a00 */
[----:B------:R-:W-:Y:S11]  /*77c0*/  ISETP.NE.AND.EX P0, PT, R133, RZ, PT, P0 ;  /* 0x000000ff8500720c */ /* 0x000ff60003f05300 */
[----:B------:R-:W-:Y:S02]  /*77d0*/  @!UPT UIADD3 URZ, UPT, UPT, URZ, URZ, URZ ;  /* 0x000000fffffff290 */ /* 0x000fe4000fffe0ff */
[----:B------:R-:W4:Y:S01]  /*77e0*/  @P0 LDC.64 R4, c[0x0][0xca8] ;  /* 0x00032a00ff040b82 */ /* 0x000f220000000a00 */
[----:B--2---:R-:W-:Y:S04]  /*77f0*/  @P0 IMAD R0, R134, UR52, RZ ;  /* 0x0000003486000c24 */ /* 0x004fe8000f8e02ff */
[----:B----4-:R-:W-:Y:S05]  /*7800*/  @P0 IMAD.WIDE R4, R0, 0x4, R4 ;  /* 0x0000000400040825 */ /* 0x010fea00078e0204 */
[----:B-1---5:R1:W5:Y:S02]  /*7810*/  @P0 LDG.E R68, desc[UR4][R4.64] ;  /* 0x0000000404440981 */ /* 0x022364000c1e1900 */
[----:B-1----:R-:W4:Y:S02]  /*7820*/  @!P0 LDC R68, c[0x0][0xca0] ;  /* 0x00032800ff448b82 */ /* 0x002f240000000800 */
.L_x_106:
[----:B---3-5:R-:W-:Y:S01]  /*7830*/  FSETP.NEU.AND P0, PT, R71, RZ, PT ;  /* 0x000000ff4700720b */ /* 0x028fe20003f0d000 */
[----:B------:R-:W-:Y:S01]  /*7840*/  IMAD.U32 R3, RZ, RZ, UR38 ;  /* 0x00000026ff037e24 */ /* 0x000fe2000f8e00ff */
[----:B------:R-:W-:Y:S01]  /*7850*/  SEL R4, RZ, 0xffffffff, P2 ;  /* 0xffffffffff047807 */ /* 0x000fe20001000000 */
[----:B------:R-:W-:Y:S01]  /*7860*/  IMAD.SHL.U32 R164, R140, 0x2, RZ ;  /* 0x000000028ca47824 */ /* 0x000fe200078e00ff */
[----:B------:R-:W-:Y:S01]  /*7870*/  @!P4 LOP3.LUT P2, RZ, R142, 0xff, RZ, 0xc0, !PT ;  /* 0x000000ff8effc812 */ /* 0x000fe2000784c0ff */
[----:B------:R-:W-:Y:S01]  /*7880*/  IMAD.SHL.U32 R75, R152, 0x10, RZ ;  /* 0x00000010984b7824 */ /* 0x000fe200078e00ff */
[----:B--2---:R-:W-:Y:S01]  /*7890*/  @!P4 SEL R0, RZ, 0xffffffff, P0 ;  /* 0xffffffffff00c807 */ /* 0x004fe20000000000 */
[----:B------:R-:W-:Y:S01]  /*78a0*/  VIADD R163, R164, UR44 ;  /* 0x0000002ca4a37c36 */ /* 0x000fe20008000000 */
[----:B------:R-:W-:Y:S01]  /*78b0*/  LOP3.LUT R151, R151, 0x1, RZ, 0x3c, !PT ;  /* 0x0000000197977812 */ /* 0x000fe200078e3cff */
[----:B------:R-:W-:Y:S01]  /*78c0*/  IMAD.MOV.U32 R85, RZ, RZ, -0x10 ;  /* 0xfffffff0ff557424 */ /* 0x000fe200078e00ff */
[----:B------:R-:W-:Y:S01]  /*78d0*/  @P1 SEL R0, R4, R0, !P2 ;  /* 0x0000000004001207 */ /* 0x000fe20005000000 */
[----:B------:R-:W-:Y:S01]  /*78e0*/  IMAD.SHL.U32 R84, R153, 0x10, RZ ;  /* 0x0000001099547824 */ /* 0x000fe200078e00ff */
[----:B------:R-:W-:Y:S01]  /*78f0*/  SHF.L.U32 R3, R3, 0x1f, RZ ;  /* 0x0000001f03037819 */ /* 0x000fe200000006ff */
[C---:B------:R-:W-:Y:S01]  /*7900*/  IMAD.IADD R149, R163.reuse, 0x1, R75 ;  /* 0x00000001a3957824 */ /* 0x040fe200078e024b */
[----:B------:R-:W-:Y:S01]  /*7910*/  @!P4 LOP3.LUT R0, R0, 0x1, RZ, 0xc0, !PT ;  /* 0x000000010000c812 */ /* 0x000fe200078ec0ff */
[----:B------:R-:W-:Y:S01]  /*7920*/  IMAD.IADD R162, R163, 0x1, R84 ;  /* 0x00000001a3a27824 */ /* 0x000fe200078e0254 */
[----:B------:R-:W-:Y:S01]  /*7930*/  BSSY B1, `(.L_x_107) ;  /* 0x000004d000017945 */ /* 0x000fe20003800000 */
[----:B------:R-:W-:Y:S01]  /*7940*/  IMAD.IADD R159, R84, 0x1, R149 ;  /* 0x00000001549f7824 */ /* 0x000fe200078e0295 */
[----:B------:R-:W-:Y:S01]  /*7950*/  ISETP.NE.U32.OR P5, PT, R0, 0x1, P4 ;  /* 0x000000010000780c */ /* 0x000fe200027a5470 */
[----:B------:R-:W-:Y:S01]  /*7960*/  IMAD.MOV.U32 R86, RZ, RZ, 0x1 ;  /* 0x00000001ff567424 */ /* 0x000fe200078e00ff */
[----:B------:R-:W-:Y:S01]  /*7970*/  LOP3.LUT P4, R147, R142, 0xff, RZ, 0xc0, !PT ;  /* 0x000000ff8e937812 */ /* 0x000fe2000788c0ff */
[----:B------:R-:W-:Y:S01]  /*7980*/  IMAD.MOV.U32 R74, RZ, RZ, RZ ;  /* 0x000000ffff4a7224 */ /* 0x000fe200078e00ff */
[----:B------:R-:W-:Y:S02]  /*7990*/  P2R R157, PR, RZ, 0x20 ;  /* 0x00000020ff9d7803 */ /* 0x000fe40000000000 */
[----:B------:R-:W-:Y:S02]  /*79a0*/  CS2R R130, SRZ ;  /* 0x0000000000827805 */ /* 0x000fe4000001ff00 */
[----:B------:R-:W-:Y:S02]  /*79b0*/  CS2R R128, SRZ ;  /* 0x0000000000807805 */ /* 0x000fe4000001ff00 */
[----:B------:R-:W-:Y:S02]  /*79c0*/  CS2R R122, SRZ ;  /* 0x00000000007a7805 */ /* 0x000fe4000001ff00 */
[----:B------:R-:W-:Y:S02]  /*79d0*/  CS2R R120, SRZ ;  /* 0x0000000000787805 */ /* 0x000fe4000001ff00 */
[----:B------:R-:W-:Y:S02]  /*79e0*/  CS2R R114, SRZ ;  /* 0x0000000000727805 */ /* 0x000fe4000001ff00 */
[----:B------:R-:W-:Y:S02]  /*79f0*/  CS2R R112, SRZ ;  /* 0x0000000000707805 */ /* 0x000fe4000001ff00 */
[----:B------:R-:W-:Y:S02]  /*7a00*/  CS2R R106, SRZ ;  /* 0x00000000006a7805 */ /* 0x000fe4000001ff00 */
[----:B------:R-:W-:Y:S02]  /*7a10*/  CS2R R104, SRZ ;  /* 0x0000000000687805 */ /* 0x000fe4000001ff00 */
[----:B------:R-:W-:Y:S02]  /*7a20*/  @P5 SHF.L.U32 R0, R151, 0x1f, RZ ;  /* 0x0000001f97005819 */ /* 0x000fe400000006ff */
[----:B------:R-:W-:Y:S02]  /*7a30*/  CS2R R98, SRZ ;  /* 0x0000000000627805 */ /* 0x000fe4000001ff00 */
[----:B------:R-:W-:Y:S02]  /*7a40*/  CS2R R96, SRZ ;  /* 0x0000000000607805 */ /* 0x000fe4000001ff00 */
[----:B------:R-:W-:Y:S01]  /*7a50*/  CS2R R90, SRZ ;  /* 0x00000000005a7805 */ /* 0x000fe2000001ff00 */
[----:B------:R1:W2:Y:S01]  /*7a60*/  @P5 SYNCS.PHASECHK.TRANS64.TRYWAIT P2, [UR44+0x20], R0 ;  /* 0x00002000ff0055a7 */ /* 0x0002a2000804112c */
[----:B------:R-:W-:Y:S02]  /*7a70*/  CS2R R88, SRZ ;  /* 0x0000000000587805 */ /* 0x000fe4000001ff00 */
[----:B------:R-:W-:Y:S02]  /*7a80*/  CS2R R82, SRZ ;  /* 0x0000000000527805 */ /* 0x000fe4000001ff00 */
[----:B------:R-:W-:Y:S02]  /*7a90*/  CS2R R80, SRZ ;  /* 0x0000000000507805 */ /* 0x000fe4000001ff00 */
[----:B------:R-:W-:Y:S02]  /*7aa0*/  CS2R R78, SRZ ;  /* 0x00000000004e7805 */ /* 0x000fe4000001ff00 */
[----:B------:R-:W-:Y:S01]  /*7ab0*/  CS2R R76, SRZ ;  /* 0x00000000004c7805 */ /* 0x000fe2000001ff00 */
[----:B------:R3:W3:Y:S01]  /*7ac0*/  SYNCS.PHASECHK.TRANS64.TRYWAIT P1, [UR44+0x90], R3 ;  /* 0x00009003ff0075a7 */ /* 0x0006e2000802112c */
[----:B-1----:R-:W-:Y:S02]  /*7ad0*/  SEL R0, RZ, 0xffffffff, P0 ;  /* 0xffffffffff007807 */ /* 0x002fe40000000000 */
[----:B------:R-:W-:Y:S02]  /*7ae0*/  ISETP.NE.AND P0, PT, RZ, UR38, PT ;  /* 0x00000026ff007c0c */ /* 0x000fe4000bf05270 */
[----:B------:R-:W-:Y:S02]  /*7af0*/  @P3 SEL R0, R4, R0, !P4 ;  /* 0x0000000004003207 */ /* 0x000fe40006000000 */
[----:B------:R-:W-:Y:S02]  /*7b00*/  SEL R70, RZ, 0xc0, P0 ;  /* 0x000000c0ff467807 */ /* 0x000fe40000000000 */
[----:B------:R-:W-:Y:S04]  /*7b10*/  LOP3.LUT R0, R0, 0x1, RZ, 0xc0, !PT ;  /* 0x0000000100007812 */ /* 0x000fe800078ec0ff */
[----:B------:R-:W-:Y:S01]  /*7b20*/  ISETP.NE.U32.AND P3, PT, R0, 0x1, PT ;  /* 0x000000010000780c */ /* 0x000fe20003f65070 */
[----:B------:R-:W-:Y:S03]  /*7b30*/  IMAD.U32 R0, RZ, RZ, UR38 ;  /* 0x00000026ff007e24 */ /* 0x000fe6000f8e00ff */
[----:B------:R-:W-:Y:S01]  /*7b40*/  P2R R87, PR, RZ, 0x8 ;  /* 0x00000008ff577803 */ /* 0x000fe20000000000 */
[----:B------:R-:W-:Y:S01]  /*7b50*/  IMAD R69, R0, 0xc0, R2 ;  /* 0x000000c000457824 */ /* 0x000fe200078e0202 */
[----:B------:R-:W-:Y:S04]  /*7b60*/  ISETP.NE.U32.AND P3, PT, R141, 0x1, PT ;  /* 0x000000018d00780c */ /* 0x000fe80003f65070 */
[----:B------:R-:W-:Y:S05]  /*7b70*/  SEL R85, R85, 0x10, !P3 ;  /* 0x0000001055557807 */ /* 0x000fea0005800000 */
[----:B------:R-:W-:Y:S02]  /*7b80*/  IMAD.IADD R163, R163, 0x1, R85 ;  /* 0x00000001a3a37824 */ /* 0x000fe400078e0255 */
[C---:B------:R-:W-:Y:S02]  /*7b90*/  IMAD.IADD R161, R85.reuse, 0x1, R162 ;  /* 0x0000000155a17824 */ /* 0x040fe400078e02a2 */
[C---:B------:R-:W-:Y:S02]  /*7ba0*/  IMAD.IADD R160, R85.reuse, 0x1, R149 ;  /* 0x0000000155a07824 */ /* 0x040fe400078e0295 */
[----:B------:R-:W-:Y:S01]  /*7bb0*/  IMAD.IADD R158, R85, 0x1, R159 ;  /* 0x00000001559e7824 */ /* 0x000fe200078e029f */
[----:B--2---:R-:W-:Y:S01]  /*7bc0*/  @P5 SEL R86, RZ, 0x1, !P2 ;  /* 0x00000001ff565807 */ /* 0x004fe20005000000 */
[----:B------:R-:W-:Y:S06]  /*7bd0*/  @!P5 BRA `(.L_x_108) ;  /* 0x000000000088d947 */ /* 0x000fec0003800000 */
[----:B------:R-:W-:Y:S01]  /*7be0*/  IMAD.MOV.U32 R131, RZ, RZ, RZ ;  /* 0x000000ffff837224 */ /* 0x000fe200078e00ff */
[----:B------:R-:W-:Y:S01]  /*7bf0*/  ISETP.NE.AND P0, PT, R86, RZ, PT ;  /* 0x000000ff5600720c */ /* 0x000fe20003f05270 */
[----:B------:R-:W-:Y:S01]  /*7c00*/  BSSY B0, `(.L_x_109) ;  /* 0x0000014000007945 */ /* 0x000fe20003800000 */
        /* <DEDUP_REMOVED lines=14> */
[----:B------:R-:W-:Y:S01]  /*7cf0*/  CS2R R128, SRZ ;  /* 0x0000000000807805 */ /* 0x000fe2000001ff00 */
[----:B------:R-:W-:Y:S06]  /*7d00*/  @P0 BRA `(.L_x_110) ;  /* 0x00000000000c0947 */ /* 0x000fec0003800000 */
[----:B------:R-:W-:Y:S04]  /*7d10*/  SHF.L.U32 R4, R151, 0x1f, RZ ;  /* 0x0000001f97047819 */ /* 0x000fe800000006ff */
[----:B------:R-:W1:Y:S02]  /*7d20*/  SYNCS.PHASECHK.TRANS64.TRYWAIT P0, [UR44+0x20], R4 ;  /* 0x00002004ff0075a7 */ /* 0x000e64000800112c */
[----:B-1----:R-:W-:Y:S05]  /*7d30*/  @!P0 BRA `(.L_x_111) ;  /* 0x0000005c005c8947 */ /* 0x002fea0003800000 */
.L_x_110:
[----:B------:R-:W-:Y:S05]  /*7d40*/  BSYNC B0 ;  /* 0x0000000000007941 */ /* 0x000fea0003800000 */
.L_x_109:
[----:B------:R-:W-:Y:S01]  /*7d50*/  ISETP.NE.AND P0, PT, R87, RZ, PT ;  /* 0x000000ff5700720c */ /* 0x000fe20003f05270 */
[----:B------:R-:W-:Y:S11]  /*7d60*/  HFMA2 R74, -RZ, RZ, 0, 5.9604644775390625e-08 ;  /* 0x00000001ff4a7431 */ /* 0x000ff600000001ff */
[----:B------:R-:W-:Y:S01]  /*7d70*/  @!UPT UIADD3 URZ, UPT, UPT, URZ, URZ, URZ ;  /* 0x000000fffffff290 */ /* 0x000fe2000fffe0ff */
[----:B------:R2:W1:Y:S04]  /*7d80*/  @P0 LDS.128 R76, [R164+UR44+0x400] ;  /* 0x0004002ca44c0984 */ /* 0x0004680008000c00 */
[----:B------:R2:W1:Y:S04]  /*7d90*/  @P0 LDS.128 R80, [R163+0x400] ;  /* 0x00040000a3500984 */ /* 0x0004680000000c00 */
[----:B------:R2:W1:Y:S04]  /*7da0*/  @P0 LDS.128 R88, [R162+0x400] ;  /* 0x00040000a2580984 */ /* 0x0004680000000c00 */
[----:B------:R2:W1:Y:S04]  /*7db0*/  @P0 LDS.128 R96, [R161+0x400] ;  /* 0x00040000a1600984 */ /* 0x0004680000000c00 */
[----:B------:R2:W1:Y:S04]  /*7dc0*/  @P0 LDS.128 R104, [R149+0x400] ;  /* 0x0004000095680984 */ /* 0x0004680000000c00 */
[----:B------:R2:W1:Y:S04]  /*7dd0*/  @P0 LDS.128 R112, [R160+0x400] ;  /* 0x00040000a0700984 */ /* 0x0004680000000c00 */
[----:B------:R2:W1:Y:S04]  /*7de0*/  @P0 LDS.128 R120, [R159+0x400] ;  /* 0x000400009f780984 */ /* 0x0004680000000c00 */
[----:B------:R2:W1:Y:S02]  /*7df0*/  @P0 LDS.128 R128, [R158+0x400] ;  /* 0x000400009e800984 */ /* 0x0004640000000c00 */
.L_x_108:
[----:B------:R-:W-:Y:S05]  /*7e00*/  BSYNC B1 ;  /* 0x0000000000017941 */ /* 0x000fea0003800000 */
.L_x_107:
[----:B------:R-:W-:Y:S05]  /*7e10*/  IMAD.IADD R16, R69, 0x1, R70 ;  /* 0x0000000145107824 */ /* 0x000fea00078e0246 */
[----:B-1----:R-:W-:Y:S04]  /*7e20*/  SHF.R.U32.HI R0, RZ, 0x15, R16 ;  /* 0x00000015ff007819 */ /* 0x002fe80000011610 */
[----:B------:R-:W-:Y:S01]  /*7e30*/  LOP3.LUT P0, RZ, R0, 0x3, R143, 0x48, !PT ;  /* 0x0000000300ff7812 */ /* 0x000fe2000780488f */
[----:B------:R-:W-:Y:S01]  /*7e40*/  @!UPT UIADD3 URZ, UPT, UPT, URZ, URZ, URZ ;  /* 0x000000fffffff290 */ /* 0x000fe2000fffe0ff */
[----:B---3--:R-:W-:Y:S11]  /*7e50*/  @P1 BRA `(.L_x_112) ;  /* 0x0000000000081947 */ /* 0x008ff60003800000 */
[----:B------:R-:W1:Y:S02]  /*7e60*/  SYNCS.PHASECHK.TRANS64.TRYWAIT P1, [UR44+0x90], R3 ;  /* 0x00009003ff0075a7 */ /* 0x000e64000802112c */
[----:B-1----:R-:W-:Y:S05]  /*7e70*/  @!P1 BRA `(.L_x_113) ;  /* 0x0000005c00249947 */ /* 0x002fea0003800000 */
.L_x_112:
[----:B------:R-:W-:Y:S05]  /*7e80*/  @!P0 BRA `(.L_x_114) ;  /* 0x0000000000408947 */ /* 0x000fea0003800000 */
[----:B------:R-:W3:Y:S01]  /*7e90*/  LDCU.64 UR8, c[0x4][0x70] ;  /* 0x01000e00ff0877ac */ /* 0x000ee20008000a00 */
[----:B------:R-:W-:Y:S01]  /*7ea0*/  MOV R15, 0x0 ;  /* 0x00000000000f7802 */ /* 0x000fe20000000f00 */
[----:B------:R-:W-:Y:S02]  /*7eb0*/  HFMA2 R12, -RZ, RZ, 0, 5.9604644775390625e-08 ;  /* 0x00000001ff0c7431 */ /* 0x000fe400000001ff */
[----:B------:R-:W-:Y:S02]  /*7ec0*/  IMAD.MOV.U32 R8, RZ, RZ, 0x192 ;  /* 0x00000192ff087424 */ /* 0x000fe400078e00ff */
[----:B------:R-:W-:Y:S01]  /*7ed0*/  IMAD.MOV.U32 R13, RZ, RZ, RZ ;  /* 0x000000ffff0d7224 */ /* 0x000fe200078e00ff */
[----:B------:R-:W5:Y:S01]  /*7ee0*/  LDCU.64 UR6, c[0x4][0x78] ;  /* 0x01000f00ff0677ac */ /* 0x000f620008000a00 */
[----:B------:R-:W1:Y:S01]  /*7ef0*/  LDC.64 R14, c[0x4][R15] ;  /* 0x010000000f0e7b82 */ /* 0x000e620000000a00 */
[----:B------:R-:W2:Y:S01]  /*7f00*/  LDCU.64 UR4, c[0x4][0x10] ;  /* 0x01000200ff0477ac */ /* 0x000ea20008000a00 */
[----:B---3--:R-:W-:Y:S01]  /*7f10*/  MOV R5, UR9 ;  /* 0x0000000900057c02 */ /* 0x008fe20008000f00 */
[----:B------:R-:W-:Y:S01]  /*7f20*/  IMAD.U32 R4, RZ, RZ, UR8 ;  /* 0x00000008ff047e24 */ /* 0x000fe2000f8e00ff */
[----:B-----5:R-:W-:Y:S01]  /*7f30*/  MOV R7, UR7 ;  /* 0x0000000700077c02 */ /* 0x020fe20008000f00 */
[----:B------:R-:W-:Y:S01]  /*7f40*/  IMAD.U32 R6, RZ, RZ, UR6 ;  /* 0x00000006ff067e24 */ /* 0x000fe2000f8e00ff */
[----:B--2---:R-:W-:Y:S01]  /*7f50*/  MOV R11, UR5 ;  /* 0x00000005000b7c02 */ /* 0x004fe20008000f00 */
[----:B------:R-:W-:Y:S02]  /*7f60*/  IMAD.U32 R10, RZ, RZ, UR4 ;  /* 0x00000004ff0a7e24 */ /* 0x000fe4000f8e00ff */
[----:B------:R-:W-:Y:S07]  /*7f70*/  LEPC R20, `(.L_x_114) ;  /* 0x000000001014794e */ /* 0x000fee0000000000 */
[----:B-1--4-:R-:W-:Y:S05]  /*7f80*/  CALL.ABS.NOINC R14 ;  /* 0x000000000e007343 */ /* 0x012fea0003c00000 */
.L_x_114:
[----:B------:R-:W-:Y:S01]  /*7f90*/  SHF.L.U32 R72, R76, 0x10, RZ ;  /* 0x000000104c487819 */ /* 0x000fe200000006ff */
[----:B------:R-:W-:Y:S05]  /*7fa0*/  WARPSYNC.ALL ;  /* 0x0000000000007948 */ /* 0x000fea0003800000 */
[----:B------:R-:W-:Y:S01]  /*7fb0*/  R2UR UR4, R16 ;  /* 0x00000000100472ca */ /* 0x000fe200000e0000 */
[----:B------:R-:W-:Y:S01]  /*7fc0*/  BSSY.RECONVERGENT B0, `(.L_x_115) ;  /* 0x0000101000007945 */ /* 0x000fe20003800200 */
[----:B------:R-:W-:Y:S02]  /*7fd0*/  LOP3.LUT R73, R77, 0xffff0000, RZ, 0xc0, !PT ;  /* 0xffff00004d497812 */ /* 0x000fe400078ec0ff */
[----:B------:R-:W-:Y:S02]  /*7fe0*/  R2UR UR5, R155 ;  /* 0x000000009b0572ca */ /* 0x000fe400000e0000 */
[----:B------:R-:W-:Y:S07]  /*7ff0*/  ISETP.NE.AND P0, PT, R154, RZ, PT ;  /* 0x000000ff9a00720c */ /* 0x000fee0003f05270 */
[----:B------:R-:W3:Y:S01]  /*8000*/  LDTM.x64 R4, tmem[UR4] ;  /* 0x00000004000479ee */ /* 0x000ee20008340000 */
[----:B------:R-:W-:Y:S03]  /*8010*/  NOP ;  /* 0x0000000000007918 */ /* 0x000fe60000000000 */
[----:B---3--:R-:W-:Y:S01]  /*8020*/  SYNCS.ARRIVE.TRANS64.RED.A1T0 RZ, [UR5], RZ ;  /* 0x000000ffffff79a7 */ /* 0x008fe20008100405 */
[----:B-1--4-:R-:W-:Y:S01]  /*8030*/  FMUL R0, R68, R4 ;  /* 0x0000000444007220 */ /* 0x012fe20000400000 */
[----:B------:R-:W-:Y:S01]  /*8040*/  LOP3.LUT R4, R76, 0xffff0000, RZ, 0xc0, !PT ;  /* 0xffff00004c047812 */ /* 0x000fe200078ec0ff */
[C---:B------:R-:W-:Y:S01]  /*8050*/  FMUL R3, R68.reuse, R5 ;  /* 0x0000000544037220 */ /* 0x040fe20000400000 */
[C---:B------:R-:W-:Y:S01]  /*8060*/  FMUL R5, R68.reuse, R9 ;  /* 0x0000000944057220 */ /* 0x040fe20000400000 */
[----:B------:R-:W-:Y:S01]  /*8070*/  FFMA R0, R71, R72, R0 ;  /* 0x0000004847007223 */ /* 0x000fe20000000000 */
[----:B------:R-:W-:Y:S01]  /*8080*/  SHF.L.U32 R72, R77, 0x10, RZ ;  /* 0x000000104d487819 */ /* 0x000fe200000006ff */
[----:B------:R-:W-:Y:S01]  /*8090*/  FFMA R3, R71, R4, R3 ;  /* 0x0000000447037223 */ /* 0x000fe20000000003 */
[C---:B------:R-:W-:Y:S01]  /*80a0*/  FMUL R4, R68.reuse, R8 ;  /* 0x0000000844047220 */ /* 0x040fe20000400000 */
[C---:B------:R-:W-:Y:S01]  /*80b0*/  FMUL R8, R68.reuse, R12 ;  /* 0x0000000c44087220 */ /* 0x040fe20000400000 */
[C---:B------:R-:W-:Y:S01]  /*80c0*/  FMUL R12, R68.reuse, R16 ;  /* 0x00000010440c7220 */ /* 0x040fe20000400000 */
[C---:B------:R-:W-:Y:S01]  /*80d0*/  FMUL R16, R68.reuse, R20 ;  /* 0x0000001444107220 */ /* 0x040fe20000400000 */
[----:B------:R-:W-:Y:S01]  /*80e0*/  F2FP.BF16.F32.PACK_AB R92, R3, R0 ;  /* 0x00000000035c723e */ /* 0x000fe200000010ff */
[----:B------:R-:W-:Y:S01]  /*80f0*/  FMUL R20, R68, R24 ;  /* 0x0000001844147220 */ /* 0x000fe20000400000 */
[----:B------:R-:W-:Y:S01]  /*8100*/  LOP3.LUT R0, R78, 0xffff0000, RZ, 0xc0, !PT ;  /* 0xffff00004e007812 */ /* 0x000fe200078ec0ff */
[C---:B------:R-:W-:Y:S01]  /*8110*/  FMUL R24, R68.reuse, R28 ;  /* 0x0000001c44187220 */ /* 0x040fe20000400000 */
[----:B------:R-:W-:Y:S01]  /*8120*/  SHF.L.U32 R3, R79, 0x10, RZ ;  /* 0x000000104f037819 */ /* 0x000fe200000006ff */
[C---:B------:R-:W-:Y:S01]  /*8130*/  FMUL R28, R68.reuse, R32 ;  /* 0x00000020441c7220 */ /* 0x040fe20000400000 */
        /* <DEDUP_REMOVED lines=15> */
[----:B------:R-:W-:Y:S01]  /*8230*/  FMUL R60, R68, R64 ;  /* 0x00000040443c7220 */ /* 0x000fe20000400000 */
[----:B------:R-:W-:Y:S01]  /*8240*/  SHF.L.U32 R64, R78, 0x10, RZ ;  /* 0x000000104e407819 */ /* 0x000fe200000006ff */
[C---:B------:R-:W-:Y:S01]  /*8250*/  FMUL R7, R68.reuse, R7 ;  /* 0x0000000744077220 */ /* 0x040fe20000400000 */
[C---:B------:R-:W-:Y:S01]  /*8260*/  FMUL R37, R68.reuse, R41 ;  /* 0x0000002944257220 */ /* 0x040fe20000400000 */
[C---:B------:R-:W-:Y:S01]  /*8270*/  FMUL R41, R68.reuse, R45 ;  /* 0x0000002d44297220 */ /* 0x040fe20000400000 */
[C---:B------:R-:W-:Y:S01]  /*8280*/  FMUL R45, R68.reuse, R49 ;  /* 0x00000031442d7220 */ /* 0x040fe20000400000 */
[C---:B------:R-:W-:Y:S01]  /*8290*/  FFMA R6, R71.reuse, R72, R6 ;  /* 0x0000004847067223 */ /* 0x040fe20000000006 */
[C---:B------:R-:W-:Y:S01]  /*82a0*/  FMUL R49, R68.reuse, R53 ;  /* 0x0000003544317220 */ /* 0x040fe20000400000 */
[C---:B------:R-:W-:Y:S01]  /*82b0*/  FFMA R7, R71.reuse, R73, R7 ;  /* 0x0000004947077223 */ /* 0x040fe20000000007 */
[C---:B------:R-:W-:Y:S01]  /*82c0*/  FMUL R53, R68.reuse, R57 ;  /* 0x0000003944357220 */ /* 0x040fe20000400000 */
[----:B------:R-:W-:Y:S01]  /*82d0*/  FFMA R4, R71, R64, R4 ;  /* 0x0000004047047223 */ /* 0x000fe20000000004 */
[----:B------:R-:W-:Y:S01]  /*82e0*/  LOP3.LUT R64, R79, 0xffff0000, RZ, 0xc0, !PT ;  /* 0xffff00004f407812 */ /* 0x000fe200078ec0ff */
[C---:B------:R-:W-:Y:S01]  /*82f0*/  FMUL R10, R68.reuse, R10 ;  /* 0x0000000a440a7220 */ /* 0x040fe20000400000 */
[----:B------:R-:W-:Y:S01]  /*8300*/  F2FP.BF16.F32.PACK_AB R93, R7, R6 ;  /* 0x00000006075d723e */ /* 0x000fe200000010ff */
[C---:B------:R-:W-:Y:S01]  /*8310*/  FMUL R57, R68.reuse, R61 ;  /* 0x0000003d44397220 */ /* 0x040fe20000400000 */
[----:B------:R-:W-:Y:S01]  /*8320*/  LOP3.LUT R6, R83, 0xffff0000, RZ, 0xc0, !PT ;  /* 0xffff000053067812 */ /* 0x000fe200078ec0ff */
[----:B------:R-:W-:Y:S01]  /*8330*/  FMUL R61, R68, R65 ;  /* 0x00000041443d7220 */ /* 0x000fe20000400000 */
[C---:B------:R-:W-:Y:S01]  /*8340*/  SHF.L.U32 R65, R80.reuse, 0x10, RZ ;  /* 0x0000001050417819 */ /* 0x040fe200000006ff */
[C---:B------:R-:W-:Y:S01]  /*8350*/  FFMA R5, R71.reuse, R0, R5 ;  /* 0x0000000047057223 */ /* 0x040fe20000000005 */
[----:B------:R-:W-:Y:S01]  /*8360*/  LOP3.LUT R0, R80, 0xffff0000, RZ, 0xc0, !PT ;  /* 0xffff000050007812 */ /* 0x000fe200078ec0ff */
[C---:B------:R-:W-:Y:S01]  /*8370*/  FMUL R11, R68.reuse, R11 ;  /* 0x0000000b440b7220 */ /* 0x040fe20000400000 */
[----:B------:R-:W-:Y:S01]  /*8380*/  FFMA R10, R71, R3, R10 ;  /* 0x00000003470a7223 */ /* 0x000fe2000000000a */
[----:B------:R-:W-:Y:S01]  /*8390*/  SHF.L.U32 R3, R81, 0x10, RZ ;  /* 0x0000001051037819 */ /* 0x000fe200000006ff */
[----:B------:R-:W-:Y:S01]  /*83a0*/  FMUL R14, R68, R14 ;  /* 0x0000000e440e7220 */ /* 0x000fe20000400000 */
[----:B------:R-:W-:Y:S01]  /*83b0*/  F2FP.BF16.F32.PACK_AB R94, R5, R4 ;  /* 0x00000004055e723e */ /* 0x000fe200000010ff */
[C---:B------:R-:W-:Y:S01]  /*83c0*/  FFMA R11, R71.reuse, R64, R11 ;  /* 0x00000040470b7223 */ /* 0x040fe2000000000b */
[C---:B------:R-:W-:Y:S01]  /*83d0*/  LOP3.LUT R4, R82.reuse, 0xffff0000, RZ, 0xc0, !PT ;  /* 0xffff000052047812 */ /* 0x040fe200078ec0ff */
[----:B------:R-:W-:Y:S01]  /*83e0*/  FFMA R8, R71, R65, R8 ;  /* 0x0000004147087223 */ /* 0x000fe20000000008 */
[----:B------:R-:W-:Y:S01]  /*83f0*/  SHF.L.U32 R5, R83, 0x10, RZ ;  /* 0x0000001053057819 */ /* 0x000fe200000006ff */
[----:B------:R-:W-:Y:S01]  /*8400*/  FFMA R9, R71, R0, R9 ;  /* 0x0000000047097223 */ /* 0x000fe20000000009 */
[----:B------:R-:W-:Y:S01]  /*8410*/  LOP3.LUT R0, R81, 0xffff0000, RZ, 0xc0, !PT ;  /* 0xffff000051007812 */ /* 0x000fe200078ec0ff */
[----:B------:R-:W-:Y:S01]  /*8420*/  FFMA R14, R71, R3, R14 ;  /* 0x00000003470e7223 */ /* 0x000fe2000000000e */
[----:B------:R-:W-:Y:S01]  /*8430*/  SHF.L.U32 R3, R82, 0x10, RZ ;  /* 0x0000001052037819 */ /* 0x000fe200000006ff */
[C---:B------:R-:W-:Y:S01]  /*8440*/  FMUL R15, R68.reuse, R15 ;  /* 0x0000000f440f7220 */ /* 0x040fe20000400000 */
[----:B------:R-:W-:Y:S01]  /*8450*/  F2FP.BF16.F32.PACK_AB R95, R11, R10 ;  /* 0x0000000a0b5f723e */ /* 0x000fe200000010ff */
[----:B------:R-:W-:Y:S01]  /*8460*/  FMUL R18, R68, R18 ;  /* 0x0000001244127220 */ /* 0x000fe20000400000 */
[----:B------:R-:W-:Y:S01]  /*8470*/  F2FP.BF16.F32.PACK_AB R8, R9, R8 ;  /* 0x000000080908723e */ /* 0x000fe200000010ff */
[C---:B------:R-:W-:Y:S01]  /*8480*/  FFMA R15, R71.reuse, R0, R15 ;  /* 0x00000000470f7223 */ /* 0x040fe2000000000f */
[----:B------:R-:W-:Y:S01]  /*8490*/  SHF.L.U32 R0, R88, 0x10, RZ ;  /* 0x0000001058007819 */ /* 0x000fe200000006ff */
[----:B------:R-:W-:Y:S01]  /*84a0*/  FMUL R19, R68, R19 ;  /* 0x0000001344137220 */ /* 0x000fe20000400000 */
[C---:B------:R-:W-:Y:S01]  /*84b0*/  FFMA R12, R71.reuse, R3, R12 ;  /* 0x00000003470c7223 */ /* 0x040fe2000000000c */
[----:B------:R-:W-:Y:S01]  /*84c0*/  LOP3.LUT R3, R88, 0xffff0000, RZ, 0xc0, !PT ;  /* 0xffff000058037812 */ /* 0x000fe200078ec0ff */
[C---:B------:R-:W-:Y:S01]  /*84d0*/  FFMA R13, R71.reuse, R4, R13 ;  /* 0x00000004470d7223 */ /* 0x040fe2000000000d */
[----:B------:R-:W-:Y:S01]  /*84e0*/  LOP3.LUT R4, R90, 0xffff0000, RZ, 0xc0, !PT ;  /* 0xffff00005a047812 */ /* 0x000fe200078ec0ff */
[----:B------:R-:W-:Y:S01]  /*84f0*/  FFMA R18, R71, R5, R18 ;  /* 0x0000000547127223 */ /* 0x000fe20000000012 */
[----:B------:R-:W-:Y:S01]  /*8500*/  SHF.L.U32 R5, R91, 0x10, RZ ;  /* 0x000000105b057819 */ /* 0x000fe200000006ff */
[----:B------:R-:W-:Y:S01]  /*8510*/  FFMA R19, R71, R6, R19 ;  /* 0x0000000647137223 */ /* 0x000fe20000000013 */
[----:B------:R-:W-:Y:S01]  /*8520*/  LOP3.LUT R6, R91, 0xffff0000, RZ, 0xc0, !PT ;  /* 0xffff00005b067812 */ /* 0x000fe200078ec0ff */
[----:B------:R-:W-:Y:S01]  /*8530*/  FFMA R16, R71, R0, R16 ;  /* 0x0000000047107223 */ /* 0x000fe20000000010 */
[----:B------:R-:W-:Y:S01]  /*8540*/  SHF.L.U32 R0, R89, 0x10, RZ ;  /* 0x0000001059007819 */ /* 0x000fe200000006ff */
[----:B------:R-:W-:Y:S01]  /*8550*/  FMUL R22, R68, R22 ;  /* 0x0000001644167220 */ /* 0x000fe20000400000 */
[----:B------:R-:W-:Y:S01]  /*8560*/  F2FP.BF16.F32.PACK_AB R9, R15, R14 ;  /* 0x0000000e0f09723e */ /* 0x000fe200000010ff */
[C---:B------:R-:W-:Y:S01]  /*8570*/  FFMA R17, R71.reuse, R3, R17 ;  /* 0x0000000347117223 */ /* 0x040fe20000000011 */
[----:B------:R-:W-:Y:S01]  /*8580*/  SHF.L.U32 R3, R90, 0x10, RZ ;  /* 0x000000105a037819 */ /* 0x000fe200000006ff */
[----:B------:R-:W-:Y:S01]  /*8590*/  FFMA R22, R71, R0, R22 ;  /* 0x0000000047167223 */ /* 0x000fe20000000016 */
[----:B------:R-:W-:Y:S01]  /*85a0*/  LOP3.LUT R0, R89, 0xffff0000, RZ, 0xc0, !PT ;  /* 0xffff000059007812 */ /* 0x000fe200078ec0ff */
[C---:B------:R-:W-:Y:S01]  /*85b0*/  FMUL R23, R68.reuse, R23 ;  /* 0x0000001744177220 */ /* 0x040fe20000400000 */
[----:B------:R-:W-:Y:S01]  /*85c0*/  F2FP.BF16.F32.PACK_AB R10, R13, R12 ;  /* 0x0000000c0d0a723e */ /* 0x000fe200000010ff */
[----:B------:R-:W-:Y:S01]  /*85d0*/  FMUL R26, R68, R26 ;  /* 0x0000001a441a7220 */ /* 0x000fe20000400000 */
[----:B------:R-:W-:Y:S01]  /*85e0*/  F2FP.BF16.F32.PACK_AB R11, R19, R18 ;  /* 0x00000012130b723e */ /* 0x000fe200000010ff */
[----:B------:R-:W-:Y:S01]  /*85f0*/  FFMA R23, R71, R0, R23 ;  /* 0x0000000047177223 */ /* 0x000fe20000000017 */
[----:B------:R-:W-:Y:S01]  /*8600*/  SHF.L.U32 R0, R96, 0x10, RZ ;  /* 0x0000001060007819 */ /* 0x000fe200000006ff */
[----:B------:R-:W-:Y:S01]  /*8610*/  FMUL R27, R68, R27 ;  /* 0x0000001b441b7220 */ /* 0x000fe20000400000 */
[----:B------:R-:W-:Y:S01]  /*8620*/  F2FP.BF16.F32.PACK_AB R16, R17, R16 ;  /* 0x000000101110723e */ /* 0x000fe200000010ff */
[C---:B------:R-:W-:Y:S01]  /*8630*/  FFMA R20, R71.reuse, R3, R20 ;  /* 0x0000000347147223 */ /* 0x040fe20000000014 */
[----:B------:R-:W-:Y:S01]  /*8640*/  LOP3.LUT R3, R96, 0xffff0000, RZ, 0xc0, !PT ;  /* 0xffff000060037812 */ /* 0x000fe200078ec0ff */
[----:B------:R-:W-:Y:S01]  /*8650*/  FFMA R21, R71, R4, R21 ;  /* 0x0000000447157223 */ /* 0x000fe20000000015 */
[----:B------:R-:W-:Y:S01]  /*8660*/  SHF.L.U32 R4, R97, 0x10, RZ ;  /* 0x0000001061047819 */ /* 0x000fe200000006ff */
[----:B------:R-:W-:Y:S01]  /*8670*/  FFMA R26, R71, R5, R26 ;  /* 0x00000005471a7223 */ /* 0x000fe2000000001a */
[----:B------:R-:W-:Y:S01]  /*8680*/  F2FP.BF16.F32.PACK_AB R17, R23, R22 ;  /* 0x000000161711723e */ /* 0x000fe200000010ff */
[----:B------:R-:W-:Y:S01]  /*8690*/  FFMA R27, R71, R6, R27 ;  /* 0x00000006471b7223 */ /* 0x000fe2000000001b */
[----:B------:R-:W-:Y:S01]  /*86a0*/  F2FP.BF16.F32.PACK_AB R18, R21, R20 ;  /* 0x000000141512723e */ /* 0x000fe200000010ff */
[----:B------:R-:W-:Y:S01]  /*86b0*/  FFMA R24, R71, R0, R24 ;  /* 0x0000000047187223 */ /* 0x000fe20000000018 */
[----:B------:R-:W-:Y:S01]  /*86c0*/  LOP3.LUT R0, R97, 0xffff0000, RZ, 0xc0, !PT ;  /* 0xffff000061007812 */ /* 0x000fe200078ec0ff */
[C---:B------:R-:W-:Y:S01]  /*86d0*/  FMUL R30, R68.reuse, R30 ;  /* 0x0000001e441e7220 */ /* 0x040fe20000400000 */
[----:B------:R-:W-:Y:S01]  /*86e0*/  F2FP.BF16.F32.PACK_AB R19, R27, R26 ;  /* 0x0000001a1b13723e */ /* 0x000fe200000010ff */
[----:B------:R-:W-:Y:S01]  /*86f0*/  FMUL R31, R68, R31 ;  /* 0x0000001f441f7220 */ /* 0x000fe20000400000 */
[----:B------:R-:W-:Y:S01]  /*8700*/  SHF.L.U32 R5, R131, 0x10, RZ ;  /* 0x0000001083057819 */ /* 0x000fe200000006ff */
[C---:B------:R-:W-:Y:S01]  /*8710*/  FFMA R25, R71.reuse, R3, R25 ;  /* 0x0000000347197223 */ /* 0x040fe20000000019 */
[C---:B------:R-:W-:Y:S01]  /*8720*/  SHF.L.U32 R3, R98.reuse, 0x10, RZ ;  /* 0x0000001062037819 */ /* 0x040fe200000006ff */
[----:B------:R-:W-:Y:S01]  /*8730*/  FFMA R30, R71, R4, R30 ;  /* 0x00000004471e7223 */ /* 0x000fe2000000001e */
[----:B------:R-:W-:Y:S01]  /*8740*/  SHF.L.U32 R4, R99, 0x10, RZ ;  /* 0x0000001063047819 */ /* 0x000fe200000006ff */
[C---:B------:R-:W-:Y:S01]  /*8750*/  FFMA R31, R71.reuse, R0, R31 ;  /* 0x00000000471f7223 */ /* 0x040fe2000000001f */
[----:B------:R-:W-:Y:S01]  /*8760*/  LOP3.LUT R0, R98, 0xffff0000, RZ, 0xc0, !PT ;  /* 0xffff000062007812 */ /* 0x000fe200078ec0ff */
[----:B------:R-:W-:Y:S01]  /*8770*/  FFMA R28, R71, R3, R28 ;  /* 0x00000003471c7223 */ /* 0x000fe2000000001c */
[----:B------:R-:W-:Y:S01]  /*8780*/  LOP3.LUT R3, R99, 0xffff0000, RZ, 0xc0, !PT ;  /* 0xffff000063037812 */ /* 0x000fe200078ec0ff */
[----:B------:R-:W-:Y:S01]  /*8790*/  FMUL R34, R68, R34 ;  /* 0x0000002244227220 */ /* 0x000fe20000400000 */
[----:B------:R-:W-:Y:S01]  /*87a0*/  F2FP.BF16.F32.PACK_AB R24, R25, R24 ;  /* 0x000000181918723e */ /* 0x000fe200000010ff */
[----:B------:R-:W-:Y:S01]  /*87b0*/  FFMA R29, R71, R0, R29 ;  /* 0x00000000471d7223 */ /* 0x000fe2000000001d */
[----:B------:R-:W-:Y:S01]  /*87c0*/  SHF.L.U32 R0, R104, 0x10, RZ ;  /* 0x0000001068007819 */ /* 0x000fe200000006ff */
[----:B------:R-:W-:Y:S01]  /*87d0*/  FMUL R35, R68, R35 ;  /* 0x0000002344237220 */ /* 0x000fe20000400000 */
[----:B------:R-:W-:Y:S01]  /*87e0*/  F2FP.BF16.F32.PACK_AB R25, R31, R30 ;  /* 0x0000001e1f19723e */ /* 0x000fe200000010ff */
[----:B------:R-:W-:Y:S01]  /*87f0*/  FFMA R34, R71, R4, R34 ;  /* 0x0000000447227223 */ /* 0x000fe20000000022 */
[----:B------:R-:W-:Y:S01]  /*8800*/  SHF.L.U32 R4, R105, 0x10, RZ ;  /* 0x0000001069047819 */ /* 0x000fe200000006ff */
[C---:B------:R-:W-:Y:S01]  /*8810*/  FFMA R35, R71.reuse, R3, R35 ;  /* 0x0000000347237223 */ /* 0x040fe20000000023 */
[----:B------:R-:W-:Y:S01]  /*8820*/  LOP3.LUT R3, R104, 0xffff0000, RZ, 0xc0, !PT ;  /* 0xffff000068037812 */ /* 0x000fe200078ec0ff */
[----:B------:R-:W-:Y:S01]  /*8830*/  FFMA R32, R71, R0, R32 ;  /* 0x0000000047207223 */ /* 0x000fe20000000020 */
[----:B------:R-:W-:Y:S01]  /*8840*/  LOP3.LUT R0, R105, 0xffff0000, RZ, 0xc0, !PT ;  /* 0xffff000069007812 */ /* 0x000fe200078ec0ff */
[C---:B------:R-:W-:Y:S01]  /*8850*/  FMUL R38, R68.reuse, R38 ;  /* 0x0000002644267220 */ /* 0x040fe20000400000 */
[----:B------:R-:W-:Y:S01]  /*8860*/  F2FP.BF16.F32.PACK_AB R26, R29, R28 ;  /* 0x0000001c1d1a723e */ /* 0x000fe200000010ff */
[----:B------:R-:W-:Y:S01]  /*8870*/  FMUL R39, R68, R39 ;  /* 0x0000002744277220 */ /* 0x000fe20000400000 */
[----:B------:R-:W-:Y:S01]  /*8880*/  F2FP.BF16.F32.PACK_AB R27, R35, R34 ;  /* 0x00000022231b723e */ /* 0x000fe200000010ff */
[C---:B------:R-:W-:Y:S01]  /*8890*/  FFMA R33, R71.reuse, R3, R33 ;  /* 0x0000000347217223 */ /* 0x040fe20000000021 */
[C---:B------:R-:W-:Y:S01]  /*88a0*/  SHF.L.U32 R3, R106.reuse, 0x10, RZ ;  /* 0x000000106a037819 */ /* 0x040fe200000006ff */
[C---:B------:R-:W-:Y:S01]  /*88b0*/  FFMA R38, R71.reuse, R4, R38 ;  /* 0x0000000447267223 */ /* 0x040fe20000000026 */
[----:B------:R-:W-:Y:S01]  /*88c0*/  LOP3.LUT R4, R106, 0xffff0000, RZ, 0xc0, !PT ;  /* 0xffff00006a047812 */ /* 0x000fe200078ec0ff */
[----:B------:R-:W-:Y:S01]  /*88d0*/  FFMA R39, R71, R0, R39 ;  /* 0x0000000047277223 */ /* 0x000fe20000000027 */
[----:B------:R-:W-:Y:S01]  /*88e0*/  SHF.L.U32 R0, R107, 0x10, RZ ;  /* 0x000000106b007819 */ /* 0x000fe200000006ff */
[----:B------:R-:W-:Y:S01]  /*88f0*/  FMUL R42, R68, R42 ;  /* 0x0000002a442a7220 */ /* 0x000fe20000400000 */
[----:B------:R-:W-:Y:S01]  /*8900*/  F2FP.BF16.F32.PACK_AB R32, R33, R32 ;  /* 0x000000202120723e */ /* 0x000fe200000010ff */
[----:B------:R-:W-:Y:S01]  /*8910*/  FFMA R36, R71, R3, R36 ;  /* 0x0000000347247223 */ /* 0x000fe20000000024 */
[----:B------:R-:W-:Y:S01]  /*8920*/  LOP3.LUT R3, R107, 0xffff0000, RZ, 0xc0, !PT ;  /* 0xffff00006b037812 */ /* 0x000fe200078ec0ff */
[----:B------:R1:W-:Y:S01]  /*8930*/  STS.128 [R164+UR44+0x400], R92 ;  /* 0x0004005ca4007988 */ /* 0x0003e20008000c2c */
[----:B------:R-:W-:Y:S01]  /*8940*/  F2FP.BF16.F32.PACK_AB R33, R39, R38 ;  /* 0x000000262721723e */ /* 0x000fe200000010ff */
[----:B------:R-:W-:Y:S01]  /*8950*/  FFMA R37, R71, R4, R37 ;  /* 0x0000000447257223 */ /* 0x000fe20000000025 */
[----:B------:R-:W-:Y:S01]  /*8960*/  SHF.L.U32 R4, R113, 0x10, RZ ;  /* 0x0000001071047819 */ /* 0x000fe200000006ff */
[----:B------:R-:W-:Y:S01]  /*8970*/  FFMA R42, R71, R0, R42 ;  /* 0x00000000472a7223 */ /* 0x000fe2000000002a */
[----:B------:R-:W-:Y:S01]  /*8980*/  SHF.L.U32 R0, R112, 0x10, RZ ;  /* 0x0000001070007819 */ /* 0x000fe200000006ff */
[----:B------:R-:W-:Y:S01]  /*8990*/  FMUL R43, R68, R43 ;  /* 0x0000002b442b7220 */ /* 0x000fe20000400000 */
[----:B------:R-:W-:Y:S01]  /*89a0*/  F2FP.BF16.F32.PACK_AB R34, R37, R36 ;  /* 0x000000242522723e */ /* 0x000fe200000010ff */
[----:B------:R1:W-:Y:S01]  /*89b0*/  STS.128 [R163+0x400], R8 ;  /* 0x00040008a3007388 */ /* 0x0003e20000000c00 */
[----:B------:R-:W-:Y:S01]  /*89c0*/  LOP3.LUT R6, R131, 0xffff0000, RZ, 0xc0, !PT ;  /* 0xffff000083067812 */ /* 0x000fe200078ec0ff */
[C---:B------:R-:W-:Y:S01]  /*89d0*/  FFMA R43, R71.reuse, R3, R43 ;  /* 0x00000003472b7223 */ /* 0x040fe2000000002b */
[----:B------:R-:W-:Y:S01]  /*89e0*/  LOP3.LUT R3, R112, 0xffff0000, RZ, 0xc0, !PT ;  /* 0xffff000070037812 */ /* 0x000fe200078ec0ff */
[----:B------:R-:W-:Y:S01]  /*89f0*/  FFMA R40, R71, R0, R40 ;  /* 0x0000000047287223 */ /* 0x000fe20000000028 */
[----:B------:R-:W-:Y:S01]  /*8a00*/  LOP3.LUT R0, R113, 0xffff0000, RZ, 0xc0, !PT ;  /* 0xffff000071007812 */ /* 0x000fe200078ec0ff */
[C---:B------:R-:W-:Y:S01]  /*8a10*/  FMUL R46, R68.reuse, R46 ;  /* 0x0000002e442e7220 */ /* 0x040fe20000400000 */
[----:B------:R-:W-:Y:S01]  /*8a20*/  F2FP.BF16.F32.PACK_AB R35, R43, R42 ;  /* 0x0000002a2b23723e */ /* 0x000fe200000010ff */
[----:B------:R1:W-:Y:S01]  /*8a30*/  STS.128 [R162+0x400], R16 ;  /* 0x00040010a2007388 */ /* 0x0003e20000000c00 */
[----:B------:R-:W-:Y:S01]  /*8a40*/  FMUL R47, R68, R47 ;  /* 0x0000002f442f7220 */ /* 0x000fe20000400000 */
[C---:B------:R-:W-:Y:S01]  /*8a50*/  FFMA R41, R71.reuse, R3, R41 ;  /* 0x0000000347297223 */ /* 0x040fe20000000029 */
[C---:B------:R-:W-:Y:S01]  /*8a60*/  SHF.L.U32 R3, R114.reuse, 0x10, RZ ;  /* 0x0000001072037819 */ /* 0x040fe200000006ff */
[----:B------:R-:W-:Y:S01]  /*8a70*/  FFMA R46, R71, R4, R46 ;  /* 0x00000004472e7223 */ /* 0x000fe2000000002e */
[----:B------:R-:W-:Y:S01]  /*8a80*/  SHF.L.U32 R4, R115, 0x10, RZ ;  /* 0x0000001073047819 */ /* 0x000fe200000006ff */
[C---:B------:R-:W-:Y:S01]  /*8a90*/  FFMA R47, R71.reuse, R0, R47 ;  /* 0x00000000472f7223 */ /* 0x040fe2000000002f */
[----:B------:R-:W-:Y:S01]  /*8aa0*/  LOP3.LUT R0, R114, 0xffff0000, RZ, 0xc0, !PT ;  /* 0xffff000072007812 */ /* 0x000fe200078ec0ff */
[----:B------:R-:W-:Y:S01]  /*8ab0*/  FFMA R44, R71, R3, R44 ;  /* 0x00000003472c7223 */ /* 0x000fe2000000002c */
[----:B------:R-:W-:Y:S01]  /*8ac0*/  SHF.L.U32 R3, R120, 0x10, RZ ;  /* 0x0000001078037819 */ /* 0x000fe200000006ff */
[----:B------:R1:W-:Y:S01]  /*8ad0*/  STS.128 [R161+0x400], R24 ;  /* 0x00040018a1007388 */ /* 0x0003e20000000c00 */
[----:B------:R-:W-:Y:S01]  /*8ae0*/  F2FP.BF16.F32.PACK_AB R40, R41, R40 ;  /* 0x000000282928723e */ /* 0x000fe200000010ff */
[----:B------:R-:W-:Y:S01]  /*8af0*/  FFMA R45, R71, R0, R45 ;  /* 0x00000000472d7223 */ /* 0x000fe2000000002d */
[----:B------:R-:W-:Y:S01]  /*8b00*/  LOP3.LUT R0, R115, 0xffff0000, RZ, 0xc0, !PT ;  /* 0xffff000073007812 */ /* 0x000fe200078ec0ff */
[C---:B------:R-:W-:Y:S01]  /*8b10*/  FMUL R50, R68.reuse, R50 ;  /* 0x0000003244327220 */ /* 0x040fe20000400000 */
[----:B------:R-:W-:Y:S01]  /*8b20*/  F2FP.BF16.F32.PACK_AB R41, R47, R46 ;  /* 0x0000002e2f29723e */ /* 0x000fe200000010ff */
[----:B------:R-:W-:Y:S01]  /*8b30*/  FMUL R51, R68, R51 ;  /* 0x0000003344337220 */ /* 0x000fe20000400000 */
[----:B------:R-:W-:Y:S01]  /*8b40*/  F2FP.BF16.F32.PACK_AB R42, R45, R44 ;  /* 0x0000002c2d2a723e */ /* 0x000fe200000010ff */
[----:B------:R1:W-:Y:S01]  /*8b50*/  STS.128 [R149+0x400], R32 ;  /* 0x0004002095007388 */ /* 0x0003e20000000c00 */
[C---:B------:R-:W-:Y:S01]  /*8b60*/  FFMA R50, R71.reuse, R4, R50 ;  /* 0x0000000447327223 */ /* 0x040fe20000000032 */
[----:B------:R-:W-:Y:S01]  /*8b70*/  LOP3.LUT R4, R120, 0xffff0000, RZ, 0xc0, !PT ;  /* 0xffff000078047812 */ /* 0x000fe200078ec0ff */
[----:B------:R-:W-:Y:S01]  /*8b80*/  FFMA R51, R71, R0, R51 ;  /* 0x0000000047337223 */ /* 0x000fe20000000033 */
[----:B------:R-:W-:Y:S01]  /*8b90*/  SHF.L.U32 R0, R121, 0x10, RZ ;  /* 0x0000001079007819 */ /* 0x000fe200000006ff */
[C---:B------:R-:W-:Y:S01]  /*8ba0*/  FMUL R54, R68.reuse, R54 ;  /* 0x0000003644367220 */ /* 0x040fe20000400000 */
[----:B------:R-:W-:Y:S01]  /*8bb0*/  FFMA R48, R71, R3, R48 ;  /* 0x0000000347307223 */ /* 0x000fe20000000030 */
[----:B------:R-:W-:Y:S01]  /*8bc0*/  LOP3.LUT R3, R121, 0xffff0000, RZ, 0xc0, !PT ;  /* 0xffff000079037812 */ /* 0x000fe200078ec0ff */
[----:B------:R-:W-:Y:S01]  /*8bd0*/  FFMA R49, R71, R4, R49 ;  /* 0x0000000447317223 */ /* 0x000fe20000000031 */
[----:B------:R-:W-:Y:S01]  /*8be0*/  SHF.L.U32 R4, R123, 0x10, RZ ;  /* 0x000000107b047819 */ /* 0x000fe200000006ff */
[C---:B------:R-:W-:Y:S01]  /*8bf0*/  FFMA R54, R71.reuse, R0, R54 ;  /* 0x0000000047367223 */ /* 0x040fe20000000036 */
[----:B------:R-:W-:Y:S01]  /*8c00*/  FMUL R55, R68, R55 ;  /* 0x0000003744377220 */ /* 0x000fe20000400000 */
[----:B------:R-:W-:Y:S01]  /*8c10*/  SHF.L.U32 R0, R122, 0x10, RZ ;  /* 0x000000107a007819 */ /* 0x000fe200000006ff */
[C---:B------:R-:W-:Y:S01]  /*8c20*/  FMUL R58, R68.reuse, R58 ;  /* 0x0000003a443a7220 */ /* 0x040fe20000400000 */
[----:B------:R-:W-:Y:S01]  /*8c30*/  FMUL R59, R68, R59 ;  /* 0x0000003b443b7220 */ /* 0x000fe20000400000 */
[C---:B------:R-:W-:Y:S01]  /*8c40*/  FFMA R55, R71.reuse, R3, R55 ;  /* 0x0000000347377223 */ /* 0x040fe20000000037 */
[----:B------:R-:W-:Y:S01]  /*8c50*/  LOP3.LUT R3, R122, 0xffff0000, RZ, 0xc0, !PT ;  /* 0xffff00007a037812 */ /* 0x000fe200078ec0ff */
[----:B------:R-:W-:Y:S01]  /*8c60*/  FFMA R52, R71, R0, R52 ;  /* 0x0000000047347223 */ /* 0x000fe20000000034 */
[----:B------:R-:W-:Y:S01]  /*8c70*/  LOP3.LUT R0, R123, 0xffff0000, RZ, 0xc0, !PT ;  /* 0xffff00007b007812 */ /* 0x000fe200078ec0ff */
[----:B------:R-:W-:Y:S01]  /*8c80*/  FMUL R62, R68, R62 ;  /* 0x0000003e443e7220 */ /* 0x000fe20000400000 */
[----:B------:R-:W-:Y:S01]  /*8c90*/  F2FP.BF16.F32.PACK_AB R43, R51, R50 ;  /* 0x00000032332b723e */ /* 0x000fe200000010ff */
[C---:B------:R-:W-:Y:S01]  /*8ca0*/  FFMA R53, R71.reuse, R3, R53 ;  /* 0x0000000347357223 */ /* 0x040fe20000000035 */
[C---:B------:R-:W-:Y:S01]  /*8cb0*/  FFMA R58, R71.reuse, R4, R58 ;  /* 0x00000004473a7223 */ /* 0x040fe2000000003a */
[----:B------:R-:W-:Y:S01]  /*8cc0*/  FFMA R59, R71, R0, R59 ;  /* 0x00000000473b7223 */ /* 0x000fe2000000003b */
[C---:B------:R-:W-:Y:S01]  /*8cd0*/  SHF.L.U32 R3, R128.reuse, 0x10, RZ ;  /* 0x0000001080037819 */ /* 0x040fe200000006ff */
[----:B------:R1:W-:Y:S01]  /*8ce0*/  STS.128 [R160+0x400], R40 ;  /* 0x00040028a0007388 */ /* 0x0003e20000000c00 */
[----:B------:R-:W-:Y:S01]  /*8cf0*/  LOP3.LUT R0, R128, 0xffff0000, RZ, 0xc0, !PT ;  /* 0xffff000080007812 */ /* 0x000fe200078ec0ff */
[----:B------:R-:W-:Y:S01]  /*8d00*/  FMUL R63, R68, R63 ;  /* 0x0000003f443f7220 */ /* 0x000fe20000400000 */
[----:B------:R-:W-:Y:S01]  /*8d10*/  SHF.L.U32 R4, R129, 0x10, RZ ;  /* 0x0000001081047819 */ /* 0x000fe200000006ff */
[C---:B------:R-:W-:Y:S01]  /*8d20*/  FFMA R56, R71.reuse, R3, R56 ;  /* 0x0000000347387223 */ /* 0x040fe20000000038 */
[C---:B------:R-:W-:Y:S01]  /*8d30*/  SHF.L.U32 R3, R130.reuse, 0x10, RZ ;  /* 0x0000001082037819 */ /* 0x040fe200000006ff */
[----:B------:R-:W-:Y:S01]  /*8d40*/  FFMA R57, R71, R0, R57 ;  /* 0x0000000047397223 */ /* 0x000fe20000000039 */
[----:B------:R-:W-:Y:S01]  /*8d50*/  LOP3.LUT R0, R129, 0xffff0000, RZ, 0xc0, !PT ;  /* 0xffff000081007812 */ /* 0x000fe200078ec0ff */
[----:B------:R-:W-:Y:S01]  /*8d60*/  FFMA R62, R71, R4, R62 ;  /* 0x00000004473e7223 */ /* 0x000fe2000000003e */
[----:B------:R-:W-:Y:S01]  /*8d70*/  LOP3.LUT R4, R130, 0xffff0000, RZ, 0xc0, !PT ;  /* 0xffff000082047812 */ /* 0x000fe200078ec0ff */
[C---:B------:R-:W-:Y:S01]  /*8d80*/  FMUL R66, R68.reuse, R66 ;  /* 0x0000004244427220 */ /* 0x040fe20000400000 */
[----:B------:R-:W-:Y:S01]  /*8d90*/  F2FP.BF16.F32.PACK_AB R48, R49, R48 ;  /* 0x000000303130723e */ /* 0x000fe200000010ff */
[----:B------:R-:W-:Y:S01]  /*8da0*/  FFMA R63, R71, R0, R63 ;  /* 0x00000000473f7223 */ /* 0x000fe2000000003f */
[----:B------:R-:W-:Y:S01]  /*8db0*/  FMUL R67, R68, R67 ;  /* 0x0000004344437220 */ /* 0x000fe20000400000 */
[----:B------:R-:W-:Y:S01]  /*8dc0*/  F2FP.BF16.F32.PACK_AB R49, R55, R54 ;  /* 0x000000363731723e */ /* 0x000fe200000010ff */
[----:B------:R-:W-:Y:S01]  /*8dd0*/  FFMA R60, R71, R3, R60 ;  /* 0x00000003473c7223 */ /* 0x000fe2000000003c */
[----:B------:R-:W-:Y:S01]  /*8de0*/  F2FP.BF16.F32.PACK_AB R50, R53, R52 ;  /* 0x000000343532723e */ /* 0x000fe200000010ff */
[----:B------:R-:W-:Y:S01]  /*8df0*/  FFMA R61, R71, R4, R61 ;  /* 0x00000004473d7223 */ /* 0x000fe2000000003d */
[----:B------:R-:W-:Y:S01]  /*8e00*/  F2FP.BF16.F32.PACK_AB R51, R59, R58 ;  /* 0x0000003a3b33723e */ /* 0x000fe200000010ff */
[C---:B------:R-:W-:Y:S01]  /*8e10*/  FFMA R66, R71.reuse, R5, R66 ;  /* 0x0000000547427223 */ /* 0x040fe20000000042 */
[----:B------:R-:W-:Y:S01]  /*8e20*/  FFMA R67, R71, R6, R67 ;  /* 0x0000000647437223 */ /* 0x000fe20000000043 */
[----:B------:R-:W-:Y:S02]  /*8e30*/  F2FP.BF16.F32.PACK_AB R56, R57, R56 ;  /* 0x000000383938723e */ /* 0x000fe400000010ff */
[----:B------:R1:W-:Y:S01]  /*8e40*/  STS.128 [R159+0x400], R48 ;  /* 0x000400309f007388 */ /* 0x0003e20000000c00 */
[----:B------:R-:W-:Y:S02]  /*8e50*/  F2FP.BF16.F32.PACK_AB R57, R63, R62 ;  /* 0x0000003e3f39723e */ /* 0x000fe400000010ff */
[----:B------:R-:W-:Y:S02]  /*8e60*/  F2FP.BF16.F32.PACK_AB R58, R61, R60 ;  /* 0x0000003c3d3a723e */ /* 0x000fe400000010ff */
[----:B------:R-:W-:Y:S05]  /*8e70*/  F2FP.BF16.F32.PACK_AB R59, R67, R66 ;  /* 0x00000042433b723e */ /* 0x000fea00000010ff */
[----:B------:R1:W-:Y:S01]  /*8e80*/  STS.128 [R158+0x400], R56 ;  /* 0x000400389e007388 */ /* 0x0003e20000000c00 */
[----:B------:R-:W-:Y:S01]  /*8e90*/  @!PT LDS RZ, [RZ] ;  /* 0x00000000fffff984 */ /* 0x000fe20000000800 */
[----:B------:R-:W-:Y:S01]  /*8ea0*/  @!PT LDS RZ, [RZ] ;  /* 0x00000000fffff984 */ /* 0x000fe20000000800 */
[----:B------:R-:W-:Y:S01]  /*8eb0*/  @!PT LDS RZ, [RZ] ;  /* 0x00000000fffff984 */ /* 0x000fe20000000800 */
[----:B------:R-:W-:Y:S01]  /*8ec0*/  @!PT LDS RZ, [RZ] ;  /* 0x00000000fffff984 */ /* 0x000fe20000000800 */
[----:B------:R3:W-:Y:S07]  /*8ed0*/  MEMBAR.ALL.CTA ;  /* 0x0000000000007992 */ /* 0x0007ee0000008000 */
[----:B---3--:R-:W3:Y:S02]  /*8ee0*/  FENCE.VIEW.ASYNC.S ;  /* 0x00000000000073c6 */ /* 0x008ee40000000000 */
[----:B---3--:R-:W-:Y:S06]  /*8ef0*/  BAR.SYNC.DEFER_BLOCKING 0x1, 0x80 ;  /* 0x0042000000007b1d */ /* 0x008fec0000010000 */
[----:B------:R-:W-:Y:S05]  /*8f00*/  @P0 BRA `(.L_x_116) ;  /* 0x0000000000300947 */ /* 0x000fea0003800000 */
[----:B------:R-:W3:Y:S01]  /*8f10*/  LDCU.64 UR6, c[0x0][0x348] ;  /* 0x00006900ff0677ac */ /* 0x000ee20008000a00 */
[----:B------:R-:W-:Y:S01]  /*8f20*/  R2UR UR5, R70 ;  /* 0x00000000460572ca */ /* 0x000fe200000e0000 */
[----:B------:R-:W-:Y:S01]  /*8f30*/  UIADD3 UR4, UPT, UPT, UR44, 0x400, URZ ;  /* 0x000004002c047890 */ /* 0x000fe2000fffe0ff */
[----:B------:R-:W-:Y:S05]  /*8f40*/  UMOV UR51, UR52 ;  /* 0x0000003400337c82 */ /* 0x000fea0008000000 */
[----:B------:R-:W-:Y:S06]  /*8f50*/  IMAD.U32 R146, RZ, RZ, UR4 ;  /* 0x00000004ff927e24 */ /* 0x000fec000f8e00ff */
[----:B------:R-:W-:Y:S01]  /*8f60*/  UIADD3 UR49, UPT, UPT, UR53, UR5, URZ ;  /* 0x0000000535317290 */ /* 0x000fe2000fffe0ff */
[----:B------:R-:W-:Y:S01]  /*8f70*/  R2UR UR48, R146 ;  /* 0x00000000923072ca */ /* 0x000fe200000e0000 */
[----:B---3--:R-:W-:Y:S04]  /*8f80*/  UIADD3 UR4, UP0, UPT, UR6, 0xa80, URZ ;  /* 0x00000a8006047890 */ /* 0x008fe8000ff1e0ff */
[----:B------:R-:W-:Y:S09]  /*8f90*/  UIADD3.X UR5, UPT, UPT, URZ, UR7, URZ, UP0, !UPT ;  /* 0x00000007ff057290 */ /* 0x000ff200087fe4ff */
[----:B------:R3:W-:Y:S01]  /*8fa0*/  UTMASTG.3D [UR48], [UR4] ;  /* 0x00000030040073b5 */ /* 0x0007e20008010000 */
[----:B------:R0:W-:Y:S01]  /*8fb0*/  UTMACMDFLUSH ;  /* 0x00000000000079b7 */ /* 0x0001e20000000000 */
[----:B---3--:R-:W-:Y:S04]  /*8fc0*/  DEPBAR.LE SB0, 0x1 ;  /* 0x000080400000791a */ /* 0x008fe80000000000 */
.L_x_116:
[----:B------:R-:W-:Y:S05]  /*8fd0*/  BSYNC.RECONVERGENT B0 ;  /* 0x0000000000007941 */ /* 0x000fea0003800200 */
.L_x_115:
[----:B------:R-:W-:Y:S01]  /*8fe0*/  BAR.SYNC.DEFER_BLOCKING 0x1, 0x80 ;  /* 0x0042000000007b1d */ /* 0x000fe20000010000 */
[----:B------:R-:W-:Y:S01]  /*8ff0*/  ISETP.NE.AND P1, PT, R157, RZ, PT ;  /* 0x000000ff9d00720c */ /* 0x000fe20003f25270 */
[----:B------:R-:W-:Y:S01]  /*9000*/  UISETP.NE.AND UP0, UPT, UR54, URZ, UPT ;  /* 0x000000ff3600728c */ /* 0x000fe2000bf05270 */
[----:B------:R-:W-:Y:S11]  /*9010*/  LEA R3, R74, UR44, 0x3 ;  /* 0x0000002c4a037c11 */ /* 0x000ff6000f8e18ff */
[----:B------:R-:W-:Y:S01]  /*9020*/  @P1 SHF.L.U32 R5, R151, 0x1f, RZ ;  /* 0x0000001f97051819 */ /* 0x000fe200000006ff */
[----:B------:R-:W-:Y:S06]  /*9030*/  BRA.U !UP0, `(.L_x_117) ;  /* 0x0000000108247547 */ /* 0x000fec000b800000 */
[----:B------:R-:W3:Y:S01]  /*9040*/  S2R R0, SR_CgaCtaId ;  /* 0x0000000000007919 */ /* 0x000ee20000008800 */
[----:B------:R-:W-:Y:S01]  /*9050*/  IMAD.U32 R4, RZ, RZ, UR47 ;  /* 0x0000002fff047e24 */ /* 0x000fe2000f8e00ff */
[----:B------:R-:W-:Y:S04]  /*9060*/  UIADD3 UR4, UPT, UPT, UR47, 0x1, URZ ;  /* 0x000000012f047890 */ /* 0x000fe8000fffe0ff */
[----:B------:R-:W-:Y:S01]  /*9070*/  @P1 LEA R4, R4, UR44, 0x3 ;  /* 0x0000002c04041c11 */ /* 0x000fe2000f8e18ff */
[----:B------:R-:W-:Y:S04]  /*9080*/  UISETP.NE.AND UP0, UPT, UR4, 0x4, UPT ;  /* 0x000000040400788c */ /* 0x000fe8000bf05270 */
[----:B------:R-:W-:Y:S01]  /*9090*/  @P1 VIADD R4, R4, 0x40 ;  /* 0x0000004004041836 */ /* 0x000fe20000000000 */
[----:B------:R-:W-:Y:S04]  /*90a0*/  USEL UR47, UR4, URZ, UP0 ;  /* 0x000000ff042f7287 */ /* 0x000fe80008000000 */
[----:B---3--:R-:W-:Y:S04]  /*90b0*/  @P1 PRMT R0, R0, 0x654, R4 ;  /* 0x0000065400001816 */ /* 0x008fe80000000004 */
[----:B------:R3:W-:Y:S04]  /*90c0*/  @P1 SYNCS.ARRIVE.TRANS64.RED.A1T0 RZ, [R0+URZ], RZ ;  /* 0x000000ff00ff19a7 */ /* 0x0007e800081004ff */
.L_x_117:
[----:B------:R-:W4:Y:S01]  /*90d0*/  @P1 SYNCS.PHASECHK.TRANS64.TRYWAIT P0, [R3+URZ+0x20], R5 ;  /* 0x00002005030015a7 */ /* 0x000f2200080011ff */
[----:B------:R-:W-:Y:S01]  /*90e0*/  UISETP.NE.AND UP0, UPT, UR38, URZ, UPT ;  /* 0x000000ff2600728c */ /* 0x000fe2000bf05270 */
[----:B------:R-:W-:Y:S01]  /*90f0*/  BSSY B1, `(.L_x_118) ;  /* 0x0000021000017945 */ /* 0x000fe20003800000 */
[----:B------:R-:W-:Y:S02]  /*9100*/  UMOV UR4, 0x80 ;  /* 0x0000008000047882 */ /* 0x000fe40000000000 */
[----:B------:R-:W-:Y:S01]  /*9110*/  USEL UR39, UR4, 0x40, !UP0 ;  /* 0x0000004004277887 */ /* 0x000fe2000c000000 */
[----:B----4-:R-:W-:Y:S01]  /*9120*/  @P1 SEL R86, RZ, 0x1, !P0 ;  /* 0x00000001ff561807 */ /* 0x010fe20004000000 */
[----:B------:R-:W-:Y:S10]  /*9130*/  @!P1 BRA `(.L_x_119) ;  /* 0x0000000000709947 */ /* 0x000ff40003800000 */
[----:B------:R-:W-:Y:S01]  /*9140*/  ISETP.NE.AND P1, PT, R87, RZ, PT ;  /* 0x000000ff5700720c */ /* 0x000fe20003f25270 */
[----:B------:R-:W-:Y:S01]  /*9150*/  BSSY B0, `(.L_x_120) ;  /* 0x000000b000007945 */ /* 0x000fe20003800000 */
[----:B------:R-:W-:Y:S11]  /*9160*/  ISETP.NE.AND P0, PT, R86, RZ, PT ;  /* 0x000000ff5600720c */ /* 0x000ff60003f05270 */
[----:B------:R-:W-:Y:S05]  /*9170*/  @P1 IMAD R7, R74, 0x4000, R164 ;  /* 0x000040004a071824 */ /* 0x000fea00078e02a4 */
[----:B------:R-:W-:Y:S04]  /*9180*/  @P1 IADD3 R6, PT, PT, R7, UR44, RZ ;  /* 0x0000002c07061c10 */ /* 0x000fe8000fffe0ff */
[----:B------:R-:W-:Y:S01]  /*9190*/  @P1 IADD3 R5, PT, PT, R84, R6, RZ ;  /* 0x0000000654051210 */ /* 0x000fe20007ffe0ff */
[--C-:B------:R-:W-:Y:S02]  /*91a0*/  @P1 IMAD.IADD R4, R75, 0x1, R6.reuse ;  /* 0x000000014b041824 */ /* 0x100fe400078e0206 */
[----:B------:R-:W-:Y:S01]  /*91b0*/  @P1 IMAD.IADD R6, R85, 0x1, R6 ;  /* 0x0000000155061824 */ /* 0x000fe200078e0206 */
[----:B------:R-:W-:Y:S06]  /*91c0*/  @P0 BRA `(.L_x_121) ;  /* 0x00000000000c0947 */ /* 0x000fec0003800000 */
[----:B---3--:R-:W-:Y:S04]  /*91d0*/  SHF.L.U32 R0, R151, 0x1f, RZ ;  /* 0x0000001f97007819 */ /* 0x008fe800000006ff */
[----:B------:R-:W3:Y:S02]  /*91e0*/  SYNCS.PHASECHK.TRANS64.TRYWAIT P0, [R3+URZ+0x20], R0 ;  /* 0x00002000030075a7 */ /* 0x000ee400080011ff */
[----:B---3--:R-:W-:Y:S05]  /*91f0*/  @!P0 BRA `(.L_x_122) ;  /* 0x00000048005c8947 */ /* 0x008fea0003800000 */
.L_x_121:
[----:B------:R-:W-:Y:S05]  /*9200*/  BSYNC B0 ;  /* 0x0000000000007941 */ /* 0x000fea0003800000 */
.L_x_120:
[----:B------:R-:W-:Y:S01]  /*9210*/  ISETP.NE.AND P0, PT, R87, RZ, PT ;  /* 0x000000ff5700720c */ /* 0x000fe20003f05270 */
[----:B------:R-:W-:Y:S11]  /*9220*/  VIADD R74, R74, 0x1 ;  /* 0x000000014a4a7836 */ /* 0x000ff60000000000 */
[----:B------:R-:W-:Y:S01]  /*9230*/  @!UPT UIADD3 URZ, UPT, UPT, URZ, URZ, URZ ;  /* 0x000000fffffff290 */ /* 0x000fe2000fffe0ff */
[----:B------:R4:W1:Y:S01]  /*9240*/  @P0 LDS.128 R80, [R6+0x400] ;  /* 0x0004000006500984 */ /* 0x0008620000000c00 */
[--C-:B---3--:R-:W-:Y:S01]  /*9250*/  @P0 IMAD.IADD R0, R84, 0x1, R4.reuse ;  /* 0x0000000154000824 */ /* 0x108fe200078e0204 */
[C---:B------:R-:W-:Y:S02]  /*9260*/  @P0 IADD3 R3, PT, PT, R85.reuse, R5, RZ ;  /* 0x0000000555030210 */ /* 0x040fe40007ffe0ff */
[----:B------:R3:W1:Y:S04]  /*9270*/  @P0 LDS.128 R88, [R5+0x400] ;  /* 0x0004000005580984 */ /* 0x0006680000000c00 */
[----:B------:R1:W1:Y:S04]  /*9280*/  @P0 LDS.128 R76, [R7+UR44+0x400] ;  /* 0x0004002c074c0984 */ /* 0x0002680008000c00 */
[----:B------:R1:W1:Y:S04]  /*9290*/  @P0 LDS.128 R96, [R3+0x400] ;  /* 0x0004000003600984 */ /* 0x0002680000000c00 */
[----:B------:R1:W1:Y:S04]  /*92a0*/  @P0 LDS.128 R104, [R4+0x400] ;  /* 0x0004000004680984 */ /* 0x0002680000000c00 */
[----:B------:R1:W1:Y:S01]  /*92b0*/  @P0 LDS.128 R120, [R0+0x400] ;  /* 0x0004000000780984 */ /* 0x0002620000000c00 */
[C---:B----4-:R-:W-:Y:S01]  /*92c0*/  @P0 IMAD.IADD R6, R85.reuse, 0x1, R4 ;  /* 0x0000000155060824 */ /* 0x050fe200078e0204 */
[----:B---3--:R-:W-:Y:S04]  /*92d0*/  @P0 IADD3 R5, PT, PT, R85, R0, RZ ;  /* 0x0000000055050210 */ /* 0x008fe80007ffe0ff */
[----:B------:R4:W3:Y:S04]  /*92e0*/  @P0 LDS.128 R112, [R6+0x400] ;  /* 0x0004000006700984 */ /* 0x0008e80000000c00 */
[----:B------:R4:W1:Y:S02]  /*92f0*/  @P0 LDS.128 R128, [R5+0x400] ;  /* 0x0004000005800984 */ /* 0x0008640000000c00 */
.L_x_119:
[----:B------:R-:W-:Y:S05]  /*9300*/  BSYNC B1 ;  /* 0x0000000000017941 */ /* 0x000fea0003800000 */
.L_x_118:
[----:B-1----:R-:W-:Y:S05]  /*9310*/  VIADD R16, R69, UR39 ;  /* 0x0000002745107c36 */ /* 0x002fea0008000000 */
[----:B---3--:R-:W-:Y:S04]  /*9320*/  SHF.R.U32.HI R0, RZ, 0x15, R16 ;  /* 0x00000015ff007819 */ /* 0x008fe80000011610 */
[----:B------:R-:W-:Y:S11]  /*9330*/  LOP3.LUT P0, RZ, R0, 0x3, R143, 0x48, !PT ;  /* 0x0000000300ff7812 */ /* 0x000ff6000780488f */
[----:B------:R-:W-:Y:S02]  /*9340*/  @!UPT UIADD3 URZ, UPT, UPT, URZ, URZ, URZ ;  /* 0x000000fffffff290 */ /* 0x000fe4000fffe0ff */
[----:B------:R-:W-:Y:S05]  /*9350*/  @!P0 BRA `(.L_x_123) ;  /* 0x0000000000408947 */ /* 0x000fea0003800000 */
[----:B------:R-:W4:Y:S01]  /*9360*/  LDCU.64 UR8, c[0x4][0x70] ;  /* 0x01000e00ff0877ac */ /* 0x000f220008000a00 */
[----:B------:R-:W-:Y:S01]  /*9370*/  MOV R15, 0x0 ;  /* 0x00000000000f7802 */ /* 0x000fe20000000f00 */
[----:B------:R-:W-:Y:S02]  /*9380*/  HFMA2 R12, -RZ, RZ, 0, 5.9604644775390625e-08 ;  /* 0x00000001ff0c7431 */ /* 0x000fe400000001ff */
[----:B------:R-:W-:Y:S02]  /*9390*/  IMAD.MOV.U32 R8, RZ, RZ, 0x192 ;  /* 0x00000192ff087424 */ /* 0x000fe400078e00ff */
[----:B------:R-:W-:Y:S01]  /*93a0*/  IMAD.MOV.U32 R13, RZ, RZ, RZ ;  /* 0x000000ffff0d7224 */ /* 0x000fe200078e00ff */
[----:B------:R-:W1:Y:S01]  /*93b0*/  LDCU.64 UR6, c[0x4][0x78] ;  /* 0x01000f00ff0677ac */ /* 0x000e620008000a00 */
[----:B------:R-:W3:Y:S01]  /*93c0*/  LDC.64 R14, c[0x4][R15] ;  /* 0x010000000f0e7b82 */ /* 0x000ee20000000a00 */
[----:B------:R-:W5:Y:S01]  /*93d0*/  LDCU.64 UR4, c[0x4][0x10] ;  /* 0x01000200ff0477ac */ /* 0x000f620008000a00 */
[----:B----4-:R-:W-:Y:S01]  /*93e0*/  MOV R5, UR9 ;  /* 0x0000000900057c02 */ /* 0x010fe20008000f00 */
[----:B------:R-:W-:Y:S01]  /*93f0*/  IMAD.U32 R4, RZ, RZ, UR8 ;  /* 0x00000008ff047e24 */ /* 0x000fe2000f8e00ff */
[----:B-1----:R-:W-:Y:S01]  /*9400*/  MOV R7, UR7 ;  /* 0x0000000700077c02 */ /* 0x002fe20008000f00 */
[----:B------:R-:W-:Y:S01]  /*9410*/  IMAD.U32 R6, RZ, RZ, UR6 ;  /* 0x00000006ff067e24 */ /* 0x000fe2000f8e00ff */
[----:B-----5:R-:W-:Y:S01]  /*9420*/  MOV R11, UR5 ;  /* 0x00000005000b7c02 */ /* 0x020fe20008000f00 */
[----:B------:R-:W-:Y:S02]  /*9430*/  IMAD.U32 R10, RZ, RZ, UR4 ;  /* 0x00000004ff0a7e24 */ /* 0x000fe4000f8e00ff */
[----:B------:R-:W-:Y:S07]  /*9440*/  LEPC R20, `(.L_x_123) ;  /* 0x000000001014794e */ /* 0x000fee0000000000 */
[----:B--23--:R-:W-:Y:S05]  /*9450*/  CALL.ABS.NOINC R14 ;  /* 0x000000000e007343 */ /* 0x00cfea0003c00000 */
.L_x_123:
[----:B------:R-:W-:Y:S01]  /*9460*/  SHF.L.U32 R70, R76, 0x10, RZ ;  /* 0x000000104c467819 */ /* 0x000fe200000006ff */
[----:B------:R-:W-:Y:S05]  /*9470*/  WARPSYNC.ALL ;  /* 0x0000000000007948 */ /* 0x000fea0003800000 */
[----:B------:R-:W-:Y:S01]  /*9480*/  R2UR UR4, R16 ;  /* 0x00000000100472ca */ /* 0x000fe200000e0000 */
[----:B------:R-:W1:Y:S01]  /*9490*/  S2R R165, SR_CgaCtaId ;  /* 0x0000000000a57919 */ /* 0x000e620000008800 */
[----:B------:R-:W-:Y:S01]  /*94a0*/  LOP3.LUT R72, R79, 0xffff0000, RZ, 0xc0, !PT ;  /* 0xffff00004f487812 */ /* 0x000fe200078ec0ff */
[----:B------:R-:W-:Y:S01]  /*94b0*/  BSSY.RECONVERGENT B0, `(.L_x_124) ;  /* 0x0000102000007945 */ /* 0x000fe20003800200 */
[----:B------:R-:W-:Y:S02]  /*94c0*/  ISETP.NE.AND P6, PT, R157, RZ, PT ;  /* 0x000000ff9d00720c */ /* 0x000fe40003fc5270 */
[----:B------:R-:W-:Y:S07]  /*94d0*/  ISETP.NE.AND P0, PT, R154, RZ, PT ;  /* 0x000000ff9a00720c */ /* 0x000fee0003f05270 */
[----:B----4-:R-:W3:Y:S02]  /*94e0*/  LDTM.x64 R4, tmem[UR4] ;  /* 0x00000004000479ee */ /* 0x010ee40008340000 */
[----:B---3--:R-:W-:Y:S01]  /*94f0*/  FMUL R0, R68, R4 ;  /* 0x0000000444007220 */ /* 0x008fe20000400000 */
[----:B------:R-:W-:Y:S01]  /*9500*/  LOP3.LUT R4, R76, 0xffff0000, RZ, 0xc0, !PT ;  /* 0xffff00004c047812 */ /* 0x000fe200078ec0ff */
[C---:B------:R-:W-:Y:S01]  /*9510*/  FMUL R3, R68.reuse, R5 ;  /* 0x0000000544037220 */ /* 0x040fe20000400000 */
[----:B------:R-:W-:Y:S01]  /*9520*/  SHF.L.U32 R5, R77, 0x10, RZ ;  /* 0x000000104d057819 */ /* 0x000fe200000006ff */
[----:B------:R-:W-:Y:S01]  /*9530*/  FMUL R6, R68, R6 ;  /* 0x0000000644067220 */ /* 0x000fe20000400000 */
[----:B------:R-:W-:Y:S01]  /*9540*/  FFMA R0, R71, R70, R0 ;  /* 0x0000004647007223 */ /* 0x000fe20000000000 */
[----:B------:R-:W-:Y:S01]  /*9550*/  LOP3.LUT R70, R77, 0xffff0000, RZ, 0xc0, !PT ;  /* 0xffff00004d467812 */ /* 0x000fe200078ec0ff */
[C---:B------:R-:W-:Y:S01]  /*9560*/  FFMA R3, R71.reuse, R4, R3 ;  /* 0x0000000447037223 */ /* 0x040fe20000000003 */
[----:B------:R-:W-:Y:S01]  /*9570*/  FFMA R6, R71, R5, R6 ;  /* 0x0000000547067223 */ /* 0x000fe20000000006 */
[----:B------:R-:W-:Y:S01]  /*9580*/  SHF.L.U32 R5, R78, 0x10, RZ ;  /* 0x000000104e057819 */ /* 0x000fe200000006ff */
[C---:B------:R-:W-:Y:S01]  /*9590*/  FMUL R7, R68.reuse, R7 ;  /* 0x0000000744077220 */ /* 0x040fe20000400000 */
[C---:B------:R-:W-:Y:S01]  /*95a0*/  FMUL R4, R68.reuse, R8 ;  /* 0x0000000844047220 */ /* 0x040fe20000400000 */
[----:B------:R-:W-:Y:S01]  /*95b0*/  F2FP.BF16.F32.PACK_AB R92, R3, R0 ;  /* 0x00000000035c723e */ /* 0x000fe200000010ff */
[----:B------:R-:W-:Y:S01]  /*95c0*/  FMUL R0, R68, R9 ;  /* 0x0000000944007220 */ /* 0x000fe20000400000 */
[----:B------:R-:W-:Y:S01]  /*95d0*/  LOP3.LUT R8, R78, 0xffff0000, RZ, 0xc0, !PT ;  /* 0xffff00004e087812 */ /* 0x000fe200078ec0ff */
[----:B------:R-:W-:Y:S01]  /*95e0*/  FFMA R7, R71, R70, R7 ;  /* 0x0000004647077223 */ /* 0x000fe20000000007 */
[----:B------:R-:W-:Y:S01]  /*95f0*/  SHF.L.U32 R70, R79, 0x10, RZ ;  /* 0x000000104f467819 */ /* 0x000fe200000006ff */
[----:B------:R-:W-:Y:S01]  /*9600*/  FFMA R4, R71, R5, R4 ;  /* 0x0000000547047223 */ /* 0x000fe20000000004 */
[----:B------:R-:W-:Y:S01]  /*9610*/  LOP3.LUT R9, R80, 0xffff0000, RZ, 0xc0, !PT ;  /* 0xffff000050097812 */ /* 0x000fe200078ec0ff */
[C---:B------:R-:W-:Y:S01]  /*9620*/  FMUL R3, R68.reuse, R10 ;  /* 0x0000000a44037220 */ /* 0x040fe20000400000 */
[----:B------:R-:W-:Y:S01]  /*9630*/  F2FP.BF16.F32.PACK_AB R93, R7, R6 ;  /* 0x00000006075d723e */ /* 0x000fe200000010ff */
[----:B------:R-:W-:Y:S01]  /*9640*/  FMUL R5, R68, R11 ;  /* 0x0000000b44057220 */ /* 0x000fe20000400000 */
[----:B------:R-:W-:Y:S01]  /*9650*/  LOP3.LUT R10, R83, 0xffff0000, RZ, 0xc0, !PT ;  /* 0xffff0000530a7812 */ /* 0x000fe200078ec0ff */
[C---:B------:R-:W-:Y:S01]  /*9660*/  FFMA R0, R71.reuse, R8, R0 ;  /* 0x0000000847007223 */ /* 0x040fe20000000000 */
[----:B------:R-:W-:Y:S01]  /*9670*/  SHF.L.U32 R8, R80, 0x10, RZ ;  /* 0x0000001050087819 */ /* 0x000fe200000006ff */
[----:B------:R-:W-:Y:S01]  /*9680*/  FFMA R3, R71, R70, R3 ;  /* 0x0000004647037223 */ /* 0x000fe20000000003 */
[----:B------:R-:W-:Y:S01]  /*9690*/  SHF.L.U32 R70, R89, 0x10, RZ ;  /* 0x0000001059467819 */ /* 0x000fe200000006ff */
[----:B------:R-:W-:Y:S01]  /*96a0*/  FFMA R5, R71, R72, R5 ;  /* 0x0000004847057223 */ /* 0x000fe20000000005 */
[----:B------:R-:W-:Y:S01]  /*96b0*/  F2FP.BF16.F32.PACK_AB R94, R0, R4 ;  /* 0x00000004005e723e */ /* 0x000fe200000010ff */
[C---:B------:R-:W-:Y:S01]  /*96c0*/  FMUL R6, R68.reuse, R12 ;  /* 0x0000000c44067220 */ /* 0x040fe20000400000 */
[C---:B------:R-:W-:Y:S01]  /*96d0*/  FMUL R7, R68.reuse, R13 ;  /* 0x0000000d44077220 */ /* 0x040fe20000400000 */
[----:B------:R-:W-:Y:S01]  /*96e0*/  FMUL R0, R68, R14 ;  /* 0x0000000e44007220 */ /* 0x000fe20000400000 */
[----:B------:R-:W-:Y:S01]  /*96f0*/  F2FP.BF16.F32.PACK_AB R95, R5, R3 ;  /* 0x00000003055f723e */ /* 0x000fe200000010ff */
[----:B------:R-:W-:Y:S01]  /*9700*/  FFMA R6, R71, R8, R6 ;  /* 0x0000000847067223 */ /* 0x000fe20000000006 */
[----:B------:R-:W-:Y:S01]  /*9710*/  SHF.L.U32 R5, R81, 0x10, RZ ;  /* 0x0000001051057819 */ /* 0x000fe200000006ff */
[----:B------:R-:W-:Y:S01]  /*9720*/  FFMA R7, R71, R9, R7 ;  /* 0x0000000947077223 */ /* 0x000fe20000000007 */
[----:B------:R-:W-:Y:S01]  /*9730*/  LOP3.LUT R8, R81, 0xffff0000, RZ, 0xc0, !PT ;  /* 0xffff000051087812 */ /* 0x000fe200078ec0ff */
[----:B------:R-:W-:Y:S01]  /*9740*/  STS.128 [R164+UR44+0x4400], R92 ;  /* 0x0044005ca4007988 */ /* 0x000fe20008000c2c */
[----:B------:R-:W-:Y:S01]  /*9750*/  SHF.L.U32 R9, R82, 0x10, RZ ;  /* 0x0000001052097819 */ /* 0x000fe200000006ff */
[C---:B------:R-:W-:Y:S01]  /*9760*/  FMUL R3, R68.reuse, R15 ;  /* 0x0000000f44037220 */ /* 0x040fe20000400000 */
[----:B------:R-:W-:Y:S01]  /*9770*/  F2FP.BF16.F32.PACK_AB R100, R7, R6 ;  /* 0x000000060764723e */ /* 0x000fe200000010ff */
[----:B------:R-:W-:Y:S01]  /*9780*/  FMUL R4, R68, R16 ;  /* 0x0000001044047220 */ /* 0x000fe20000400000 */
[C---:B------:R-:W-:Y:S01]  /*9790*/  FFMA R0, R71.reuse, R5, R0 ;  /* 0x0000000547007223 */ /* 0x040fe20000000000 */
[C---:B------:R-:W-:Y:S01]  /*97a0*/  FFMA R3, R71.reuse, R8, R3 ;  /* 0x0000000847037223 */ /* 0x040fe20000000003 */
[----:B------:R-:W-:Y:S01]  /*97b0*/  LOP3.LUT R8, R82, 0xffff0000, RZ, 0xc0, !PT ;  /* 0xffff000052087812 */ /* 0x000fe200078ec0ff */
[----:B------:R-:W-:Y:S01]  /*97c0*/  FFMA R4, R71, R9, R4 ;  /* 0x0000000947047223 */ /* 0x000fe20000000004 */
[----:B------:R-:W-:Y:S01]  /*97d0*/  SHF.L.U32 R9, R83, 0x10, RZ ;  /* 0x0000001053097819 */ /* 0x000fe200000006ff */
[C---:B------:R-:W-:Y:S01]  /*97e0*/  FMUL R5, R68.reuse, R17 ;  /* 0x0000001144057220 */ /* 0x040fe20000400000 */
[----:B------:R-:W-:Y:S01]  /*97f0*/  F2FP.BF16.F32.PACK_AB R101, R3, R0 ;  /* 0x000000000365723e */ /* 0x000fe200000010ff */
[C---:B------:R-:W-:Y:S01]  /*9800*/  FMUL R6, R68.reuse, R18 ;  /* 0x0000001244067220 */ /* 0x040fe20000400000 */
[----:B------:R-:W-:Y:S01]  /*9810*/  FMUL R7, R68, R19 ;  /* 0x0000001344077220 */ /* 0x000fe20000400000 */
[C---:B------:R-:W-:Y:S01]  /*9820*/  FFMA R5, R71.reuse, R8, R5 ;  /* 0x0000000847057223 */ /* 0x040fe20000000005 */
[C---:B------:R-:W-:Y:S01]  /*9830*/  SHF.L.U32 R8, R88.reuse, 0x10, RZ ;  /* 0x0000001058087819 */ /* 0x040fe200000006ff */
[----:B------:R-:W-:Y:S01]  /*9840*/  FFMA R6, R71, R9, R6 ;  /* 0x0000000947067223 */ /* 0x000fe20000000006 */
[----:B------:R-:W-:Y:S01]  /*9850*/  LOP3.LUT R9, R88, 0xffff0000, RZ, 0xc0, !PT ;  /* 0xffff000058097812 */ /* 0x000fe200078ec0ff */
[C---:B------:R-:W-:Y:S01]  /*9860*/  FMUL R0, R68.reuse, R20 ;  /* 0x0000001444007220 */ /* 0x040fe20000400000 */
[----:B------:R-:W-:Y:S01]  /*9870*/  F2FP.BF16.F32.PACK_AB R102, R5, R4 ;  /* 0x000000040566723e */ /* 0x000fe200000010ff */
[C---:B------:R-:W-:Y:S01]  /*9880*/  FMUL R3, R68.reuse, R21 ;  /* 0x0000001544037220 */ /* 0x040fe20000400000 */
[C---:B------:R-:W-:Y:S01]  /*9890*/  FFMA R7, R71.reuse, R10, R7 ;  /* 0x0000000a47077223 */ /* 0x040fe20000000007 */
[C---:B------:R-:W-:Y:S01]  /*98a0*/  FFMA R0, R71.reuse, R8, R0 ;  /* 0x0000000847007223 */ /* 0x040fe20000000000 */
[C---:B------:R-:W-:Y:S01]  /*98b0*/  FMUL R20, R68.reuse, R38 ;  /* 0x0000002644147220 */ /* 0x040fe20000400000 */
[----:B------:R-:W-:Y:S01]  /*98c0*/  FFMA R3, R71, R9, R3 ;  /* 0x0000000947037223 */ /* 0x000fe20000000003 */
[C---:B------:R-:W-:Y:S01]  /*98d0*/  FMUL R38, R68.reuse, R56 ;  /* 0x0000003844267220 */ /* 0x040fe20000400000 */
[----:B------:R-:W-:Y:S01]  /*98e0*/  F2FP.BF16.F32.PACK_AB R103, R7, R6 ;  /* 0x000000060767723e */ /* 0x000fe200000010ff */
[C---:B------:R-:W-:Y:S01]  /*98f0*/  FMUL R4, R68.reuse, R22 ;  /* 0x0000001644047220 */ /* 0x040fe20000400000 */
[C---:B------:R-:W-:Y:S01]  /*9900*/  FMUL R5, R68.reuse, R23 ;  /* 0x0000001744057220 */ /* 0x040fe20000400000 */
[----:B------:R-:W-:Y:S01]  /*9910*/  F2FP.BF16.F32.PACK_AB R56, R3, R0 ;  /* 0x000000000338723e */ /* 0x000fe200000010ff */
[----:B------:R-:W-:Y:S01]  /*9920*/  FMUL R14, R68, R32 ;  /* 0x00000020440e7220 */ /* 0x000fe20000400000 */
[----:B------:R-:W-:Y:S01]  /*9930*/  LOP3.LUT R0, R89, 0xffff0000, RZ, 0xc0, !PT ;  /* 0xffff000059007812 */ /* 0x000fe200078ec0ff */
[----:B------:R-:W-:Y:S01]  /*9940*/  STS.128 [R163+0x4400], R100 ;  /* 0x00440064a3007388 */ /* 0x000fe20000000c00 */
[----:B------:R-:W-:Y:S01]  /*9950*/  SHF.L.U32 R3, R90, 0x10, RZ ;  /* 0x000000105a037819 */ /* 0x000fe200000006ff */
[C---:B------:R-:W-:Y:S01]  /*9960*/  FMUL R15, R68.reuse, R33 ;  /* 0x00000021440f7220 */ /* 0x040fe20000400000 */
[----:B------:R-:W-:Y:S01]  /*9970*/  FMUL R32, R68, R50 ;  /* 0x0000003244207220 */ /* 0x000fe20000400000 */
[----:B------:R-:W-:Y:S01]  /*9980*/  LOP3.LUT R50, R90, 0xffff0000, RZ, 0xc0, !PT ;  /* 0xffff00005a327812 */ /* 0x000fe200078ec0ff */
[C---:B------:R-:W-:Y:S01]  /*9990*/  FMUL R6, R68.reuse, R24 ;  /* 0x0000001844067220 */ /* 0x040fe20000400000 */
[C---:B------:R-:W-:Y:S01]  /*99a0*/  FMUL R16, R68.reuse, R34 ;  /* 0x0000002244107220 */ /* 0x040fe20000400000 */
[C---:B------:R-:W-:Y:S01]  /*99b0*/  FMUL R33, R68.reuse, R51 ;  /* 0x0000003344217220 */ /* 0x040fe20000400000 */
[----:B------:R-:W-:Y:S01]  /*99c0*/  SHF.L.U32 R51, R91, 0x10, RZ ;  /* 0x000000105b337819 */ /* 0x000fe200000006ff */
[----:B------:R-:W-:Y:S01]  /*99d0*/  FFMA R4, R71, R70, R4 ;  /* 0x0000004647047223 */ /* 0x000fe20000000004 */
[C---:B------:R-:W-:Y:S01]  /*99e0*/  FMUL R7, R68.reuse, R25 ;  /* 0x0000001944077220 */ /* 0x040fe20000400000 */
[----:B------:R-:W-:Y:S01]  /*99f0*/  FMUL R34, R68, R52 ;  /* 0x0000003444227220 */ /* 0x000fe20000400000 */
[----:B------:R-:W-:Y:S01]  /*9a00*/  LOP3.LUT R52, R91, 0xffff0000, RZ, 0xc0, !PT ;  /* 0xffff00005b347812 */ /* 0x000fe200078ec0ff */
[C---:B------:R-:W-:Y:S01]  /*9a10*/  FFMA R5, R71.reuse, R0, R5 ;  /* 0x0000000047057223 */ /* 0x040fe20000000005 */
[----:B------:R-:W-:Y:S01]  /*9a20*/  SHF.L.U32 R0, R96, 0x10, RZ ;  /* 0x0000001060007819 */ /* 0x000fe200000006ff */
[C---:B------:R-:W-:Y:S01]  /*9a30*/  FMUL R8, R68.reuse, R26 ;  /* 0x0000001a44087220 */ /* 0x040fe20000400000 */
[----:B------:R-:W-:Y:S01]  /*9a40*/  FMUL R9, R68, R27 ;  /* 0x0000001b44097220 */ /* 0x000fe20000400000 */
[C---:B------:R-:W-:Y:S01]  /*9a50*/  FFMA R6, R71.reuse, R3, R6 ;  /* 0x0000000347067223 */ /* 0x040fe20000000006 */
[----:B------:R-:W-:Y:S01]  /*9a60*/  LOP3.LUT R3, R96, 0xffff0000, RZ, 0xc0, !PT ;  /* 0xffff000060037812 */ /* 0x000fe200078ec0ff */
[C---:B------:R-:W-:Y:S01]  /*9a70*/  FMUL R10, R68.reuse, R28 ;  /* 0x0000001c440a7220 */ /* 0x040fe20000400000 */
[----:B------:R-:W-:Y:S01]  /*9a80*/  FFMA R7, R71, R50, R7 ;  /* 0x0000003247077223 */ /* 0x000fe20000000007 */
[C---:B------:R-:W-:Y:S01]  /*9a90*/  FMUL R21, R68.reuse, R39 ;  /* 0x0000002744157220 */ /* 0x040fe20000400000 */
[C---:B------:R-:W-:Y:S01]  /*9aa0*/  FMUL R39, R68.reuse, R57 ;  /* 0x0000003944277220 */ /* 0x040fe20000400000 */
[----:B------:R-:W-:Y:S01]  /*9ab0*/  F2FP.BF16.F32.PACK_AB R57, R5, R4 ;  /* 0x000000040539723e */ /* 0x000fe200000010ff */
[----:B------:R-:W-:Y:S01]  /*9ac0*/  FFMA R8, R71, R51, R8 ;  /* 0x0000003347087223 */ /* 0x000fe20000000008 */
[----:B------:R-:W-:Y:S01]  /*9ad0*/  SHF.L.U32 R4, R97, 0x10, RZ ;  /* 0x0000001061047819 */ /* 0x000fe200000006ff */
[C---:B------:R-:W-:Y:S01]  /*9ae0*/  FMUL R11, R68.reuse, R29 ;  /* 0x0000001d440b7220 */ /* 0x040fe20000400000 */
[----:B------:R-:W-:Y:S01]  /*9af0*/  SHF.L.U32 R5, R107, 0x10, RZ ;  /* 0x000000106b057819 */ /* 0x000fe200000006ff */
[C---:B------:R-:W-:Y:S01]  /*9b00*/  FFMA R9, R71.reuse, R52, R9 ;  /* 0x0000003447097223 */ /* 0x040fe20000000009 */
[----:B------:R-:W-:Y:S01]  /*9b10*/  FFMA R10, R71, R0, R10 ;  /* 0x00000000470a7223 */ /* 0x000fe2000000000a */
[----:B------:R-:W-:Y:S01]  /*9b20*/  LOP3.LUT R0, R97, 0xffff0000, RZ, 0xc0, !PT ;  /* 0xffff000061007812 */ /* 0x000fe200078ec0ff */
[----:B------:R-:W-:Y:S01]  /*9b30*/  FMUL R12, R68, R30 ;  /* 0x0000001e440c7220 */ /* 0x000fe20000400000 */
[C---:B------:R-:W-:Y:S01]  /*9b40*/  FFMA R11, R71.reuse, R3, R11 ;  /* 0x00000003470b7223 */ /* 0x040fe2000000000b */
[----:B------:R-:W-:Y:S01]  /*9b50*/  SHF.L.U32 R3, R98, 0x10, RZ ;  /* 0x0000001062037819 */ /* 0x000fe200000006ff */
[C---:B------:R-:W-:Y:S01]  /*9b60*/  FMUL R13, R68.reuse, R31 ;  /* 0x0000001f440d7220 */ /* 0x040fe20000400000 */
[----:B------:R-:W-:Y:S01]  /*9b70*/  FFMA R12, R71, R4, R12 ;  /* 0x00000004470c7223 */ /* 0x000fe2000000000c */
[----:B------:R-:W-:Y:S01]  /*9b80*/  SHF.L.U32 R4, R99, 0x10, RZ ;  /* 0x0000001063047819 */ /* 0x000fe200000006ff */
[----:B------:R-:W-:Y:S01]  /*9b90*/  FMUL R17, R68, R35 ;  /* 0x0000002344117220 */ /* 0x000fe20000400000 */
[C---:B------:R-:W-:Y:S01]  /*9ba0*/  FFMA R13, R71.reuse, R0, R13 ;  /* 0x00000000470d7223 */ /* 0x040fe2000000000d */
[----:B------:R-:W-:Y:S01]  /*9bb0*/  LOP3.LUT R0, R98, 0xffff0000, RZ, 0xc0, !PT ;  /* 0xffff000062007812 */ /* 0x000fe200078ec0ff */
[----:B------:R-:W-:Y:S01]  /*9bc0*/  FFMA R14, R71, R3, R14 ;  /* 0x00000003470e7223 */ /* 0x000fe2000000000e */
[----:B------:R-:W-:Y:S01]  /*9bd0*/  LOP3.LUT R3, R99, 0xffff0000, RZ, 0xc0, !PT ;  /* 0xffff000063037812 */ /* 0x000fe200078ec0ff */
[C---:B------:R-:W-:Y:S01]  /*9be0*/  FMUL R18, R68.reuse, R36 ;  /* 0x0000002444127220 */ /* 0x040fe20000400000 */
        /* <DEDUP_REMOVED lines=9> */
[C---:B------:R-:W-:Y:S01]  /*9c80*/  FMUL R22, R68.reuse, R40 ;  /* 0x0000002844167220 */ /* 0x040fe20000400000 */
[----:B------:R-:W-:Y:S01]  /*9c90*/  FMUL R23, R68, R41 ;  /* 0x0000002944177220 */ /* 0x000fe20000400000 */
[----:B------:R-:W-:Y:S01]  /*9ca0*/  FFMA R19, R71, R3, R19 ;  /* 0x0000000347137223 */ /* 0x000fe20000000013 */
[----:B------:R-:W-:Y:S01]  /*9cb0*/  SHF.L.U32 R3, R106, 0x10, RZ ;  /* 0x000000106a037819 */ /* 0x000fe200000006ff */
[C---:B------:R-:W-:Y:S01]  /*9cc0*/  FMUL R40, R68.reuse, R58 ;  /* 0x0000003a44287220 */ /* 0x040fe20000400000 */
[----:B------:R-:W-:Y:S01]  /*9cd0*/  F2FP.BF16.F32.PACK_AB R58, R7, R6 ;  /* 0x00000006073a723e */ /* 0x000fe200000010ff */
[----:B------:R-:W-:Y:S01]  /*9ce0*/  FMUL R41, R68, R59 ;  /* 0x0000003b44297220 */ /* 0x000fe20000400000 */
[----:B------:R-:W-:Y:S01]  /*9cf0*/  F2FP.BF16.F32.PACK_AB R59, R9, R8 ;  /* 0x00000008093b723e */ /* 0x000fe200000010ff */
[C---:B------:R-:W-:Y:S01]  /*9d00*/  FFMA R20, R71.reuse, R4, R20 ;  /* 0x0000000447147223 */ /* 0x040fe20000000014 */
[----:B------:R-:W-:Y:S01]  /*9d10*/  LOP3.LUT R4, R106, 0xffff0000, RZ, 0xc0, !PT ;  /* 0xffff00006a047812 */ /* 0x000fe200078ec0ff */
[----:B------:R-:W-:Y:S01]  /*9d20*/  FFMA R21, R71, R0, R21 ;  /* 0x0000000047157223 */ /* 0x000fe20000000015 */
[----:B------:R-:W-:Y:S01]  /*9d30*/  LOP3.LUT R6, R107, 0xffff0000, RZ, 0xc0, !PT ;  /* 0xffff00006b067812 */ /* 0x000fe200078ec0ff */
[----:B------:R-:W-:Y:S01]  /*9d40*/  FMUL R24, R68, R42 ;  /* 0x0000002a44187220 */ /* 0x000fe20000400000 */
[----:B------:R-:W-:Y:S01]  /*9d50*/  SHF.L.U32 R0, R112, 0x10, RZ ;  /* 0x0000001070007819 */ /* 0x000fe200000006ff */
[----:B------:R-:W-:Y:S01]  /*9d60*/  FMUL R25, R68, R43 ;  /* 0x0000002b44197220 */ /* 0x000fe20000400000 */
[----:B------:R-:W-:Y:S01]  /*9d70*/  F2FP.BF16.F32.PACK_AB R8, R11, R10 ;  /* 0x0000000a0b08723e */ /* 0x000fe200000010ff */
[----:B------:R-:W-:Y:S01]  /*9d80*/  FFMA R22, R71, R3, R22 ;  /* 0x0000000347167223 */ /* 0x000fe20000000016 */
[----:B------:R-:W-:Y:S01]  /*9d90*/  LOP3.LUT R3, R112, 0xffff0000, RZ, 0xc0, !PT ;  /* 0xffff000070037812 */ /* 0x000fe200078ec0ff */
[C---:B------:R-:W-:Y:S01]  /*9da0*/  FMUL R26, R68.reuse, R44 ;  /* 0x0000002c441a7220 */ /* 0x040fe20000400000 */
[----:B------:R-:W-:Y:S01]  /*9db0*/  F2FP.BF16.F32.PACK_AB R9, R13, R12 ;  /* 0x0000000c0d09723e */ /* 0x000fe200000010ff */
[----:B------:R-:W-:Y:S01]  /*9dc0*/  STS.128 [R162+0x4400], R56 ;  /* 0x00440038a2007388 */ /* 0x000fe20000000c00 */
[----:B------:R-:W-:Y:S01]  /*9dd0*/  F2FP.BF16.F32.PACK_AB R10, R15, R14 ;  /* 0x0000000e0f0a723e */ /* 0x000fe200000010ff */
[----:B------:R-:W-:Y:S01]  /*9de0*/  FFMA R23, R71, R4, R23 ;  /* 0x0000000447177223 */ /* 0x000fe20000000017 */
[----:B------:R-:W-:Y:S01]  /*9df0*/  F2FP.BF16.F32.PACK_AB R11, R17, R16 ;  /* 0x00000010110b723e */ /* 0x000fe200000010ff */
[----:B------:R-:W-:Y:S01]  /*9e00*/  FFMA R24, R71, R5, R24 ;  /* 0x0000000547187223 */ /* 0x000fe20000000018 */
[----:B------:R-:W-:Y:S01]  /*9e10*/  SHF.L.U32 R4, R113, 0x10, RZ ;  /* 0x0000001071047819 */ /* 0x000fe200000006ff */
[C---:B------:R-:W-:Y:S01]  /*9e20*/  FMUL R27, R68.reuse, R45 ;  /* 0x0000002d441b7220 */ /* 0x040fe20000400000 */
[----:B------:R-:W-:Y:S01]  /*9e30*/  F2FP.BF16.F32.PACK_AB R12, R19, R18 ;  /* 0x00000012130c723e */ /* 0x000fe200000010ff */
[----:B------:R-:W-:Y:S01]  /*9e40*/  FFMA R25, R71, R6, R25 ;  /* 0x0000000647197223 */ /* 0x000fe20000000019 */
[----:B------:R-:W-:Y:S01]  /*9e50*/  F2FP.BF16.F32.PACK_AB R13, R21, R20 ;  /* 0x00000014150d723e */ /* 0x000fe200000010ff */
[----:B------:R-:W-:Y:S01]  /*9e60*/  FFMA R26, R71, R0, R26 ;  /* 0x00000000471a7223 */ /* 0x000fe2000000001a */
[----:B------:R-:W-:Y:S01]  /*9e70*/  LOP3.LUT R0, R113, 0xffff0000, RZ, 0xc0, !PT ;  /* 0xffff000071007812 */ /* 0x000fe200078ec0ff */
[----:B------:R-:W-:Y:S01]  /*9e80*/  FMUL R28, R68, R46 ;  /* 0x0000002e441c7220 */ /* 0x000fe20000400000 */
[----:B------:R-:W-:Y:S01]  /*9e90*/  F2FP.BF16.F32.PACK_AB R14, R23, R22 ;  /* 0x00000016170e723e */ /* 0x000fe200000010ff */
[----:B------:R-:W-:Y:S01]  /*9ea0*/  FFMA R27, R71, R3, R27 ;  /* 0x00000003471b7223 */ /* 0x000fe2000000001b */
[----:B------:R-:W-:Y:S01]  /*9eb0*/  SHF.L.U32 R3, R114, 0x10, RZ ;  /* 0x0000001072037819 */ /* 0x000fe200000006ff */
[C---:B------:R-:W-:Y:S01]  /*9ec0*/  FMUL R29, R68.reuse, R47 ;  /* 0x0000002f441d7220 */ /* 0x040fe20000400000 */
[----:B------:R-:W-:Y:S01]  /*9ed0*/  F2FP.BF16.F32.PACK_AB R15, R25, R24 ;  /* 0x00000018190f723e */ /* 0x000fe200000010ff */
[----:B------:R-:W-:Y:S01]  /*9ee0*/  FMUL R30, R68, R48 ;  /* 0x00000030441e7220 */ /* 0x000fe20000400000 */
[C---:B------:R-:W-:Y:S01]  /*9ef0*/  SHF.L.U32 R5, R131.reuse, 0x10, RZ ;  /* 0x0000001083057819 */ /* 0x040fe200000006ff */
[----:B------:R3:W-:Y:S01]  /*9f00*/  STS.128 [R161+0x4400], R8 ;  /* 0x00440008a1007388 */ /* 0x0007e20000000c00 */
[----:B------:R-:W-:Y:S01]  /*9f10*/  LOP3.LUT R6, R131, 0xffff0000, RZ, 0xc0, !PT ;  /* 0xffff000083067812 */ /* 0x000fe200078ec0ff */
[C---:B------:R-:W-:Y:S01]  /*9f20*/  FFMA R28, R71.reuse, R4, R28 ;  /* 0x00000004471c7223 */ /* 0x040fe2000000001c */
[----:B------:R-:W-:Y:S01]  /*9f30*/  LOP3.LUT R4, R114, 0xffff0000, RZ, 0xc0, !PT ;  /* 0xffff000072047812 */ /* 0x000fe200078ec0ff */
[----:B------:R-:W-:Y:S01]  /*9f40*/  FFMA R29, R71, R0, R29 ;  /* 0x00000000471d7223 */ /* 0x000fe2000000001d */
[----:B------:R-:W-:Y:S01]  /*9f50*/  SHF.L.U32 R0, R115, 0x10, RZ ;  /* 0x0000001073007819 */ /* 0x000fe200000006ff */
[----:B------:R-:W-:Y:S01]  /*9f60*/  FMUL R31, R68, R49 ;  /* 0x00000031441f7220 */ /* 0x000fe20000400000 */
[----:B------:R-:W-:Y:S01]  /*9f70*/  FFMA R30, R71, R3, R30 ;  /* 0x00000003471e7223 */ /* 0x000fe2000000001e */
[----:B------:R-:W-:Y:S01]  /*9f80*/  LOP3.LUT R3, R115, 0xffff0000, RZ, 0xc0, !PT ;  /* 0xffff000073037812 */ /* 0x000fe200078ec0ff */
[----:B------:R4:W-:Y:S01]  /*9f90*/  STS.128 [R149+0x4400], R12 ;  /* 0x0044000c95007388 */ /* 0x0009e20000000c00 */
[C---:B------:R-:W-:Y:S01]  /*9fa0*/  FFMA R31, R71.reuse, R4, R31 ;  /* 0x00000004471f7223 */ /* 0x040fe2000000001f */
[C---:B------:R-:W-:Y:S01]  /*9fb0*/  LOP3.LUT R4, R120.reuse, 0xffff0000, RZ, 0xc0, !PT ;  /* 0xffff000078047812 */ /* 0x040fe200078ec0ff */
[C---:B------:R-:W-:Y:S01]  /*9fc0*/  FFMA R32, R71.reuse, R0, R32 ;  /* 0x0000000047207223 */ /* 0x040fe20000000020 */
[----:B------:R-:W-:Y:S01]  /*9fd0*/  SHF.L.U32 R0, R120, 0x10, RZ ;  /* 0x0000001078007819 */ /* 0x000fe200000006ff */
[----:B------:R-:W-:Y:S01]  /*9fe0*/  FFMA R33, R71, R3, R33 ;  /* 0x0000000347217223 */ /* 0x000fe20000000021 */
[----:B------:R-:W-:Y:S01]  /*9ff0*/  SHF.L.U32 R3, R121, 0x10, RZ ;  /* 0x0000001079037819 */ /* 0x000fe200000006ff */
[C---:B------:R-:W-:Y:S01]  /*a000*/  FMUL R35, R68.reuse, R53 ;  /* 0x0000003544237220 */ /* 0x040fe20000400000 */
[----:B------:R-:W-:Y:S01]  /*a010*/  FMUL R36, R68, R54 ;  /* 0x0000003644247220 */ /* 0x000fe20000400000 */
[----:B------:R-:W-:Y:S01]  /*a020*/  FFMA R34, R71, R0, R34 ;  /* 0x0000000047227223 */ /* 0x000fe20000000022 */
[----:B------:R-:W-:Y:S01]  /*a030*/  LOP3.LUT R0, R121, 0xffff0000, RZ, 0xc0, !PT ;  /* 0xffff000079007812 */ /* 0x000fe200078ec0ff */
[----:B------:R-:W-:Y:S01]  /*a040*/  FFMA R35, R71, R4, R35 ;  /* 0x0000000447237223 */ /* 0x000fe20000000023 */
[----:B------:R-:W-:Y:S01]  /*a050*/  SHF.L.U32 R4, R123, 0x10, RZ ;  /* 0x000000107b047819 */ /* 0x000fe200000006ff */
[C---:B------:R-:W-:Y:S01]  /*a060*/  FFMA R36, R71.reuse, R3, R36 ;  /* 0x0000000347247223 */ /* 0x040fe20000000024 */
[----:B------:R-:W-:Y:S01]  /*a070*/  SHF.L.U32 R3, R122, 0x10, RZ ;  /* 0x000000107a037819 */ /* 0x000fe200000006ff */
[C---:B------:R-:W-:Y:S01]  /*a080*/  FMUL R37, R68.reuse, R55 ;  /* 0x0000003744257220 */ /* 0x040fe20000400000 */
[C---:B------:R-:W-:Y:S01]  /*a090*/  FMUL R42, R68.reuse, R60 ;  /* 0x0000003c442a7220 */ /* 0x040fe20000400000 */
[C---:B------:R-:W-:Y:S01]  /*a0a0*/  FMUL R43, R68.reuse, R61 ;  /* 0x0000003d442b7220 */ /* 0x040fe20000400000 */
[----:B------:R-:W-:Y:S01]  /*a0b0*/  FMUL R44, R68, R62 ;  /* 0x0000003e442c7220 */ /* 0x000fe20000400000 */
[C---:B------:R-:W-:Y:S01]  /*a0c0*/  FFMA R37, R71.reuse, R0, R37 ;  /* 0x0000000047257223 */ /* 0x040fe20000000025 */
[----:B------:R-:W-:Y:S01]  /*a0d0*/  LOP3.LUT R0, R122, 0xffff0000, RZ, 0xc0, !PT ;  /* 0xffff00007a007812 */ /* 0x000fe200078ec0ff */
[----:B------:R-:W-:Y:S01]  /*a0e0*/  FFMA R38, R71, R3, R38 ;  /* 0x0000000347267223 */ /* 0x000fe20000000026 */
[----:B------:R-:W-:Y:S01]  /*a0f0*/  LOP3.LUT R3, R123, 0xffff0000, RZ, 0xc0, !PT ;  /* 0xffff00007b037812 */ /* 0x000fe200078ec0ff */
[----:B------:R-:W-:Y:S01]  /*a100*/  FMUL R45, R68, R63 ;  /* 0x0000003f442d7220 */ /* 0x000fe20000400000 */
[----:B---3--:R-:W-:Y:S01]  /*a110*/  F2FP.BF16.F32.PACK_AB R8, R27, R26 ;  /* 0x0000001a1b08723e */ /* 0x008fe200000010ff */
[C---:B------:R-:W-:Y:S01]  /*a120*/  FFMA R39, R71.reuse, R0, R39 ;  /* 0x0000000047277223 */ /* 0x040fe20000000027 */
[C---:B------:R-:W-:Y:S01]  /*a130*/  SHF.L.U32 R0, R128.reuse, 0x10, RZ ;  /* 0x0000001080007819 */ /* 0x040fe200000006ff */
[----:B------:R-:W-:Y:S01]  /*a140*/  FFMA R40, R71, R4, R40 ;  /* 0x0000000447287223 */ /* 0x000fe20000000028 */
[----:B------:R-:W-:Y:S01]  /*a150*/  SHF.L.U32 R4, R129, 0x10, RZ ;  /* 0x0000001081047819 */ /* 0x000fe200000006ff */
[C---:B------:R-:W-:Y:S01]  /*a160*/  FFMA R41, R71.reuse, R3, R41 ;  /* 0x0000000347297223 */ /* 0x040fe20000000029 */
[----:B------:R-:W-:Y:S01]  /*a170*/  LOP3.LUT R3, R128, 0xffff0000, RZ, 0xc0, !PT ;  /* 0xffff000080037812 */ /* 0x000fe200078ec0ff */
[----:B------:R-:W-:Y:S01]  /*a180*/  FFMA R42, R71, R0, R42 ;  /* 0x00000000472a7223 */ /* 0x000fe2000000002a */
[----:B------:R-:W-:Y:S01]  /*a190*/  F2FP.BF16.F32.PACK_AB R9, R29, R28 ;  /* 0x0000001c1d09723e */ /* 0x000fe200000010ff */
[C---:B------:R-:W-:Y:S01]  /*a1a0*/  FMUL R46, R68.reuse, R64 ;  /* 0x00000040442e7220 */ /* 0x040fe20000400000 */
[----:B------:R-:W-:Y:S01]  /*a1b0*/  F2FP.BF16.F32.PACK_AB R10, R31, R30 ;  /* 0x0000001e1f0a723e */ /* 0x000fe200000010ff */
[----:B------:R-:W-:Y:S01]  /*a1c0*/  FFMA R43, R71, R3, R43 ;  /* 0x00000003472b7223 */ /* 0x000fe2000000002b */
[----:B------:R-:W-:Y:S01]  /*a1d0*/  F2FP.BF16.F32.PACK_AB R11, R33, R32 ;  /* 0x00000020210b723e */ /* 0x000fe200000010ff */
[----:B------:R-:W-:Y:S01]  /*a1e0*/  FFMA R44, R71, R4, R44 ;  /* 0x00000004472c7223 */ /* 0x000fe2000000002c */
[----:B------:R-:W-:Y:S01]  /*a1f0*/  LOP3.LUT R0, R129, 0xffff0000, RZ, 0xc0, !PT ;  /* 0xffff000081007812 */ /* 0x000fe200078ec0ff */
[----:B------:R-:W-:Y:S01]  /*a200*/  FMUL R47, R68, R65 ;  /* 0x00000041442f7220 */ /* 0x000fe20000400000 */
[C---:B------:R-:W-:Y:S01]  /*a210*/  SHF.L.U32 R3, R130.reuse, 0x10, RZ ;  /* 0x0000001082037819 */ /* 0x040fe200000006ff */
[----:B------:R-:W-:Y:S01]  /*a220*/  STS.128 [R160+0x4400], R8 ;  /* 0x00440008a0007388 */ /* 0x000fe20000000c00 */
[----:B------:R-:W-:Y:S01]  /*a230*/  LOP3.LUT R4, R130, 0xffff0000, RZ, 0xc0, !PT ;  /* 0xffff000082047812 */ /* 0x000fe200078ec0ff */
[C---:B------:R-:W-:Y:S01]  /*a240*/  FMUL R48, R68.reuse, R66 ;  /* 0x0000004244307220 */ /* 0x040fe20000400000 */
[----:B------:R-:W-:Y:S01]  /*a250*/  FFMA R45, R71, R0, R45 ;  /* 0x00000000472d7223 */ /* 0x000fe2000000002d */
[----:B------:R-:W-:Y:S01]  /*a260*/  FMUL R49, R68, R67 ;  /* 0x0000004344317220 */ /* 0x000fe20000400000 */
[----:B----4-:R-:W-:Y:S01]  /*a270*/  F2FP.BF16.F32.PACK_AB R12, R35, R34 ;  /* 0x00000022230c723e */ /* 0x010fe200000010ff */
[----:B------:R-:W-:Y:S01]  /*a280*/  FFMA R46, R71, R3, R46 ;  /* 0x00000003472e7223 */ /* 0x000fe2000000002e */
[----:B------:R-:W-:Y:S01]  /*a290*/  F2FP.BF16.F32.PACK_AB R13, R37, R36 ;  /* 0x00000024250d723e */ /* 0x000fe200000010ff */
[----:B------:R-:W-:Y:S01]  /*a2a0*/  FFMA R47, R71, R4, R47 ;  /* 0x00000004472f7223 */ /* 0x000fe2000000002f */
[----:B------:R-:W-:Y:S01]  /*a2b0*/  F2FP.BF16.F32.PACK_AB R14, R39, R38 ;  /* 0x00000026270e723e */ /* 0x000fe200000010ff */
[----:B------:R-:W-:Y:S01]  /*a2c0*/  FFMA R48, R71, R5, R48 ;  /* 0x0000000547307223 */ /* 0x000fe20000000030 */
[----:B------:R-:W-:Y:S01]  /*a2d0*/  F2FP.BF16.F32.PACK_AB R15, R41, R40 ;  /* 0x00000028290f723e */ /* 0x000fe200000010ff */
[----:B------:R-:W-:Y:S01]  /*a2e0*/  FFMA R49, R71, R6, R49 ;  /* 0x0000000647317223 */ /* 0x000fe20000000031 */
[----:B------:R-:W-:Y:S02]  /*a2f0*/  F2FP.BF16.F32.PACK_AB R4, R43, R42 ;  /* 0x0000002a2b04723e */ /* 0x000fe400000010ff */
[----:B------:R-:W-:Y:S01]  /*a300*/  F2FP.BF16.F32.PACK_AB R5, R45, R44 ;  /* 0x0000002c2d05723e */ /* 0x000fe200000010ff */
[----:B------:R-:W-:Y:S01]  /*a310*/  STS.128 [R159+0x4400], R12 ;  /* 0x0044000c9f007388 */ /* 0x000fe20000000c00 */
[----:B------:R-:W-:Y:S02]  /*a320*/  F2FP.BF16.F32.PACK_AB R6, R47, R46 ;  /* 0x0000002e2f06723e */ /* 0x000fe400000010ff */
[----:B------:R-:W-:Y:S02]  /*a330*/  F2FP.BF16.F32.PACK_AB R7, R49, R48 ;  /* 0x000000303107723e */ /* 0x000fe400000010ff */
[----:B------:R-:W-:Y:S02]  /*a340*/  MOV R0, UR47 ;  /* 0x0000002f00007c02 */ /* 0x000fe40008000f00 */
[----:B------:R-:W-:Y:S01]  /*a350*/  @P6 SHF.L.U32 R3, R151, 0x1f, RZ ;  /* 0x0000001f97036819 */ /* 0x000fe200000006ff */
[----:B------:R3:W-:Y:S01]  /*a360*/  STS.128 [R158+0x4400], R4 ;  /* 0x004400049e007388 */ /* 0x0007e20000000c00 */
[----:B------:R-:W-:Y:S04]  /*a370*/  @P6 LEA R0, R0, UR44, 0x3 ;  /* 0x0000002c00006c11 */ /* 0x000fe8000f8e18ff */
[----:B------:R-:W-:Y:S01]  /*a380*/  @P6 IADD3 R0, PT, PT, R0, 0x40, RZ ;  /* 0x0000004000006810 */ /* 0x000fe20007ffe0ff */
[----:B------:R-:W-:Y:S01]  /*a390*/  @!PT LDS RZ, [RZ] ;  /* 0x00000000fffff984 */ /* 0x000fe20000000800 */
[----:B------:R-:W-:Y:S01]  /*a3a0*/  @!PT LDS RZ, [RZ] ;  /* 0x00000000fffff984 */ /* 0x000fe20000000800 */
[----:B------:R-:W-:Y:S01]  /*a3b0*/  @!PT LDS RZ, [RZ] ;  /* 0x00000000fffff984 */ /* 0x000fe20000000800 */
[----:B------:R-:W-:Y:S01]  /*a3c0*/  @!PT LDS RZ, [RZ] ;  /* 0x00000000fffff984 */ /* 0x000fe20000000800 */
[----:B------:R4:W-:Y:S06]  /*a3d0*/  MEMBAR.ALL.CTA ;  /* 0x0000000000007992 */ /* 0x0009ec0000008000 */
[----:B----4-:R-:W4:Y:S01]  /*a3e0*/  FENCE.VIEW.ASYNC.S ;  /* 0x00000000000073c6 */ /* 0x010f220000000000 */
[----:B-1----:R-:W-:Y:S02]  /*a3f0*/  @P6 PRMT R0, R165, 0x654, R0 ;  /* 0x00000654a5006816 */ /* 0x002fe40000000000 */
[----:B---3--:R-:W-:Y:S01]  /*a400*/  LEA R7, R74, UR44, 0x3 ;  /* 0x0000002c4a077c11 */ /* 0x008fe2000f8e18ff */
[----:B----4-:R-:W-:Y:S06]  /*a410*/  BAR.SYNC.DEFER_BLOCKING 0x1, 0x80 ;  /* 0x0042000000007b1d */ /* 0x010fec0000010000 */
[----:B------:R-:W-:Y:S05]  /*a420*/  @P0 BRA `(.L_x_125) ;  /* 0x0000000000280947 */ /* 0x000fea0003800000 */
[----:B------:R-:W1:Y:S01]  /*a430*/  LDCU.64 UR6, c[0x0][0x348] ;  /* 0x00006900ff0677ac */ /* 0x000e620008000a00 */
[----:B------:R-:W-:Y:S02]  /*a440*/  UIADD3 UR9, UPT, UPT, UR53, UR39, URZ ;  /* 0x0000002735097290 */ /* 0x000fe4000fffe0ff */
[----:B------:R-:W-:Y:S01]  /*a450*/  UIADD3 UR8, UPT, UPT, UR44, 0x4400, URZ ;  /* 0x000044002c087890 */ /* 0x000fe2000fffe0ff */
[----:B------:R-:W-:Y:S01]  /*a460*/  UMOV UR10, UR50 ;  /* 0x00000032000a7c82 */ /* 0x000fe20008000000 */
[----:B------:R-:W-:Y:S01]  /*a470*/  UMOV UR11, UR52 ;  /* 0x00000034000b7c82 */ /* 0x000fe20008000000 */
[----:B-1----:R-:W-:Y:S04]  /*a480*/  UIADD3 UR4, UP0, UPT, UR6, 0xa80, URZ ;  /* 0x00000a8006047890 */ /* 0x002fe8000ff1e0ff */
[----:B------:R-:W-:Y:S09]  /*a490*/  UIADD3.X UR5, UPT, UPT, URZ, UR7, URZ, UP0, !UPT ;  /* 0x00000007ff057290 */ /* 0x000ff200087fe4ff */
[----:B------:R1:W-:Y:S01]  /*a4a0*/  UTMASTG.3D [UR8], [UR4] ;  /* 0x00000008040073b5 */ /* 0x0003e20008010000 */
[----:B------:R0:W-:Y:S01]  /*a4b0*/  UTMACMDFLUSH ;  /* 0x00000000000079b7 */ /* 0x0001e20000000000 */
[----:B-1----:R-:W-:Y:S04]  /*a4c0*/  DEPBAR.LE SB0, 0x1 ;  /* 0x000080400000791a */ /* 0x002fe80000000000 */
.L_x_125:
[----:B------:R-:W-:Y:S05]  /*a4d0*/  BSYNC.RECONVERGENT B0 ;  /* 0x0000000000007941 */ /* 0x000fea0003800200 */
.L_x_124:
[----:B------:R-:W-:Y:S01]  /*a4e0*/  BAR.SYNC.DEFER_BLOCKING 0x1, 0x80 ;  /* 0x0042000000007b1d */ /* 0x000fe20000010000 */
[----:B------:R-:W-:Y:S02]  /*a4f0*/  UIADD3 UR5, UPT, UPT, UR47, 0x1, URZ ;  /* 0x000000012f057890 */ /* 0x000fe4000fffe0ff */
[----:B------:R-:W-:Y:S02]  /*a500*/  UISETP.NE.AND UP0, UPT, UR38, URZ, UPT ;  /* 0x000000ff2600728c */ /* 0x000fe4000bf05270 */
[----:B------:R-:W-:Y:S04]  /*a510*/  UISETP.NE.AND UP1, UPT, UR5, 0x4, UPT ;  /* 0x000000040500788c */ /* 0x000fe8000bf25270 */
[----:B------:R-:W-:Y:S01]  /*a520*/  USEL UR46, UR5, URZ, UP1 ;  /* 0x000000ff052e7287 */ /* 0x000fe20008800000 */
[----:B------:R1:W-:Y:S01]  /*a530*/  @P6 SYNCS.ARRIVE.TRANS64.RED.A1T0 RZ, [R0+URZ], RZ ;  /* 0x000000ff00ff69a7 */ /* 0x0003e200081004ff */
[----:B------:R-:W-:Y:S01]  /*a540*/  UMOV UR4, 0x40 ;  /* 0x0000004000047882 */ /* 0x000fe20000000000 */
[----:B------:R-:W-:Y:S01]  /*a550*/  BSSY B1, `(.L_x_126) ;  /* 0x0000021000017945 */ /* 0x000fe20003800000 */
[----:B------:R-:W-:Y:S01]  /*a560*/  USEL UR39, UR4, 0x80, !UP0 ;  /* 0x0000008004277887 */ /* 0x000fe2000c000000 */
[----:B------:R-:W3:Y:S02]  /*a570*/  @P6 SYNCS.PHASECHK.TRANS64.TRYWAIT P0, [R7+URZ+0x20], R3 ;  /* 0x00002003070065a7 */ /* 0x000ee400080011ff */
[----:B---3--:R-:W-:Y:S01]  /*a580*/  @P6 SEL R86, RZ, 0x1, !P0 ;  /* 0x00000001ff566807 */ /* 0x008fe20004000000 */
[----:B-1----:R-:W-:Y:S08]  /*a590*/  @!P6 BRA `(.L_x_127) ;  /* 0x000000000070e947 */ /* 0x002ff00003800000 */
        /* <DEDUP_REMOVED lines=9> */
[----:B------:R-:W-:Y:S04]  /*a630*/  SHF.L.U32 R6, R151, 0x1f, RZ ;  /* 0x0000001f97067819 */ /* 0x000fe800000006ff */
[----:B------:R-:W1:Y:S02]  /*a640*/  SYNCS.PHASECHK.TRANS64.TRYWAIT P0, [R7+URZ+0x20], R6 ;  /* 0x00002006070075a7 */ /* 0x000e6400080011ff */
[----:B-1----:R-:W-:Y:S05]  /*a650*/  @!P0 BRA `(.L_x_130) ;  /* 0x0000003400588947 */ /* 0x002fea0003800000 */
.L_x_129:
[----:B------:R-:W-:Y:S05]  /*a660*/  BSYNC B0 ;  /* 0x0000000000007941 */ /* 0x000fea0003800000 */
.L_x_128:
[----:B------:R-:W-:Y:S01]  /*a670*/  ISETP.NE.AND P0, PT, R87, RZ, PT ;  /* 0x000000ff5700720c */ /* 0x000fe20003f05270 */
[----:B------:R-:W-:Y:S11]  /*a680*/  VIADD R74, R74, 0x1 ;  /* 0x000000014a4a7836 */ /* 0x000ff60000000000 */
[----:B------:R-:W-:Y:S01]  /*a690*/  @!UPT UIADD3 URZ, UPT, UPT, URZ, URZ, URZ ;  /* 0x000000fffffff290 */ /* 0x000fe2000fffe0ff */
[----:B------:R3:W4:Y:S01]  /*a6a0*/  @P0 LDS.128 R76, [R5+UR44+0x400] ;  /* 0x0004002c054c0984 */ /* 0x0007220008000c00 */
[C---:B-1----:R-:W-:Y:S03]  /*a6b0*/  @P0 IADD3 R6, PT, PT, R85.reuse, R3, RZ ;  /* 0x0000000355060210 */ /* 0x042fe60007ffe0ff */
[----:B------:R1:W2:Y:S04]  /*a6c0*/  @P0 LDS.128 R80, [R4+0x400] ;  /* 0x0004000004500984 */ /* 0x0002a80000000c00 */
[----:B------:R5:W2:Y:S04]  /*a6d0*/  @P0 LDS.128 R88, [R3+0x400] ;  /* 0x0004000003580984 */ /* 0x000aa80000000c00 */
[----:B------:R2:W2:Y:S04]  /*a6e0*/  @P0 LDS.128 R96, [R6+0x400] ;  /* 0x0004000006600984 */ /* 0x0004a80000000c00 */
[----:B------:R2:W2:Y:S01]  /*a6f0*/  @P0 LDS.128 R104, [R0+0x400] ;  /* 0x0004000000680984 */ /* 0x0004a20000000c00 */
[--C-:B---3--:R-:W-:Y:S02]  /*a700*/  @P0 IMAD.IADD R5, R84, 0x1, R0.reuse ;  /* 0x0000000154050824 */ /* 0x108fe400078e0200 */
[C---:B-1----:R-:W-:Y:S03]  /*a710*/  @P0 IMAD.IADD R4, R85.reuse, 0x1, R0 ;  /* 0x0000000155040824 */ /* 0x042fe600078e0200 */
[----:B------:R1:W3:Y:S01]  /*a720*/  @P0 LDS.128 R120, [R5+0x400] ;  /* 0x0004000005780984 */ /* 0x0002e20000000c00 */
[----:B-----5:R-:W-:Y:S03]  /*a730*/  @P0 IADD3 R3, PT, PT, R85, R5, RZ ;  /* 0x0000000555030210 */ /* 0x020fe60007ffe0ff */
[----:B------:R1:W1:Y:S04]  /*a740*/  @P0 LDS.128 R112, [R4+0x400] ;  /* 0x0004000004700984 */ /* 0x0002680000000c00 */
[----:B------:R1:W1:Y:S02]  /*a750*/  @P0 LDS.128 R128, [R3+0x400] ;  /* 0x0004000003800984 */ /* 0x0002640000000c00 */
.L_x_127:
[----:B------:R-:W-:Y:S05]  /*a760*/  BSYNC B1 ;  /* 0x0000000000017941 */ /* 0x000fea0003800000 */
.L_x_126:
[----:B------:R-:W-:Y:S05]  /*a770*/  VIADD R16, R69, UR39 ;  /* 0x0000002745107c36 */ /* 0x000fea0008000000 */
[----:B--2---:R-:W-:Y:S04]  /*a780*/  SHF.R.U32.HI R0, RZ, 0x15, R16 ;  /* 0x00000015ff007819 */ /* 0x004fe80000011610 */
[----:B------:R-:W-:Y:S11]  /*a790*/  LOP3.LUT P0, RZ, R0, 0x3, R143, 0x48, !PT ;  /* 0x0000000300ff7812 */ /* 0x000ff6000780488f */
[----:B------:R-:W-:Y:S02]  /*a7a0*/  @!UPT UIADD3 URZ, UPT, UPT, URZ, URZ, URZ ;  /* 0x000000fffffff290 */ /* 0x000fe4000fffe0ff */
[----:B------:R-:W-:Y:S05]  /*a7b0*/  @!P0 BRA `(.L_x_131) ;  /* 0x0000000000408947 */ /* 0x000fea0003800000 */
[----:B------:R-:W1:Y:S01]  /*a7c0*/  LDCU.64 UR8, c[0x4][0x70] ;  /* 0x01000e00ff0877ac */ /* 0x000e620008000a00 */
[----:B------:R-:W-:Y:S01]  /*a7d0*/  MOV R15, 0x0 ;  /* 0x00000000000f7802 */ /* 0x000fe20000000f00 */
[----:B------:R-:W-:Y:S02]  /*a7e0*/  HFMA2 R12, -RZ, RZ, 0, 5.9604644775390625e-08 ;  /* 0x00000001ff0c7431 */ /* 0x000fe400000001ff */
[----:B------:R-:W-:Y:S02]  /*a7f0*/  IMAD.MOV.U32 R8, RZ, RZ, 0x192 ;  /* 0x00000192ff087424 */ /* 0x000fe400078e00ff */
[----:B------:R-:W-:Y:S01]  /*a800*/  IMAD.MOV.U32 R13, RZ, RZ, RZ ;  /* 0x000000ffff0d7224 */ /* 0x000fe200078e00ff */
[----:B------:R-:W2:Y:S01]  /*a810*/  LDCU.64 UR6, c[0x4][0x78] ;  /* 0x01000f00ff0677ac */ /* 0x000ea20008000a00 */
[----:B------:R-:W3:Y:S01]  /*a820*/  LDC.64 R14, c[0x4][R15] ;  /* 0x010000000f0e7b82 */ /* 0x000ee20000000a00 */
[----:B------:R-:W5:Y:S01]  /*a830*/  LDCU.64 UR4, c[0x4][0x10] ;  /* 0x01000200ff0477ac */ /* 0x000f620008000a00 */
[----:B-1----:R-:W-:Y:S01]  /*a840*/  MOV R5, UR9 ;  /* 0x0000000900057c02 */ /* 0x002fe20008000f00 */
[----:B------:R-:W-:Y:S01]  /*a850*/  IMAD.U32 R4, RZ, RZ, UR8 ;  /* 0x00000008ff047e24 */ /* 0x000fe2000f8e00ff */
[----:B--2---:R-:W-:Y:S01]  /*a860*/  MOV R7, UR7 ;  /* 0x0000000700077c02 */ /* 0x004fe20008000f00 */
[----:B------:R-:W-:Y:S01]  /*a870*/  IMAD.U32 R6, RZ, RZ, UR6 ;  /* 0x00000006ff067e24 */ /* 0x000fe2000f8e00ff */
[----:B-----5:R-:W-:Y:S01]  /*a880*/  MOV R11, UR5 ;  /* 0x00000005000b7c02 */ /* 0x020fe20008000f00 */
[----:B------:R-:W-:Y:S02]  /*a890*/  IMAD.U32 R10, RZ, RZ, UR4 ;  /* 0x00000004ff0a7e24 */ /* 0x000fe4000f8e00ff */
[----:B------:R-:W-:Y:S07]  /*a8a0*/  LEPC R20, `(.L_x_131) ;  /* 0x000000001014794e */ /* 0x000fee0000000000 */
[----:B---34-:R-:W-:Y:S05]  /*a8b0*/  CALL.ABS.NOINC R14 ;  /* 0x000000000e007343 */ /* 0x018fea0003c00000 */
.L_x_131:
[----:B----4-:R-:W-:Y:S01]  /*a8c0*/  SHF.L.U32 R70, R76, 0x10, RZ ;  /* 0x000000104c467819 */ /* 0x010fe200000006ff */
[----:B------:R-:W-:Y:S05]  /*a8d0*/  WARPSYNC.ALL ;  /* 0x0000000000007948 */ /* 0x000fea0003800000 */
[----:B------:R-:W-:Y:S01]  /*a8e0*/  R2UR UR4, R16 ;  /* 0x00000000100472ca */ /* 0x000fe200000e0000 */
[----:B------:R-:W-:Y:S01]  /*a8f0*/  BSSY.RECONVERGENT B0, `(.L_x_132) ;  /* 0x0000103000007945 */ /* 0x000fe20003800200 */
[----:B------:R-:W-:Y:S02]  /*a900*/  LOP3.LUT R72, R79, 0xffff0000, RZ, 0xc0, !PT ;  /* 0xffff00004f487812 */ /* 0x000fe400078ec0ff */
[----:B------:R-:W-:Y:S02]  /*a910*/  ISETP.NE.AND P6, PT, R157, RZ, PT ;  /* 0x000000ff9d00720c */ /* 0x000fe40003fc5270 */
[----:B------:R-:W-:Y:S07]  /*a920*/  ISETP.NE.AND P0, PT, R154, RZ, PT ;  /* 0x000000ff9a00720c */ /* 0x000fee0003f05270 */
[----:B-1----:R-:W1:Y:S02]  /*a930*/  LDTM.x64 R4, tmem[UR4] ;  /* 0x00000004000479ee */ /* 0x002e640008340000 */
[----:B-1----:R-:W-:Y:S01]  /*a940*/  FMUL R0, R68, R4 ;  /* 0x0000000444007220 */ /* 0x002fe20000400000 */
[----:B------:R-:W-:Y:S01]  /*a950*/  LOP3.LUT R4, R76, 0xffff0000, RZ, 0xc0, !PT ;  /* 0xffff00004c047812 */ /* 0x000fe200078ec0ff */
[C---:B------:R-:W-:Y:S01]  /*a960*/  FMUL R3, R68.reuse, R5 ;  /* 0x0000000544037220 */ /* 0x040fe20000400000 */
[----:B------:R-:W-:Y:S01]  /*a970*/  SHF.L.U32 R5, R77, 0x10, RZ ;  /* 0x000000104d057819 */ /* 0x000fe200000006ff */
[----:B------:R-:W-:Y:S01]  /*a980*/  FFMA R0, R71, R70, R0 ;  /* 0x0000004647007223 */ /* 0x000fe20000000000 */
[----:B------:R-:W-:Y:S01]  /*a990*/  LOP3.LUT R70, R77, 0xffff0000, RZ, 0xc0, !PT ;  /* 0xffff00004d467812 */ /* 0x000fe200078ec0ff */
[C---:B------:R-:W-:Y:S01]  /*a9a0*/  FMUL R6, R68.reuse, R6 ;  /* 0x0000000644067220 */ /* 0x040fe20000400000 */
[C---:B------:R-:W-:Y:S01]  /*a9b0*/  FFMA R3, R71.reuse, R4, R3 ;  /* 0x0000000447037223 */ /* 0x040fe20000000003 */
[C---:B------:R-:W-:Y:S01]  /*a9c0*/  FMUL R7, R68.reuse, R7 ;  /* 0x0000000744077220 */ /* 0x040fe20000400000 */
[----:B------:R-:W-:Y:S01]  /*a9d0*/  FMUL R4, R68, R8 ;  /* 0x0000000844047220 */ /* 0x000fe20000400000 */
[C---:B------:R-:W-:Y:S01]  /*a9e0*/  LOP3.LUT R8, R78.reuse, 0xffff0000, RZ, 0xc0, !PT ;  /* 0xffff00004e087812 */ /* 0x040fe200078ec0ff */
[C---:B------:R-:W-:Y:S01]  /*a9f0*/  FFMA R6, R71.reuse, R5, R6 ;  /* 0x0000000547067223 */ /* 0x040fe20000000006 */
[----:B------:R-:W-:Y:S01]  /*aa00*/  SHF.L.U32 R5, R78, 0x10, RZ ;  /* 0x000000104e057819 */ /* 0x000fe200000006ff */
[----:B------:R-:W-:Y:S01]  /*aa10*/  FFMA R7, R71, R70, R7 ;  /* 0x0000004647077223 */ /* 0x000fe20000000007 */
[----:B------:R-:W-:Y:S01]  /*aa20*/  F2FP.BF16.F32.PACK_AB R92, R3, R0 ;  /* 0x00000000035c723e */ /* 0x000fe200000010ff */
[----:B------:R-:W-:Y:S01]  /*aa30*/  FMUL R0, R68, R9 ;  /* 0x0000000944007220 */ /* 0x000fe20000400000 */
[----:B------:R-:W-:Y:S01]  /*aa40*/  SHF.L.U32 R70, R79, 0x10, RZ ;  /* 0x000000104f467819 */ /* 0x000fe200000006ff */
[----:B------:R-:W-:Y:S01]  /*aa50*/  FFMA R4, R71, R5, R4 ;  /* 0x0000000547047223 */ /* 0x000fe20000000004 */
[----:B------:R-:W-:Y:S01]  /*aa60*/  F2FP.BF16.F32.PACK_AB R93, R7, R6 ;  /* 0x00000006075d723e */ /* 0x000fe200000010ff */
[C---:B------:R-:W-:Y:S01]  /*aa70*/  FFMA R0, R71.reuse, R8, R0 ;  /* 0x0000000847007223 */ /* 0x040fe20000000000 */
[----:B------:R-:W-:Y:S01]  /*aa80*/  SHF.L.U32 R8, R80, 0x10, RZ ;  /* 0x0000001050087819 */ /* 0x000fe200000006ff */
[----:B------:R-:W-:Y:S01]  /*aa90*/  FMUL R3, R68, R10 ;  /* 0x0000000a44037220 */ /* 0x000fe20000400000 */
[----:B------:R-:W-:Y:S01]  /*aaa0*/  LOP3.LUT R9, R80, 0xffff0000, RZ, 0xc0, !PT ;  /* 0xffff000050097812 */ /* 0x000fe200078ec0ff */
[----:B------:R-:W-:Y:S01]  /*aab0*/  FMUL R5, R68, R11 ;  /* 0x0000000b44057220 */ /* 0x000fe20000400000 */
[----:B------:R-:W-:Y:S01]  /*aac0*/  F2FP.BF16.F32.PACK_AB R94, R0, R4 ;  /* 0x00000004005e723e */ /* 0x000fe200000010ff */
[C---:B------:R-:W-:Y:S01]  /*aad0*/  FMUL R6, R68.reuse, R12 ;  /* 0x0000000c44067220 */ /* 0x040fe20000400000 */
[C---:B------:R-:W-:Y:S01]  /*aae0*/  FMUL R7, R68.reuse, R13 ;  /* 0x0000000d44077220 */ /* 0x040fe20000400000 */
[----:B------:R-:W-:Y:S01]  /*aaf0*/  FFMA R3, R71, R70, R3 ;  /* 0x0000004647037223 */ /* 0x000fe20000000003 */
[----:B------:R-:W-:Y:S01]  /*ab00*/  SHF.L.U32 R70, R81, 0x10, RZ ;  /* 0x0000001051467819 */ /* 0x000fe200000006ff */
        /* <DEDUP_REMOVED lines=8> */
[C---:B------:R-:W-:Y:S01]  /*ab90*/  FMUL R44, R68.reuse, R54 ;  /* 0x00000036442c7220 */ /* 0x040fe20000400000 */
[C---:B------:R-:W-:Y:S01]  /*aba0*/  FMUL R54, R68.reuse, R64 ;  /* 0x0000004044367220 */ /* 0x040fe20000400000 */
[----:B------:R-:W-:Y:S01]  /*abb0*/  F2FP.BF16.F32.PACK_AB R64, R7, R6 ;  /* 0x000000060740723e */ /* 0x000fe200000010ff */
[----:B------:R-:W-:Y:S01]  /*abc0*/  STS.128 [R164+UR44+0x8400], R92 ;  /* 0x0084005ca4007988 */ /* 0x000fe20008000c2c */
[----:B------:R-:W-:Y:S01]  /*abd0*/  LOP3.LUT R6, R81, 0xffff0000, RZ, 0xc0, !PT ;  /* 0xffff000051067812 */ /* 0x000fe200078ec0ff */
        /* <DEDUP_REMOVED lines=8> */
[----:B------:R-:W-:Y:S01]  /*ac60*/  FMUL R48, R68, R58 ;  /* 0x0000003a44307220 */ /* 0x000fe20000400000 */
[----:B------:R-:W-:Y:S01]  /*ac70*/  LOP3.LUT R58, R82, 0xffff0000, RZ, 0xc0, !PT ;  /* 0xffff0000523a7812 */ /* 0x000fe200078ec0ff */
[----:B------:R-:W-:Y:S01]  /*ac80*/  FFMA R3, R71, R6, R3 ;  /* 0x0000000647037223 */ /* 0x000fe20000000003 */
[----:B------:R-:W-:Y:S01]  /*ac90*/  LOP3.LUT R6, R99, 0xffff0000, RZ, 0xc0, !PT ;  /* 0xffff000063067812 */ /* 0x000fe200078ec0ff */
        /* <DEDUP_REMOVED lines=14> */
[----:B------:R-:W-:Y:S01]  /*ad80*/  SHF.L.U32 R59, R83, 0x10, RZ ;  /* 0x00000010533b7819 */ /* 0x000fe200000006ff */
[----:B------:R-:W-:Y:S01]  /*ad90*/  FMUL R55, R68, R65 ;  /* 0x0000004144377220 */ /* 0x000fe20000400000 */
[----:B------:R-:W-:Y:S01]  /*ada0*/  F2FP.BF16.F32.PACK_AB R65, R3, R0 ;  /* 0x000000000341723e */ /* 0x000fe200000010ff */
[----:B------:R-:W-:Y:S01]  /*adb0*/  FFMA R4, R71, R7, R4 ;  /* 0x0000000747047223 */ /* 0x000fe20000000004 */
[----:B------:R-:W-:Y:S01]  /*adc0*/  SHF.L.U32 R0, R88, 0x10, RZ ;  /* 0x0000001058007819 */ /* 0x000fe200000006ff */
        /* <DEDUP_REMOVED lines=26> */
[C---:B------:R-:W-:Y:S01]  /*af70*/  FMUL R27, R68.reuse, R37 ;  /* 0x00000025441b7220 */ /* 0x040fe20000400000 */
[----:B------:R-:W-:Y:S01]  /*af80*/  FFMA R14, R71, R3, R14 ;  /* 0x00000003470e7223 */ /* 0x000fe2000000000e */
[----:B------:R-:W-:Y:S01]  /*af90*/  LOP3.LUT R3, R91, 0xffff0000, RZ, 0xc0, !PT ;  /* 0xffff00005b037812 */ /* 0x000fe200078ec0ff */
[C---:B------:R-:W-:Y:S01]  /*afa0*/  FMUL R37, R68.reuse, R47 ;  /* 0x0000002f44257220 */ /* 0x040fe20000400000 */
[C---:B------:R-:W-:Y:S01]  /*afb0*/  FMUL R47, R68.reuse, R57 ;  /* 0x00000039442f7220 */ /* 0x040fe20000400000 */
[----:B------:R-:W-:Y:S01]  /*afc0*/  FMUL R57, R68, R67 ;  /* 0x0000004344397220 */ /* 0x000fe20000400000 */
[----:B------:R-:W-:Y:S01]  /*afd0*/  F2FP.BF16.F32.PACK_AB R67, R9, R8 ;  /* 0x000000080943723e */ /* 0x000fe200000010ff */
[----:B------:R-:W-:Y:S01]  /*afe0*/  FFMA R15, R71, R0, R15 ;  /* 0x00000000470f7223 */ /* 0x000fe2000000000f */
[----:B------:R-:W-:Y:S01]  /*aff0*/  F2FP.BF16.F32.PACK_AB R8, R11, R10 ;  /* 0x0000000a0b08723e */ /* 0x000fe200000010ff */
[----:B------:R-:W-:Y:S01]  /*b000*/  FFMA R16, R71, R4, R16 ;  /* 0x0000000447107223 */ /* 0x000fe20000000010 */
[----:B------:R-:W-:Y:S01]  /*b010*/  F2FP.BF16.F32.PACK_AB R9, R13, R12 ;  /* 0x0000000c0d09723e */ /* 0x000fe200000010ff */
[----:B------:R-:W-:Y:S01]  /*b020*/  FFMA R17, R71, R3, R17 ;  /* 0x0000000347117223 */ /* 0x000fe20000000011 */
[----:B------:R-:W-:Y:S01]  /*b030*/  F2FP.BF16.F32.PACK_AB R10, R15, R14 ;  /* 0x0000000e0f0a723e */ /* 0x000fe200000010ff */
[----:B------:R-:W-:Y:S01]  /*b040*/  STS.128 [R163+0x8400], R64 ;  /* 0x00840040a3007388 */ /* 0x000fe20000000c00 */
[----:B------:R-:W-:Y:S01]  /*b050*/  SHF.L.U32 R0, R96, 0x10, RZ ;  /* 0x0000001060007819 */ /* 0x000fe200000006ff */
[C---:B------:R-:W-:Y:S01]  /*b060*/  FMUL R21, R68.reuse, R31 ;  /* 0x0000001f44157220 */ /* 0x040fe20000400000 */
[----:B------:R-:W-:Y:S01]  /*b070*/  F2FP.BF16.F32.PACK_AB R11, R17, R16 ;  /* 0x00000010110b723e */ /* 0x000fe200000010ff */
[----:B------:R-:W-:Y:S01]  /*b080*/  FMUL R22, R68, R32 ;  /* 0x0000002044167220 */ /* 0x000fe20000400000 */
[----:B------:R-:W-:Y:S01]  /*b090*/  LOP3.LUT R3, R96, 0xffff0000, RZ, 0xc0, !PT ;  /* 0xffff000060037812 */ /* 0x000fe200078ec0ff */
[----:B------:R-:W-:Y:S01]  /*b0a0*/  FFMA R18, R71, R0, R18 ;  /* 0x0000000047127223 */ /* 0x000fe20000000012 */
[C---:B------:R-:W-:Y:S01]  /*b0b0*/  SHF.L.U32 R4, R97.reuse, 0x10, RZ ;  /* 0x0000001061047819 */ /* 0x040fe200000006ff */
[----:B------:R1:W-:Y:S01]  /*b0c0*/  STS.128 [R162+0x8400], R8 ;  /* 0x00840008a2007388 */ /* 0x0003e20000000c00 */
[----:B------:R-:W-:Y:S01]  /*b0d0*/  LOP3.LUT R0, R97, 0xffff0000, RZ, 0xc0, !PT ;  /* 0xffff000061007812 */ /* 0x000fe200078ec0ff */
[C---:B------:R-:W-:Y:S01]  /*b0e0*/  FFMA R19, R71.reuse, R3, R19 ;  /* 0x0000000347137223 */ /* 0x040fe20000000013 */
[C---:B------:R-:W-:Y:S01]  /*b0f0*/  SHF.L.U32 R3, R98.reuse, 0x10, RZ ;  /* 0x0000001062037819 */ /* 0x040fe200000006ff */
[----:B------:R-:W-:Y:S01]  /*b100*/  FFMA R20, R71, R4, R20 ;  /* 0x0000000447147223 */ /* 0x000fe20000000014 */
[----:B------:R-:W-:Y:S01]  /*b110*/  LOP3.LUT R4, R98, 0xffff0000, RZ, 0xc0, !PT ;  /* 0xffff000062047812 */ /* 0x000fe200078ec0ff */
        /* <DEDUP_REMOVED lines=8> */
[----:B------:R-:W-:Y:S01]  /*b1a0*/  FFMA R24, R71, R5, R24 ;  /* 0x0000000547187223 */ /* 0x000fe20000000018 */
[----:B------:R-:W-:Y:S01]  /*b1b0*/  SHF.L.U32 R5, R107, 0x10, RZ ;  /* 0x000000106b057819 */ /* 0x000fe200000006ff */
[----:B------:R-:W-:Y:S01]  /*b1c0*/  FFMA R25, R71, R6, R25 ;  /* 0x0000000647197223 */ /* 0x000fe20000000019 */
[----:B------:R-:W-:Y:S01]  /*b1d0*/  LOP3.LUT R6, R107, 0xffff0000, RZ, 0xc0, !PT ;  /* 0xffff00006b067812 */ /* 0x000fe200078ec0ff */
[----:B------:R-:W-:Y:S01]  /*b1e0*/  FFMA R26, R71, R0, R26 ;  /* 0x00000000471a7223 */ /* 0x000fe2000000001a */
[----:B------:R-:W-:Y:S01]  /*b1f0*/  LOP3.LUT R0, R105, 0xffff0000, RZ, 0xc0, !PT ;  /* 0xffff000069007812 */ /* 0x000fe200078ec0ff */
[C---:B------:R-:W-:Y:S01]  /*b200*/  FFMA R27, R71.reuse, R3, R27 ;  /* 0x00000003471b7223 */ /* 0x040fe2000000001b */
[C---:B------:R-:W-:Y:S01]  /*b210*/  SHF.L.U32 R3, R106.reuse, 0x10, RZ ;  /* 0x000000106a037819 */ /* 0x040fe200000006ff */
        /* <DEDUP_REMOVED lines=13> */
[----:B------:R-:W-:Y:S01]  /*b2f0*/  SHF.L.U32 R4, R113, 0x10, RZ ;  /* 0x0000001071047819 */ /* 0x000fe200000006ff */
[----:B------:R-:W-:Y:S01]  /*b300*/  FFMA R32, R71, R5, R32 ;  /* 0x0000000547207223 */ /* 0x000fe20000000020 */
[----:B-1----:R-:W-:Y:S01]  /*b310*/  F2FP.BF16.F32.PACK_AB R8, R27, R26 ;  /* 0x0000001a1b08723e */ /* 0x002fe200000010ff */
[----:B------:R-:W-:Y:S01]  /*b320*/  FFMA R33, R71, R6, R33 ;  /* 0x0000000647217223 */ /* 0x000fe20000000021 */
[----:B------:R-:W-:Y:S01]  /*b330*/  F2FP.BF16.F32.PACK_AB R9, R29, R28 ;  /* 0x0000001c1d09723e */ /* 0x000fe200000010ff */
[----:B------:R-:W-:Y:S01]  /*b340*/  FFMA R34, R71, R0, R34 ;  /* 0x0000000047227223 */ /* 0x000fe20000000022 */
[----:B------:R-:W-:Y:S01]  /*b350*/  LOP3.LUT R0, R113, 0xffff0000, RZ, 0xc0, !PT ;  /* 0xffff000071007812 */ /* 0x000fe200078ec0ff */
[----:B------:R1:W-:Y:S01]  /*b360*/  STS.128 [R161+0x8400], R12 ;  /* 0x0084000ca1007388 */ /* 0x0003e20000000c00 */
[----:B------:R-:W-:Y:S01]  /*b370*/  F2FP.BF16.F32.PACK_AB R10, R31, R30 ;  /* 0x0000001e1f0a723e */ /* 0x000fe200000010ff */
[----:B------:R-:W-:Y:S01]  /*b380*/  FFMA R35, R71, R3, R35 ;  /* 0x0000000347237223 */ /* 0x000fe20000000023 */
[----:B------:R-:W-:Y:S01]  /*b390*/  F2FP.BF16.F32.PACK_AB R11, R33, R32 ;  /* 0x00000020210b723e */ /* 0x000fe200000010ff */
[C---:B------:R-:W-:Y:S01]  /*b3a0*/  FFMA R36, R71.reuse, R4, R36 ;  /* 0x0000000447247223 */ /* 0x040fe20000000024 */
[C---:B------:R-:W-:Y:S01]  /*b3b0*/  SHF.L.U32 R3, R114.reuse, 0x10, RZ ;  /* 0x0000001072037819 */ /* 0x040fe200000006ff */
[----:B------:R-:W-:Y:S01]  /*b3c0*/  FFMA R37, R71, R0, R37 ;  /* 0x0000000047257223 */ /* 0x000fe20000000025 */
[----:B------:R-:W-:Y:S01]  /*b3d0*/  LOP3.LUT R0, R114, 0xffff0000, RZ, 0xc0, !PT ;  /* 0xffff000072007812 */ /* 0x000fe200078ec0ff */
[----:B------:R2:W-:Y:S01]  /*b3e0*/  STS.128 [R149+0x8400], R8 ;  /* 0x0084000895007388 */ /* 0x0005e20000000c00 */
[----:B------:R-:W-:Y:S01]  /*b3f0*/  SHF.L.U32 R4, R115, 0x10, RZ ;  /* 0x0000001073047819 */ /* 0x000fe200000006ff */
[C---:B------:R-:W-:Y:S01]  /*b400*/  FFMA R38, R71.reuse, R3, R38 ;  /* 0x0000000347267223 */ /* 0x040fe20000000026 */
[----:B---3--:R-:W-:Y:S01]  /*b410*/  SHF.L.U32 R3, R120, 0x10, RZ ;  /* 0x0000001078037819 */ /* 0x008fe200000006ff */
[----:B------:R-:W-:Y:S01]  /*b420*/  FFMA R39, R71, R0, R39 ;  /* 0x0000000047277223 */ /* 0x000fe20000000027 */
[----:B------:R-:W-:Y:S01]  /*b430*/  LOP3.LUT R0, R115, 0xffff0000, RZ, 0xc0, !PT ;  /* 0xffff000073007812 */ /* 0x000fe200078ec0ff */
[----:B------:R-:W-:Y:S01]  /*b440*/  FMUL R41, R68, R51 ;  /* 0x0000003344297220 */ /* 0x000fe20000400000 */
[----:B------:R-:W-:Y:S01]  /*b450*/  SHF.L.U32 R5, R131, 0x10, RZ ;  /* 0x0000001083057819 */ /* 0x000fe200000006ff */
[C---:B------:R-:W-:Y:S01]  /*b460*/  FFMA R40, R71.reuse, R4, R40 ;  /* 0x0000000447287223 */ /* 0x040fe20000000028 */
[----:B------:R-:W-:Y:S01]  /*b470*/  LOP3.LUT R4, R120, 0xffff0000, RZ, 0xc0, !PT ;  /* 0xffff000078047812 */ /* 0x000fe200078ec0ff */
[----:B------:R-:W-:Y:S01]  /*b480*/  FFMA R41, R71, R0, R41 ;  /* 0x0000000047297223 */ /* 0x000fe20000000029 */
[----:B------:R-:W-:Y:S01]  /*b490*/  SHF.L.U32 R0, R121, 0x10, RZ ;  /* 0x0000001079007819 */ /* 0x000fe200000006ff */
[C---:B------:R-:W-:Y:S01]  /*b4a0*/  FMUL R42, R68.reuse, R52 ;  /* 0x00000034442a7220 */ /* 0x040fe20000400000 */
[----:B------:R-:W-:Y:S01]  /*b4b0*/  LOP3.LUT R6, R131, 0xffff0000, RZ, 0xc0, !PT ;  /* 0xffff000083067812 */ /* 0x000fe200078ec0ff */
[C---:B------:R-:W-:Y:S01]  /*b4c0*/  FMUL R43, R68.reuse, R53 ;  /* 0x00000035442b7220 */ /* 0x040fe20000400000 */
[----:B------:R-:W-:Y:S01]  /*b4d0*/  FMUL R51, R68, R61 ;  /* 0x0000003d44337220 */ /* 0x000fe20000400000 */
[----:B------:R-:W-:Y:S01]  /*b4e0*/  FFMA R42, R71, R3, R42 ;  /* 0x00000003472a7223 */ /* 0x000fe2000000002a */
[----:B------:R-:W-:Y:S01]  /*b4f0*/  LOP3.LUT R3, R121, 0xffff0000, RZ, 0xc0, !PT ;  /* 0xffff000079037812 */ /* 0x000fe200078ec0ff */
[----:B------:R-:W-:Y:S01]  /*b500*/  FFMA R43, R71, R4, R43 ;  /* 0x00000004472b7223 */ /* 0x000fe2000000002b */
[----:B------:R-:W-:Y:S01]  /*b510*/  SHF.L.U32 R4, R123, 0x10, RZ ;  /* 0x000000107b047819 */ /* 0x000fe200000006ff */
[C---:B------:R-:W-:Y:S01]  /*b520*/  FFMA R44, R71.reuse, R0, R44 ;  /* 0x00000000472c7223 */ /* 0x040fe2000000002c */
[C---:B------:R-:W-:Y:S01]  /*b530*/  SHF.L.U32 R0, R122.reuse, 0x10, RZ ;  /* 0x000000107a007819 */ /* 0x040fe200000006ff */
[----:B------:R-:W-:Y:S01]  /*b540*/  FFMA R45, R71, R3, R45 ;  /* 0x00000003472d7223 */ /* 0x000fe2000000002d */
[----:B------:R-:W-:Y:S01]  /*b550*/  LOP3.LUT R3, R122, 0xffff0000, RZ, 0xc0, !PT ;  /* 0xffff00007a037812 */ /* 0x000fe200078ec0ff */
[----:B------:R-:W-:Y:S01]  /*b560*/  FMUL R52, R68, R62 ;  /* 0x0000003e44347220 */ /* 0x000fe20000400000 */
[----:B-1----:R-:W-:Y:S01]  /*b570*/  F2FP.BF16.F32.PACK_AB R12, R43, R42 ;  /* 0x0000002a2b0c723e */ /* 0x002fe200000010ff */
[----:B------:R-:W-:Y:S01]  /*b580*/  FFMA R46, R71, R0, R46 ;  /* 0x00000000472e7223 */ /* 0x000fe2000000002e */
[----:B------:R-:W-:Y:S01]  /*b590*/  LOP3.LUT R0, R123, 0xffff0000, RZ, 0xc0, !PT ;  /* 0xffff00007b007812 */ /* 0x000fe200078ec0ff */
[C---:B------:R-:W-:Y:S01]  /*b5a0*/  FFMA R47, R71.reuse, R3, R47 ;  /* 0x00000003472f7223 */ /* 0x040fe2000000002f */
[C---:B------:R-:W-:Y:S01]  /*b5b0*/  SHF.L.U32 R3, R128.reuse, 0x10, RZ ;  /* 0x0000001080037819 */ /* 0x040fe200000006ff */
[----:B------:R-:W-:Y:S01]  /*b5c0*/  FFMA R48, R71, R4, R48 ;  /* 0x0000000447307223 */ /* 0x000fe20000000030 */
[----:B------:R-:W-:Y:S01]  /*b5d0*/  SHF.L.U32 R4, R129, 0x10, RZ ;  /* 0x0000001081047819 */ /* 0x000fe200000006ff */
[C---:B------:R-:W-:Y:S01]  /*b5e0*/  FFMA R49, R71.reuse, R0, R49 ;  /* 0x0000000047317223 */ /* 0x040fe20000000031 */
[----:B------:R-:W-:Y:S01]  /*b5f0*/  LOP3.LUT R0, R128, 0xffff0000, RZ, 0xc0, !PT ;  /* 0xffff000080007812 */ /* 0x000fe200078ec0ff */
[----:B------:R-:W-:Y:S01]  /*b600*/  FFMA R50, R71, R3, R50 ;  /* 0x0000000347327223 */ /* 0x000fe20000000032 */
[----:B--2---:R-:W-:Y:S01]  /*b610*/  F2FP.BF16.F32.PACK_AB R8, R35, R34 ;  /* 0x000000222308723e */ /* 0x004fe200000010ff */
[----:B------:R-:W-:Y:S01]  /*b620*/  FMUL R53, R68, R63 ;  /* 0x0000003f44357220 */ /* 0x000fe20000400000 */
[----:B------:R-:W-:Y:S01]  /*b630*/  F2FP.BF16.F32.PACK_AB R9, R37, R36 ;  /* 0x000000242509723e */ /* 0x000fe200000010ff */
[----:B------:R-:W-:Y:S01]  /*b640*/  FFMA R51, R71, R0, R51 ;  /* 0x0000000047337223 */ /* 0x000fe20000000033 */
[----:B------:R-:W-:Y:S01]  /*b650*/  F2FP.BF16.F32.PACK_AB R10, R39, R38 ;  /* 0x00000026270a723e */ /* 0x000fe200000010ff */
[----:B------:R-:W-:Y:S01]  /*b660*/  FFMA R52, R71, R4, R52 ;  /* 0x0000000447347223 */ /* 0x000fe20000000034 */
[----:B------:R-:W-:Y:S02]  /*b670*/  F2FP.BF16.F32.PACK_AB R11, R41, R40 ;  /* 0x00000028290b723e */ /* 0x000fe400000010ff */
[----:B------:R-:W-:Y:S02]  /*b680*/  LOP3.LUT R0, R129, 0xffff0000, RZ, 0xc0, !PT ;  /* 0xffff000081007812 */ /* 0x000fe400078ec0ff */
[C---:B------:R-:W-:Y:S01]  /*b690*/  SHF.L.U32 R3, R130.reuse, 0x10, RZ ;  /* 0x0000001082037819 */ /* 0x040fe200000006ff */
[----:B------:R-:W-:Y:S01]  /*b6a0*/  STS.128 [R160+0x8400], R8 ;  /* 0x00840008a0007388 */ /* 0x000fe20000000c00 */
[----:B------:R-:W-:Y:S01]  /*b6b0*/  LOP3.LUT R4, R130, 0xffff0000, RZ, 0xc0, !PT ;  /* 0xffff000082047812 */ /* 0x000fe200078ec0ff */
[----:B------:R-:W-:Y:S01]  /*b6c0*/  FFMA R53, R71, R0, R53 ;  /* 0x0000000047357223 */ /* 0x000fe20000000035 */
        /* <DEDUP_REMOVED lines=8> */
[----:B------:R-:W-:Y:S01]  /*b750*/  STS.128 [R159+0x8400], R12 ;  /* 0x0084000c9f007388 */ /* 0x000fe20000000c00 */
[----:B------:R-:W-:Y:S02]  /*b760*/  F2FP.BF16.F32.PACK_AB R5, R53, R52 ;  /* 0x000000343505723e */ /* 0x000fe400000010ff */
        /* <DEDUP_REMOVED lines=12> */
[----:B--2---:R-:W2:Y:S01]  /*b830*/  FENCE.VIEW.ASYNC.S ;  /* 0x00000000000073c6 */ /* 0x004ea20000000000 */
[----:B------:R-:W-:Y:S02]  /*b840*/  @P6 PRMT R0, R165, 0x654, R0 ;  /* 0x00000654a5006816 */ /* 0x000fe40000000000 */
[----:B-1----:R-:W-:Y:S01]  /*b850*/  LEA R4, R74, UR44, 0x3 ;  /* 0x0000002c4a047c11 */ /* 0x002fe2000f8e18ff */
[----:B--2---:R-:W-:Y:S06]  /*b860*/  BAR.SYNC.DEFER_BLOCKING 0x1, 0x80 ;  /* 0x0042000000007b1d */ /* 0x004fec0000010000 */
        /* <DEDUP_REMOVED lines=11> */
.L_x_133:
[----:B------:R-:W-:Y:S05]  /*b920*/  BSYNC.RECONVERGENT B0 ;  /* 0x0000000000007941 */ /* 0x000fea0003800200 */
.L_x_132:
[----:B------:R-:W-:Y:S01]  /*b930*/  BAR.SYNC.DEFER_BLOCKING 0x1, 0x80 ;  /* 0x0042000000007b1d */ /* 0x000fe20000010000 */
[----:B------:R-:W-:Y:S02]  /*b940*/  UIADD3 UR4, UPT, UPT, UR46, 0x1, URZ ;  /* 0x000000012e047890 */ /* 0x000fe4000fffe0ff */
[----:B------:R-:W-:Y:S02]  /*b950*/  UISETP.NE.AND UP0, UPT, UR38, URZ, UPT ;  /* 0x000000ff2600728c */ /* 0x000fe4000bf05270 */
[----:B------:R-:W-:Y:S02]  /*b960*/  UISETP.NE.AND UP1, UPT, UR4, 0x4, UPT ;  /* 0x000000040400788c */ /* 0x000fe4000bf25270 */
[----:B------:R-:W-:Y:S02]  /*b970*/  USEL UR39, URZ, 0xc0, !UP0 ;  /* 0x000000c0ff277887 */ /* 0x000fe4000c000000 */
[----:B------:R-:W-:Y:S01]  /*b980*/  USEL UR47, UR4, URZ, UP1 ;  /* 0x000000ff042f7287 */ /* 0x000fe20008800000 */
[----:B------:R1:W-:Y:S01]  /*b990*/  @P6 SYNCS.ARRIVE.TRANS64.RED.A1T0 RZ, [R0+URZ], RZ ;  /* 0x000000ff00ff69a7 */ /* 0x0003e200081004ff */
[----:B------:R-:W-:Y:S01]  /*b9a0*/  BSSY B1, `(.L_x_134) ;  /* 0x000001f000017945 */ /* 0x000fe20003800000 */
[----:B------:R-:W2:Y:S02]  /*b9b0*/  @P6 SYNCS.PHASECHK.TRANS64.TRYWAIT P0, [R4+URZ+0x20], R3 ;  /* 0x00002003040065a7 */ /* 0x000ea400080011ff */
[----:B--2---:R-:W-:Y:S01]  /*b9c0*/  @P6 SEL R86, RZ, 0x1, !P0 ;  /* 0x00000001ff566807 */ /* 0x004fe20004000000 */
[----:B-1----:R-:W-:Y:S06]  /*b9d0*/  @!P6 BRA `(.L_x_135) ;  /* 0x00000000006ce947 */ /* 0x002fec0003800000 */
        /* <DEDUP_REMOVED lines=12> */
.L_x_137:
[----:B------:R-:W-:Y:S05]  /*baa0*/  BSYNC B0 ;  /* 0x0000000000007941 */ /* 0x000fea0003800000 */
.L_x_136:
[----:B------:R-:W-:Y:S11]  /*bab0*/  ISETP.NE.AND P0, PT, R87, RZ, PT ;  /* 0x000000ff5700720c */ /* 0x000ff60003f05270 */
[----:B------:R-:W-:Y:S02]  /*bac0*/  @!UPT UIADD3 URZ, UPT, UPT, URZ, URZ, URZ ;  /* 0x000000fffffff290 */ /* 0x000fe4000fffe0ff */
[----:B------:R2:W3:Y:S01]  /*bad0*/  @P0 LDS.128 R76, [R74+UR44+0x400] ;  /* 0x0004002c4a4c0984 */ /* 0x0004e20008000c00 */
[----:B------:R-:W-:Y:S01]  /*bae0*/  @P0 IMAD.IADD R84, R84, 0x1, R75 ;  /* 0x0000000154540824 */ /* 0x000fe200078e024b */
[C---:B-1----:R-:W-:Y:S01]  /*baf0*/  @P0 IADD3 R4, PT, PT, R85.reuse, R75, RZ ;  /* 0x0000004b55040210 */ /* 0x042fe20007ffe0ff */
[C---:B------:R-:W-:Y:S01]  /*bb00*/  @P0 IMAD.IADD R0, R85.reuse, 0x1, R3 ;  /* 0x0000000155000824 */ /* 0x040fe200078e0203 */
[----:B------:R2:W1:Y:S02]  /*bb10*/  @P0 LDS.128 R80, [R5+0x400] ;  /* 0x0004000005500984 */ /* 0x0004640000000c00 */
[----:B------:R-:W-:Y:S02]  /*bb20*/  @P0 IADD3 R85, PT, PT, R85, R84, RZ ;  /* 0x0000005455550210 */ /* 0x000fe40007ffe0ff */
[----:B------:R2:W4:Y:S04]  /*bb30*/  @P0 LDS.128 R88, [R3+0x400] ;  /* 0x0004000003580984 */ /* 0x0005280000000c00 */
[----:B------:R2:W1:Y:S04]  /*bb40*/  @P0 LDS.128 R96, [R0+0x400] ;  /* 0x0004000000600984 */ /* 0x0004680000000c00 */
[----:B------:R2:W1:Y:S04]  /*bb50*/  @P0 LDS.128 R104, [R75+0x400] ;  /* 0x000400004b680984 */ /* 0x0004680000000c00 */
[----:B------:R2:W1:Y:S04]  /*bb60*/  @P0 LDS.128 R112, [R4+0x400] ;  /* 0x0004000004700984 */ /* 0x0004680000000c00 */
[----:B------:R2:W1:Y:S04]  /*bb70*/  @P0 LDS.128 R120, [R84+0x400] ;  /* 0x0004000054780984 */ /* 0x0004680000000c00 */
[----:B------:R2:W1:Y:S02]  /*bb80*/  @P0 LDS.128 R128, [R85+0x400] ;  /* 0x0004000055800984 */ /* 0x0004640000000c00 */
.L_x_135:
[----:B------:R-:W-:Y:S05]  /*bb90*/  BSYNC B1 ;  /* 0x0000000000017941 */ /* 0x000fea0003800000 */
.L_x_134:
[----:B------:R-:W-:Y:S01]  /*bba0*/  VIADD R16, R69, UR39 ;  /* 0x0000002745107c36 */ /* 0x000fe20008000000 */
[----:B------:R-:W-:Y:S04]  /*bbb0*/  BSSY.RECONVERGENT B6, `(.L_x_139) ;  /* 0x0000015000067945 */ /* 0x000fe80003800200 */
[----:B--2---:R-:W-:Y:S04]  /*bbc0*/  SHF.R.U32.HI R0, RZ, 0x15, R16 ;  /* 0x00000015ff007819 */ /* 0x004fe80000011610 */
[----:B------:R-:W-:Y:S11]  /*bbd0*/  LOP3.LUT P0, RZ, R0, 0x3, R143, 0x48, !PT ;  /* 0x0000000300ff7812 */ /* 0x000ff6000780488f */
[----:B------:R-:W-:Y:S02]  /*bbe0*/  @!UPT UIADD3 URZ, UPT, UPT, URZ, URZ, URZ ;  /* 0x000000fffffff290 */ /* 0x000fe4000fffe0ff */
[----:B------:R-:W-:Y:S05]  /*bbf0*/  @!P0 BRA `(.L_x_140) ;  /* 0x0000000000408947 */ /* 0x000fea0003800000 */
[----:B------:R-:W2:Y:S01]  /*bc00*/  LDCU.64 UR8, c[0x4][0x70] ;  /* 0x01000e00ff0877ac */ /* 0x000ea20008000a00 */
[----:B------:R-:W-:Y:S01]  /*bc10*/  MOV R15, 0x0 ;  /* 0x00000000000f7802 */ /* 0x000fe20000000f00 */
[----:B------:R-:W-:Y:S02]  /*bc20*/  HFMA2 R12, -RZ, RZ, 0, 5.9604644775390625e-08 ;  /* 0x00000001ff0c7431 */ /* 0x000fe400000001ff */
[----:B------:R-:W-:Y:S02]  /*bc30*/  IMAD.MOV.U32 R8, RZ, RZ, 0x192 ;  /* 0x00000192ff087424 */ /* 0x000fe400078e00ff */
[----:B------:R-:W-:Y:S01]  /*bc40*/  IMAD.MOV.U32 R13, RZ, RZ, RZ ;  /* 0x000000ffff0d7224 */ /* 0x000fe200078e00ff */
[----:B------:R-:W5:Y:S01]  /*bc50*/  LDCU.64 UR6, c[0x4][0x78] ;  /* 0x01000f00ff0677ac */ /* 0x000f620008000a00 */
[----:B------:R-:W1:Y:S01]  /*bc60*/  LDC.64 R14, c[0x4][R15] ;  /* 0x010000000f0e7b82 */ /* 0x000e620000000a00 */
[----:B------:R-:W3:Y:S01]  /*bc70*/  LDCU.64 UR4, c[0x4][0x10] ;  /* 0x01000200ff0477ac */ /* 0x000ee20008000a00 */
[----:B--2---:R-:W-:Y:S01]  /*bc80*/  MOV R5, UR9 ;  /* 0x0000000900057c02 */ /* 0x004fe20008000f00 */
[----:B------:R-:W-:Y:S01]  /*bc90*/  IMAD.U32 R4, RZ, RZ, UR8 ;  /* 0x00000008ff047e24 */ /* 0x000fe2000f8e00ff */
[----:B-----5:R-:W-:Y:S01]  /*bca0*/  MOV R7, UR7 ;  /* 0x0000000700077c02 */ /* 0x020fe20008000f00 */
[----:B------:R-:W-:Y:S01]  /*bcb0*/  IMAD.U32 R6, RZ, RZ, UR6 ;  /* 0x00000006ff067e24 */ /* 0x000fe2000f8e00ff */
[----:B---3--:R-:W-:Y:S01]  /*bcc0*/  MOV R11, UR5 ;  /* 0x00000005000b7c02 */ /* 0x008fe20008000f00 */
[----:B------:R-:W-:Y:S02]  /*bcd0*/  IMAD.U32 R10, RZ, RZ, UR4 ;  /* 0x00000004ff0a7e24 */ /* 0x000fe4000f8e00ff */
[----:B------:R-:W-:Y:S07]  /*bce0*/  LEPC R20, `(.L_x_140) ;  /* 0x000000001014794e */ /* 0x000fee0000000000 */
[----:B-1--4-:R-:W-:Y:S05]  /*bcf0*/  CALL.ABS.NOINC R14 ;  /* 0x000000000e007343 */ /* 0x012fea0003c00000 */
.L_x_140:
[----:B------:R-:W-:Y:S05]  /*bd00*/  BSYNC.RECONVERGENT B6 ;  /* 0x0000000000067941 */ /* 0x000fea0003800200 */
.L_x_139:
[----:B---3--:R-:W-:Y:S01]  /*bd10*/  SHF.L.U32 R0, R76, 0x10, RZ ;  /* 0x000000104c007819 */ /* 0x008fe200000006ff */
[----:B------:R-:W-:Y:S05]  /*bd20*/  WARPSYNC.ALL ;  /* 0x0000000000007948 */ /* 0x000fea0003800000 */
[----:B------:R-:W-:Y:S01]  /*bd30*/  R2UR UR4, R16 ;  /* 0x00000000100472ca */ /* 0x000fe200000e0000 */
[----:B------:R-:W-:Y:S01]  /*bd40*/  BSSY.RECONVERGENT B0, `(.L_x_141) ;  /* 0x00000fc000007945 */ /* 0x000fe20003800200 */
[----:B------:R-:W-:Y:S02]  /*bd50*/  LOP3.LUT R3, R76, 0xffff0000, RZ, 0xc0, !PT ;  /* 0xffff00004c037812 */ /* 0x000fe400078ec0ff */
[C---:B------:R-:W-:Y:S02]  /*bd60*/  SHF.L.U32 R69, R77.reuse, 0x10, RZ ;  /* 0x000000104d457819 */ /* 0x040fe400000006ff */
[----:B------:R-:W-:Y:S02]  /*bd70*/  LOP3.LUT R70, R77, 0xffff0000, RZ, 0xc0, !PT ;  /* 0xffff00004d467812 */ /* 0x000fe400078ec0ff */
[C---:B------:R-:W-:Y:S02]  /*bd80*/  SHF.L.U32 R72, R78.reuse, 0x10, RZ ;  /* 0x000000104e487819 */ /* 0x040fe400000006ff */
[----:B------:R-:W-:Y:S02]  /*bd90*/  LOP3.LUT R73, R78, 0xffff0000, RZ, 0xc0, !PT ;  /* 0xffff00004e497812 */ /* 0x000fe400078ec0ff */
[C---:B------:R-:W-:Y:S01]  /*bda0*/  SHF.L.U32 R74, R79.reuse, 0x10, RZ ;  /* 0x000000104f4a7819 */ /* 0x040fe200000006ff */
[----:B------:R-:W2:Y:S01]  /*bdb0*/  LDTM.x64 R4, tmem[UR4] ;  /* 0x00000004000479ee */ /* 0x000ea20008340000 */
[----:B------:R-:W-:Y:S02]  /*bdc0*/  LOP3.LUT R75, R79, 0xffff0000, RZ, 0xc0, !PT ;  /* 0xffff00004f4b7812 */ /* 0x000fe400078ec0ff */
[C---:B-1----:R-:W-:Y:S02]  /*bdd0*/  SHF.L.U32 R76, R80.reuse, 0x10, RZ ;  /* 0x00000010504c7819 */ /* 0x042fe400000006ff */
[----:B------:R-:W-:Y:S02]  /*bde0*/  LOP3.LUT R77, R80, 0xffff0000, RZ, 0xc0, !PT ;  /* 0xffff0000504d7812 */ /* 0x000fe400078ec0ff */
[C---:B------:R-:W-:Y:S02]  /*bdf0*/  SHF.L.U32 R78, R81.reuse, 0x10, RZ ;  /* 0x00000010514e7819 */ /* 0x040fe400000006ff */
[----:B------:R-:W-:Y:S02]  /*be00*/  LOP3.LUT R79, R81, 0xffff0000, RZ, 0xc0, !PT ;  /* 0xffff0000514f7812 */ /* 0x000fe400078ec0ff */
[C---:B------:R-:W-:Y:S02]  /*be10*/  SHF.L.U32 R80, R82.reuse, 0x10, RZ ;  /* 0x0000001052507819 */ /* 0x040fe400000006ff */
[----:B------:R-:W-:Y:S02]  /*be20*/  LOP3.LUT R81, R82, 0xffff0000, RZ, 0xc0, !PT ;  /* 0xffff000052517812 */ /* 0x000fe400078ec0ff */
[C---:B------:R-:W-:Y:S02]  /*be30*/  SHF.L.U32 R82, R83.reuse, 0x10, RZ ;  /* 0x0000001053527819 */ /* 0x040fe400000006ff */
[----:B------:R-:W-:Y:S02]  /*be40*/  LOP3.LUT R83, R83, 0xffff0000, RZ, 0xc0, !PT ;  /* 0xffff000053537812 */ /* 0x000fe400078ec0ff */
[C---:B----4-:R-:W-:Y:S02]  /*be50*/  SHF.L.U32 R84, R88.reuse, 0x10, RZ ;  /* 0x0000001058547819 */ /* 0x050fe400000006ff */
[----:B------:R-:W-:Y:S02]  /*be60*/  LOP3.LUT R85, R88, 0xffff0000, RZ, 0xc0, !PT ;  /* 0xffff000058557812 */ /* 0x000fe400078ec0ff */
[C---:B------:R-:W-:Y:S01]  /*be70*/  SHF.L.U32 R86, R89.reuse, 0x10, RZ ;  /* 0x0000001059567819 */ /* 0x040fe200000006ff */
[C---:B--2---:R-:W-:Y:S01]  /*be80*/  FMUL R4, R68.reuse, R4 ;  /* 0x0000000444047220 */ /* 0x044fe20000400000 */
[----:B------:R-:W-:Y:S01]  /*be90*/  LOP3.LUT R87, R89, 0xffff0000, RZ, 0xc0, !PT ;  /* 0xffff000059577812 */ /* 0x000fe200078ec0ff */
[----:B------:R-:W-:Y:S01]  /*bea0*/  FMUL R5, R68, R5 ;  /* 0x0000000544057220 */ /* 0x000fe20000400000 */
[C---:B------:R-:W-:Y:S01]  /*beb0*/  SHF.L.U32 R88, R90.reuse, 0x10, RZ ;  /* 0x000000105a587819 */ /* 0x040fe200000006ff */
[C---:B------:R-:W-:Y:S01]  /*bec0*/  FFMA R4, R71.reuse, R0, R4 ;  /* 0x0000000047047223 */ /* 0x040fe20000000004 */
[----:B------:R-:W-:Y:S01]  /*bed0*/  LOP3.LUT R89, R90, 0xffff0000, RZ, 0xc0, !PT ;  /* 0xffff00005a597812 */ /* 0x000fe200078ec0ff */
[----:B------:R-:W-:Y:S01]  /*bee0*/  FFMA R5, R71, R3, R5 ;  /* 0x0000000347057223 */ /* 0x000fe20000000005 */
[C---:B------:R-:W-:Y:S01]  /*bef0*/  SHF.L.U32 R90, R91.reuse, 0x10, RZ ;  /* 0x000000105b5a7819 */ /* 0x040fe200000006ff */
[C---:B------:R-:W-:Y:S01]  /*bf00*/  FMUL R6, R68.reuse, R6 ;  /* 0x0000000644067220 */ /* 0x040fe20000400000 */
[----:B------:R-:W-:Y:S01]  /*bf10*/  LOP3.LUT R91, R91, 0xffff0000, RZ, 0xc0, !PT ;  /* 0xffff00005b5b7812 */ /* 0x000fe200078ec0ff */
[----:B------:R-:W-:Y:S01]  /*bf20*/  FMUL R7, R68, R7 ;  /* 0x0000000744077220 */ /* 0x000fe20000400000 */
[----:B------:R-:W-:Y:S01]  /*bf30*/  F2FP.BF16.F32.PACK_AB R4, R5, R4 ;  /* 0x000000040504723e */ /* 0x000fe200000010ff */
[C---:B------:R-:W-:Y:S01]  /*bf40*/  FFMA R6, R71.reuse, R69, R6 ;  /* 0x0000004547067223 */ /* 0x040fe20000000006 */
[C---:B------:R-:W-:Y:S01]  /*bf50*/  SHF.L.U32 R92, R96.reuse, 0x10, RZ ;  /* 0x00000010605c7819 */ /* 0x040fe200000006ff */
[----:B------:R-:W-:Y:S01]  /*bf60*/  FFMA R7, R71, R70, R7 ;  /* 0x0000004647077223 */ /* 0x000fe20000000007 */
[----:B------:R-:W-:Y:S01]  /*bf70*/  LOP3.LUT R93, R96, 0xffff0000, RZ, 0xc0, !PT ;  /* 0xffff0000605d7812 */ /* 0x000fe200078ec0ff */
[C---:B------:R-:W-:Y:S01]  /*bf80*/  FMUL R8, R68.reuse, R8 ;  /* 0x0000000844087220 */ /* 0x040fe20000400000 */
[----:B------:R-:W-:Y:S01]  /*bf90*/  SHF.L.U32 R94, R97, 0x10, RZ ;  /* 0x00000010615e7819 */ /* 0x000fe200000006ff */
[----:B------:R-:W-:Y:S01]  /*bfa0*/  FMUL R9, R68, R9 ;  /* 0x0000000944097220 */ /* 0x000fe20000400000 */
[----:B------:R-:W-:Y:S01]  /*bfb0*/  F2FP.BF16.F32.PACK_AB R5, R7, R6 ;  /* 0x000000060705723e */ /* 0x000fe200000010ff */
[----:B------:R-:W-:Y:S01]  /*bfc0*/  FFMA R8, R71, R72, R8 ;  /* 0x0000004847087223 */ /* 0x000fe20000000008 */
[----:B------:R-:W-:Y:S01]  /*bfd0*/  LOP3.LUT R95, R97, 0xffff0000, RZ, 0xc0, !PT ;  /* 0xffff0000615f7812 */ /* 0x000fe200078ec0ff */
[----:B------:R-:W-:Y:S01]  /*bfe0*/  FFMA R9, R71, R73, R9 ;  /* 0x0000004947097223 */ /* 0x000fe20000000009 */
[----:B------:R-:W-:Y:S01]  /*bff0*/  SHF.L.U32 R96, R98, 0x10, RZ ;  /* 0x0000001062607819 */ /* 0x000fe200000006ff */
[----:B------:R-:W-:Y:S01]  /*c000*/  FMUL R10, R68, R10 ;  /* 0x0000000a440a7220 */ /* 0x000fe20000400000 */
[----:B------:R-:W-:Y:S01]  /*c010*/  LOP3.LUT R97, R98, 0xffff0000, RZ, 0xc0, !PT ;  /* 0xffff000062617812 */ /* 0x000fe200078ec0ff */
[C---:B------:R-:W-:Y:S01]  /*c020*/  FMUL R11, R68.reuse, R11 ;  /* 0x0000000b440b7220 */ /* 0x040fe20000400000 */
[----:B------:R-:W-:Y:S01]  /*c030*/  F2FP.BF16.F32.PACK_AB R6, R9, R8 ;  /* 0x000000080906723e */ /* 0x000fe200000010ff */
[----:B------:R-:W-:Y:S01]  /*c040*/  FFMA R10, R71, R74, R10 ;  /* 0x0000004a470a7223 */ /* 0x000fe2000000000a */
[----:B------:R-:W-:Y:S01]  /*c050*/  SHF.L.U32 R98, R99, 0x10, RZ ;  /* 0x0000001063627819 */ /* 0x000fe200000006ff */
[----:B------:R-:W-:Y:S01]  /*c060*/  FFMA R11, R71, R75, R11 ;  /* 0x0000004b470b7223 */ /* 0x000fe2000000000b */
[----:B------:R-:W-:Y:S01]  /*c070*/  LOP3.LUT R99, R99, 0xffff0000, RZ, 0xc0, !PT ;  /* 0xffff000063637812 */ /* 0x000fe200078ec0ff */
[----:B------:R-:W-:Y:S01]  /*c080*/  FMUL R0, R68, R12 ;  /* 0x0000000c44007220 */ /* 0x000fe20000400000 */
[----:B------:R-:W-:Y:S01]  /*c090*/  SHF.L.U32 R100, R104, 0x10, RZ ;  /* 0x0000001068647819 */ /* 0x000fe200000006ff */
[C---:B------:R-:W-:Y:S01]  /*c0a0*/  FMUL R3, R68.reuse, R13 ;  /* 0x0000000d44037220 */ /* 0x040fe20000400000 */
[----:B------:R-:W-:Y:S01]  /*c0b0*/  F2FP.BF16.F32.PACK_AB R7, R11, R10 ;  /* 0x0000000a0b07723e */ /* 0x000fe200000010ff */
[----:B------:R-:W-:Y:S01]  /*c0c0*/  FMUL R14, R68, R14 ;  /* 0x0000000e440e7220 */ /* 0x000fe20000400000 */
[----:B------:R-:W-:Y:S01]  /*c0d0*/  LOP3.LUT R101, R104, 0xffff0000, RZ, 0xc0, !PT ;  /* 0xffff000068657812 */ /* 0x000fe200078ec0ff */
[C---:B------:R-:W-:Y:S01]  /*c0e0*/  FMUL R15, R68.reuse, R15 ;  /* 0x0000000f440f7220 */ /* 0x040fe20000400000 */
[----:B------:R-:W-:Y:S01]  /*c0f0*/  SHF.L.U32 R102, R105, 0x10, RZ ;  /* 0x0000001069667819 */ /* 0x000fe200000006ff */
[----:B------:R-:W-:Y:S01]  /*c100*/  FFMA R0, R71, R76, R0 ;  /* 0x0000004c47007223 */ /* 0x000fe20000000000 */
[----:B------:R-:W-:Y:S01]  /*c110*/  LOP3.LUT R103, R105, 0xffff0000, RZ, 0xc0, !PT ;  /* 0xffff000069677812 */ /* 0x000fe200078ec0ff */
[----:B------:R-:W-:Y:S01]  /*c120*/  FMUL R12, R68, R16 ;  /* 0x00000010440c7220 */ /* 0x000fe20000400000 */
[C---:B------:R-:W-:Y:S01]  /*c130*/  SHF.L.U32 R104, R106.reuse, 0x10, RZ ;  /* 0x000000106a687819 */ /* 0x040fe200000006ff */
[----:B------:R-:W-:Y:S01]  /*c140*/  FFMA R3, R71, R77, R3 ;  /* 0x0000004d47037223 */ /* 0x000fe20000000003 */
[----:B------:R-:W-:Y:S01]  /*c150*/  LOP3.LUT R105, R106, 0xffff0000, RZ, 0xc0, !PT ;  /* 0xffff00006a697812 */ /* 0x000fe200078ec0ff */
[C---:B------:R-:W-:Y:S01]  /*c160*/  FMUL R13, R68.reuse, R17 ;  /* 0x00000011440d7220 */ /* 0x040fe20000400000 */
[----:B------:R-:W-:Y:S01]  /*c170*/  SHF.L.U32 R106, R107, 0x10, RZ ;  /* 0x000000106b6a7819 */ /* 0x000fe200000006ff */
[----:B------:R-:W-:Y:S01]  /*c180*/  FFMA R14, R71, R78, R14 ;  /* 0x0000004e470e7223 */ /* 0x000fe2000000000e */
[----:B------:R-:W-:Y:S01]  /*c190*/  F2FP.BF16.F32.PACK_AB R8, R3, R0 ;  /* 0x000000000308723e */ /* 0x000fe200000010ff */
[----:B------:R-:W-:Y:S01]  /*c1a0*/  FMUL R18, R68, R18 ;  /* 0x0000001244127220 */ /* 0x000fe20000400000 */
[----:B------:R-:W-:Y:S01]  /*c1b0*/  LOP3.LUT R107, R107, 0xffff0000, RZ, 0xc0, !PT ;  /* 0xffff00006b6b7812 */ /* 0x000fe200078ec0ff */
[----:B------:R-:W-:Y:S01]  /*c1c0*/  FFMA R15, R71, R79, R15 ;  /* 0x0000004f470f7223 */ /* 0x000fe2000000000f */
[----:B------:R-:W-:Y:S01]  /*c1d0*/  SHF.L.U32 R108, R112, 0x10, RZ ;  /* 0x00000010706c7819 */ /* 0x000fe200000006ff */
[----:B------:R-:W-:Y:S01]  /*c1e0*/  FMUL R19, R68, R19 ;  /* 0x0000001344137220 */ /* 0x000fe20000400000 */
[----:B------:R-:W-:Y:S01]  /*c1f0*/  LOP3.LUT R109, R112, 0xffff0000, RZ, 0xc0, !PT ;  /* 0xffff0000706d7812 */ /* 0x000fe200078ec0ff */
[----:B------:R1:W-:Y:S01]  /*c200*/  STS.128 [R164+UR44+0xc400], R4 ;  /* 0x00c40004a4007988 */ /* 0x0003e20008000c2c */
[----:B------:R-:W-:Y:S01]  /*c210*/  F2FP.BF16.F32.PACK_AB R9, R15, R14 ;  /* 0x0000000e0f09723e */ /* 0x000fe200000010ff */
[C---:B------:R-:W-:Y:S01]  /*c220*/  FFMA R12, R71.reuse, R80, R12 ;  /* 0x00000050470c7223 */ /* 0x040fe2000000000c */
[C---:B------:R-:W-:Y:S01]  /*c230*/  FFMA R13, R71.reuse, R81, R13 ;  /* 0x00000051470d7223 */ /* 0x040fe2000000000d */
[----:B------:R-:W-:Y:S01]  /*c240*/  FFMA R18, R71, R82, R18 ;  /* 0x0000005247127223 */ /* 0x000fe20000000012 */
[----:B------:R-:W-:Y:S01]  /*c250*/  SHF.L.U32 R110, R113, 0x10, RZ ;  /* 0x00000010716e7819 */ /* 0x000fe200000006ff */
[----:B------:R-:W-:Y:S01]  /*c260*/  FFMA R19, R71, R83, R19 ;  /* 0x0000005347137223 */ /* 0x000fe20000000013 */
[C---:B------:R-:W-:Y:S01]  /*c270*/  FMUL R16, R68.reuse, R20 ;  /* 0x0000001444107220 */ /* 0x040fe20000400000 */
[----:B------:R-:W-:Y:S01]  /*c280*/  F2FP.BF16.F32.PACK_AB R10, R13, R12 ;  /* 0x0000000c0d0a723e */ /* 0x000fe200000010ff */
[C---:B------:R-:W-:Y:S01]  /*c290*/  FMUL R17, R68.reuse, R21 ;  /* 0x0000001544117220 */ /* 0x040fe20000400000 */
[C---:B------:R-:W-:Y:S01]  /*c2a0*/  FMUL R22, R68.reuse, R22 ;  /* 0x0000001644167220 */ /* 0x040fe20000400000 */
[----:B------:R-:W-:Y:S01]  /*c2b0*/  F2FP.BF16.F32.PACK_AB R11, R19, R18 ;  /* 0x00000012130b723e */ /* 0x000fe200000010ff */
[C---:B------:R-:W-:Y:S01]  /*c2c0*/  FFMA R16, R71.reuse, R84, R16 ;  /* 0x0000005447107223 */ /* 0x040fe20000000010 */
[----:B------:R-:W-:Y:S01]  /*c2d0*/  FFMA R17, R71, R85, R17 ;  /* 0x0000005547117223 */ /* 0x000fe20000000011 */
[----:B------:R-:W-:Y:S01]  /*c2e0*/  LOP3.LUT R111, R113, 0xffff0000, RZ, 0xc0, !PT ;  /* 0xffff0000716f7812 */ /* 0x000fe200078ec0ff */
[----:B------:R-:W-:Y:S01]  /*c2f0*/  FFMA R22, R71, R86, R22 ;  /* 0x0000005647167223 */ /* 0x000fe20000000016 */
[----:B------:R1:W-:Y:S01]  /*c300*/  STS.128 [R163+0xc400], R8 ;  /* 0x00c40008a3007388 */ /* 0x0003e20000000c00 */
[C---:B------:R-:W-:Y:S01]  /*c310*/  FMUL R23, R68.reuse, R23 ;  /* 0x0000001744177220 */ /* 0x040fe20000400000 */
[----:B------:R-:W-:Y:S01]  /*c320*/  F2FP.BF16.F32.PACK_AB R16, R17, R16 ;  /* 0x000000101110723e */ /* 0x000fe200000010ff */
[C---:B------:R-:W-:Y:S01]  /*c330*/  FMUL R20, R68.reuse, R24 ;  /* 0x0000001844147220 */ /* 0x040fe20000400000 */
[----:B------:R-:W-:Y:S01]  /*c340*/  FMUL R21, R68, R25 ;  /* 0x0000001944157220 */ /* 0x000fe20000400000 */
[C---:B------:R-:W-:Y:S01]  /*c350*/  SHF.L.U32 R112, R114.reuse, 0x10, RZ ;  /* 0x0000001072707819 */ /* 0x040fe200000006ff */
[C---:B------:R-:W-:Y:S01]  /*c360*/  FFMA R23, R71.reuse, R87, R23 ;  /* 0x0000005747177223 */ /* 0x040fe20000000017 */
[C---:B------:R-:W-:Y:S01]  /*c370*/  FFMA R20, R71.reuse, R88, R20 ;  /* 0x0000005847147223 */ /* 0x040fe20000000014 */
[----:B------:R-:W-:Y:S01]  /*c380*/  LOP3.LUT R113, R114, 0xffff0000, RZ, 0xc0, !PT ;  /* 0xffff000072717812 */ /* 0x000fe200078ec0ff */
        /* <DEDUP_REMOVED lines=8> */
[----:B------:R-:W-:Y:S01]  /*c410*/  SHF.L.U32 R114, R115, 0x10, RZ ;  /* 0x0000001073727819 */ /* 0x000fe200000006ff */
[----:B------:R-:W-:Y:S01]  /*c420*/  FFMA R24, R71, R92, R24 ;  /* 0x0000005c47187223 */ /* 0x000fe20000000018 */
[C---:B------:R-:W-:Y:S01]  /*c430*/  FMUL R25, R68.reuse, R29 ;  /* 0x0000001d44197220 */ /* 0x040fe20000400000 */
[----:B------:R-:W-:Y:S01]  /*c440*/  LOP3.LUT R115, R115, 0xffff0000, RZ, 0xc0, !PT ;  /* 0xffff000073737812 */ /* 0x000fe200078ec0ff */
[C---:B------:R-:W-:Y:S01]  /*c450*/  FMUL R30, R68.reuse, R30 ;  /* 0x0000001e441e7220 */ /* 0x040fe20000400000 */
[----:B------:R-:W-:Y:S01]  /*c460*/  F2FP.BF16.F32.PACK_AB R19, R27, R26 ;  /* 0x0000001a1b13723e */ /* 0x000fe200000010ff */
[C---:B------:R-:W-:Y:S01]  /*c470*/  FFMA R25, R71.reuse, R93, R25 ;  /* 0x0000005d47197223 */ /* 0x040fe20000000019 */
[----:B------:R-:W-:Y:S01]  /*c480*/  FMUL R31, R68, R31 ;  /* 0x0000001f441f7220 */ /* 0x000fe20000400000 */
[----:B------:R-:W-:Y:S01]  /*c490*/  FFMA R30, R71, R94, R30 ;  /* 0x0000005e471e7223 */ /* 0x000fe2000000001e */
[----:B------:R-:W-:Y:S01]  /*c4a0*/  SHF.L.U32 R116, R120, 0x10, RZ ;  /* 0x0000001078747819 */ /* 0x000fe200000006ff */
[----:B------:R1:W-:Y:S01]  /*c4b0*/  STS.128 [R162+0xc400], R16 ;  /* 0x00c40010a2007388 */ /* 0x0003e20000000c00 */
[----:B------:R-:W-:Y:S01]  /*c4c0*/  F2FP.BF16.F32.PACK_AB R24, R25, R24 ;  /* 0x000000181918723e */ /* 0x000fe200000010ff */
[C---:B------:R-:W-:Y:S01]  /*c4d0*/  FFMA R31, R71.reuse, R95, R31 ;  /* 0x0000005f471f7223 */ /* 0x040fe2000000001f */
[C---:B------:R-:W-:Y:S01]  /*c4e0*/  FMUL R28, R68.reuse, R32 ;  /* 0x00000020441c7220 */ /* 0x040fe20000400000 */
[C---:B------:R-:W-:Y:S01]  /*c4f0*/  FMUL R29, R68.reuse, R33 ;  /* 0x00000021441d7220 */ /* 0x040fe20000400000 */
[----:B------:R-:W-:Y:S01]  /*c500*/  FMUL R34, R68, R34 ;  /* 0x0000002244227220 */ /* 0x000fe20000400000 */
[----:B------:R-:W-:Y:S01]  /*c510*/  LOP3.LUT R117, R120, 0xffff0000, RZ, 0xc0, !PT ;  /* 0xffff000078757812 */ /* 0x000fe200078ec0ff */
[----:B------:R-:W-:Y:S01]  /*c520*/  FFMA R28, R71, R96, R28 ;  /* 0x00000060471c7223 */ /* 0x000fe2000000001c */
[----:B------:R-:W-:Y:S01]  /*c530*/  F2FP.BF16.F32.PACK_AB R25, R31, R30 ;  /* 0x0000001e1f19723e */ /* 0x000fe200000010ff */
[C---:B------:R-:W-:Y:S01]  /*c540*/  FFMA R29, R71.reuse, R97, R29 ;  /* 0x00000061471d7223 */ /* 0x040fe2000000001d */
[----:B------:R-:W-:Y:S01]  /*c550*/  FFMA R34, R71, R98, R34 ;  /* 0x0000006247227223 */ /* 0x000fe20000000022 */
[C---:B------:R-:W-:Y:S01]  /*c560*/  FMUL R35, R68.reuse, R35 ;  /* 0x0000002344237220 */ /* 0x040fe20000400000 */
[----:B------:R-:W-:Y:S01]  /*c570*/  SHF.L.U32 R118, R121, 0x10, RZ ;  /* 0x0000001079767819 */ /* 0x000fe200000006ff */
[C---:B------:R-:W-:Y:S01]  /*c580*/  FMUL R32, R68.reuse, R36 ;  /* 0x0000002444207220 */ /* 0x040fe20000400000 */
[----:B------:R-:W-:Y:S01]  /*c590*/  F2FP.BF16.F32.PACK_AB R26, R29, R28 ;  /* 0x0000001c1d1a723e */ /* 0x000fe200000010ff */
[C---:B------:R-:W-:Y:S01]  /*c5a0*/  FFMA R35, R71.reuse, R99, R35 ;  /* 0x0000006347237223 */ /* 0x040fe20000000023 */
[C---:B------:R-:W-:Y:S01]  /*c5b0*/  FMUL R33, R68.reuse, R37 ;  /* 0x0000002544217220 */ /* 0x040fe20000400000 */
[----:B------:R-:W-:Y:S01]  /*c5c0*/  FFMA R32, R71, R100, R32 ;  /* 0x0000006447207223 */ /* 0x000fe20000000020 */
        /* <DEDUP_REMOVED lines=29> */
[C---:B------:R-:W-:Y:S01]  /*c7a0*/  FMUL R47, R68.reuse, R47 ;  /* 0x0000002f442f7220 */ /* 0x040fe20000400000 */
[C---:B------:R-:W-:Y:S01]  /*c7b0*/  FMUL R44, R68.reuse, R48 ;  /* 0x00000030442c7220 */ /* 0x040fe20000400000 */
[----:B------:R-:W-:Y:S01]  /*c7c0*/  FMUL R45, R68, R49 ;  /* 0x00000031442d7220 */ /* 0x000fe20000400000 */
[----:B------:R1:W-:Y:S01]  /*c7d0*/  STS.128 [R149+0xc400], R32 ;  /* 0x00c4002095007388 */ /* 0x0003e20000000c00 */
[C---:B------:R-:W-:Y:S01]  /*c7e0*/  SHF.L.U32 R124, R128.reuse, 0x10, RZ ;  /* 0x00000010807c7819 */ /* 0x040fe200000006ff */
[----:B------:R-:W-:Y:S01]  /*c7f0*/  FFMA R46, R71, R110, R46 ;  /* 0x0000006e472e7223 */ /* 0x000fe2000000002e */
[----:B------:R-:W-:Y:S01]  /*c800*/  F2FP.BF16.F32.PACK_AB R40, R41, R40 ;  /* 0x000000282928723e */ /* 0x000fe200000010ff */
[C---:B------:R-:W-:Y:S01]  /*c810*/  FFMA R47, R71.reuse, R111, R47 ;  /* 0x0000006f472f7223 */ /* 0x040fe2000000002f */
[C---:B------:R-:W-:Y:S01]  /*c820*/  FFMA R44, R71.reuse, R112, R44 ;  /* 0x00000070472c7223 */ /* 0x040fe2000000002c */
[----:B------:R-:W-:Y:S01]  /*c830*/  LOP3.LUT R125, R128, 0xffff0000, RZ, 0xc0, !PT ;  /* 0xffff0000807d7812 */ /* 0x000fe200078ec0ff */
[C---:B------:R-:W-:Y:S01]  /*c840*/  FFMA R45, R71.reuse, R113, R45 ;  /* 0x00000071472d7223 */ /* 0x040fe2000000002d */
        /* <DEDUP_REMOVED lines=14> */
[----:B------:R-:W-:Y:S01]  /*c930*/  FFMA R55, R71, R119, R55 ;  /* 0x0000007747377223 */ /* 0x000fe20000000037 */
[C---:B------:R-:W-:Y:S01]  /*c940*/  FMUL R59, R68.reuse, R59 ;  /* 0x0000003b443b7220 */ /* 0x040fe20000400000 */
[----:B------:R-:W-:Y:S01]  /*c950*/  F2FP.BF16.F32.PACK_AB R41, R47, R46 ;  /* 0x0000002e2f29723e */ /* 0x000fe200000010ff */
[----:B------:R-:W-:Y:S01]  /*c960*/  FFMA R52, R71, R120, R52 ;  /* 0x0000007847347223 */ /* 0x000fe20000000034 */
[----:B------:R-:W-:Y:S01]  /*c970*/  F2FP.BF16.F32.PACK_AB R42, R45, R44 ;  /* 0x0000002c2d2a723e */ /* 0x000fe200000010ff */
[C---:B------:R-:W-:Y:S01]  /*c980*/  FMUL R56, R68.reuse, R60 ;  /* 0x0000003c44387220 */ /* 0x040fe20000400000 */
[----:B------:R-:W-:Y:S01]  /*c990*/  F2FP.BF16.F32.PACK_AB R43, R51, R50 ;  /* 0x00000032332b723e */ /* 0x000fe200000010ff */
[----:B------:R-:W-:Y:S01]  /*c9a0*/  FFMA R53, R71, R121, R53 ;  /* 0x0000007947357223 */ /* 0x000fe20000000035 */
[----:B------:R-:W-:Y:S01]  /*c9b0*/  SHF.L.U32 R126, R129, 0x10, RZ ;  /* 0x00000010817e7819 */ /* 0x000fe200000006ff */
[C---:B------:R-:W-:Y:S01]  /*c9c0*/  FMUL R57, R68.reuse, R61 ;  /* 0x0000003d44397220 */ /* 0x040fe20000400000 */
[----:B------:R-:W-:Y:S01]  /*c9d0*/  FFMA R58, R71, R122, R58 ;  /* 0x0000007a473a7223 */ /* 0x000fe2000000003a */
[----:B------:R1:W-:Y:S01]  /*c9e0*/  STS.128 [R160+0xc400], R40 ;  /* 0x00c40028a0007388 */ /* 0x0003e20000000c00 */
[----:B------:R-:W-:Y:S01]  /*c9f0*/  LOP3.LUT R127, R129, 0xffff0000, RZ, 0xc0, !PT ;  /* 0xffff0000817f7812 */ /* 0x000fe200078ec0ff */
[----:B------:R-:W-:Y:S01]  /*ca00*/  FMUL R62, R68, R62 ;  /* 0x0000003e443e7220 */ /* 0x000fe20000400000 */
[C---:B------:R-:W-:Y:S01]  /*ca10*/  FFMA R59, R71.reuse, R123, R59 ;  /* 0x0000007b473b7223 */ /* 0x040fe2000000003b */
[----:B------:R-:W-:Y:S01]  /*ca20*/  SHF.L.U32 R128, R130, 0x10, RZ ;  /* 0x0000001082807819 */ /* 0x000fe200000006ff */
[----:B------:R-:W-:Y:S01]  /*ca30*/  FMUL R63, R68, R63 ;  /* 0x0000003f443f7220 */ /* 0x000fe20000400000 */
[C---:B------:R-:W-:Y:S01]  /*ca40*/  FFMA R56, R71.reuse, R124, R56 ;  /* 0x0000007c47387223 */ /* 0x040fe20000000038 */
[----:B------:R-:W-:Y:S01]  /*ca50*/  LOP3.LUT R129, R130, 0xffff0000, RZ, 0xc0, !PT ;  /* 0xffff000082817812 */ /* 0x000fe200078ec0ff */
[C---:B------:R-:W-:Y:S01]  /*ca60*/  FMUL R60, R68.reuse, R64 ;  /* 0x00000040443c7220 */ /* 0x040fe20000400000 */
[----:B------:R-:W-:Y:S01]  /*ca70*/  FFMA R57, R71, R125, R57 ;  /* 0x0000007d47397223 */ /* 0x000fe20000000039 */
[----:B------:R-:W-:Y:S01]  /*ca80*/  SHF.L.U32 R130, R131, 0x10, RZ ;  /* 0x0000001083827819 */ /* 0x000fe200000006ff */
[C---:B------:R-:W-:Y:S01]  /*ca90*/  FMUL R61, R68.reuse, R65 ;  /* 0x00000041443d7220 */ /* 0x040fe20000400000 */
        /* <DEDUP_REMOVED lines=17> */
[----:B------:R-:W-:Y:S02]  /*cbb0*/  F2FP.BF16.F32.PACK_AB R59, R67, R66 ;  /* 0x00000042433b723e */ /* 0x000fe400000010ff */
[----:B------:R-:W-:Y:S03]  /*cbc0*/  ISETP.NE.AND P0, PT, R154, RZ, PT ;  /* 0x000000ff9a00720c */ /* 0x000fe60003f05270 */
[----:B------:R1:W-:Y:S01]  /*cbd0*/  STS.128 [R158+0xc400], R56 ;  /* 0x00c400389e007388 */ /* 0x0003e20000000c00 */
[----:B------:R-:W-:Y:S01]  /*cbe0*/  @!PT LDS RZ, [RZ] ;  /* 0x00000000fffff984 */ /* 0x000fe20000000800 */
[----:B------:R-:W-:Y:S01]  /*cbf0*/  @!PT LDS RZ, [RZ] ;  /* 0x00000000fffff984 */ /* 0x000fe20000000800 */
[----:B------:R-:W-:Y:S01]  /*cc00*/  @!PT LDS RZ, [RZ] ;  /* 0x00000000fffff984 */ /* 0x000fe20000000800 */
[----:B------:R-:W-:Y:S01]  /*cc10*/  @!PT LDS RZ, [RZ] ;  /* 0x00000000fffff984 */ /* 0x000fe20000000800 */
[----:B------:R2:W-:Y:S07]  /*cc20*/  MEMBAR.ALL.CTA ;  /* 0x0000000000007992 */ /* 0x0005ee0000008000 */
[----:B--2---:R-:W2:Y:S02]  /*cc30*/  FENCE.VIEW.ASYNC.S ;  /* 0x00000000000073c6 */ /* 0x004ea40000000000 */
[----:B--2---:R-:W-:Y:S06]  /*cc40*/  BAR.SYNC.DEFER_BLOCKING 0x1, 0x80 ;  /* 0x0042000000007b1d */ /* 0x004fec0000010000 */
[----:B------:R-:W-:Y:S05]  /*cc50*/  @P0 BRA `(.L_x_142) ;  /* 0x0000000000280947 */ /* 0x000fea0003800000 */
[----:B------:R-:W2:Y:S01]  /*cc60*/  LDCU.64 UR6, c[0x0][0x348] ;  /* 0x00006900ff0677ac */ /* 0x000ea20008000a00 */
[----:B------:R-:W-:Y:S02]  /*cc70*/  UIADD3 UR9, UPT, UPT, UR53, UR39, URZ ;  /* 0x0000002735097290 */ /* 0x000fe4000fffe0ff */
[----:B------:R-:W-:Y:S01]  /*cc80*/  UIADD3 UR8, UPT, UPT, UR44, 0xc400, URZ ;  /* 0x0000c4002c087890 */ /* 0x000fe2000fffe0ff */
[----:B------:R-:W-:Y:S01]  /*cc90*/  UMOV UR10, UR50 ;  /* 0x00000032000a7c82 */ /* 0x000fe20008000000 */
[----:B------:R-:W-:Y:S01]  /*cca0*/  UMOV UR11, UR52 ;  /* 0x00000034000b7c82 */ /* 0x000fe20008000000 */
[----:B--2---:R-:W-:Y:S04]  /*ccb0*/  UIADD3 UR4, UP0, UPT, UR6, 0xa80, URZ ;  /* 0x00000a8006047890 */ /* 0x004fe8000ff1e0ff */
[----:B------:R-:W-:Y:S09]  /*ccc0*/  UIADD3.X UR5, UPT, UPT, URZ, UR7, URZ, UP0, !UPT ;  /* 0x00000007ff057290 */ /* 0x000ff200087fe4ff */
[----:B------:R2:W-:Y:S01]  /*ccd0*/  UTMASTG.3D [UR8], [UR4] ;  /* 0x00000008040073b5 */ /* 0x0005e20008010000 */
[----:B------:R0:W-:Y:S01]  /*cce0*/  UTMACMDFLUSH ;  /* 0x00000000000079b7 */ /* 0x0001e20000000000 */
[----:B--2---:R-:W-:Y:S04]  /*ccf0*/  DEPBAR.LE SB0, 0x1 ;  /* 0x000080400000791a */ /* 0x004fe80000000000 */
.L_x_142:
[----:B------:R-:W-:Y:S05]  /*cd00*/  BSYNC.RECONVERGENT B0 ;  /* 0x0000000000007941 */ /* 0x000fea0003800200 */
.L_x_141:
[----:B------:R-:W-:Y:S01]  /*cd10*/  BAR.SYNC.DEFER_BLOCKING 0x1, 0x80 ;  /* 0x0042000000007b1d */ /* 0x000fe20000010000 */
[----:B------:R-:W-:Y:S09]  /*cd20*/  UISETP.NE.AND UP0, UPT, UR54, -0x4, UPT ;  /* 0xfffffffc3600788c */ /* 0x000ff2000bf05270 */
[----:B------:R-:W-:Y:S05]  /*cd30*/  BRA.U !UP0, `(.L_x_143) ;  /* 0x0000000108247547 */ /* 0x000fea000b800000 */
[----:B------:R-:W-:Y:S01]  /*cd40*/  ISETP.NE.AND P0, PT, R157, RZ, PT ;  /* 0x000000ff9d00720c */ /* 0x000fe20003f05270 */
[----:B------:R-:W-:Y:S01]  /*cd50*/  IMAD.U32 R0, RZ, RZ, UR47 ;  /* 0x0000002fff007e24 */ /* 0x000fe2000f8e00ff */
[----:B------:R-:W-:Y:S04]  /*cd60*/  UIADD3 UR4, UPT, UPT, UR47, 0x1, URZ ;  /* 0x000000012f047890 */ /* 0x000fe8000fffe0ff */
[----:B------:R-:W-:Y:S04]  /*cd70*/  UISETP.NE.AND UP0, UPT, UR4, 0x4, UPT ;  /* 0x000000040400788c */ /* 0x000fe8000bf05270 */
[----:B------:R-:W-:Y:S03]  /*cd80*/  USEL UR47, UR4, URZ, UP0 ;  /* 0x000000ff042f7287 */ /* 0x000fe60008000000 */
[----:B------:R-:W-:Y:S05]  /*cd90*/  @P0 LEA R0, R0, UR44, 0x3 ;  /* 0x0000002c00000c11 */ /* 0x000fea000f8e18ff */
[----:B------:R-:W-:Y:S05]  /*cda0*/  @P0 VIADD R0, R0, 0x40 ;  /* 0x0000004000000836 */ /* 0x000fea0000000000 */
[----:B------:R-:W-:Y:S04]  /*cdb0*/  @P0 PRMT R0, R165, 0x654, R0 ;  /* 0x00000654a5000816 */ /* 0x000fe80000000000 */
[----:B------:R2:W-:Y:S03]  /*cdc0*/  @P0 SYNCS.ARRIVE.TRANS64.RED.A1T0 RZ, [R0+URZ], RZ ;  /* 0x000000ff00ff09a7 */ /* 0x0005e600081004ff */
.L_x_143:
[----:B------:R-:W-:Y:S01]  /*cdd0*/  R2UR UR6, R156 ;  /* 0x000000009c0672ca */ /* 0x000fe200000e0000 */
[----:B------:R-:W-:Y:S01]  /*cde0*/  UIADD3 UR54, UPT, UPT, UR54, 0x4, URZ ;  /* 0x0000000436367890 */ /* 0x000fe2000fffe0ff */
[----:B------:R-:W-:Y:S01]  /*cdf0*/  R2UR UR5, R144 ;  /* 0x00000000900572ca */ /* 0x000fe200000e0000 */
[----:B------:R-:W-:Y:S01]  /*ce00*/  ULOP3.LUT UR38, UR38, 0x1, URZ, 0x3c, !UPT ;  /* 0x0000000126267892 */ /* 0x000fe2000f8e3cff */
[----:B------:R-:W-:Y:S01]  /*ce10*/  R2UR UR4, R145 ;  /* 0x00000000910472ca */ /* 0x000fe200000e0000 */
[----:B------:R-:W-:Y:S01]  /*ce20*/  UMOV UR52, UR63 ;  /* 0x0000003f00347c82 */ /* 0x000fe20008000000 */
[C---:B------:R-:W-:Y:S04]  /*ce30*/  ISETP.NE.AND P0, PT, R148.reuse, 0x2, PT ;  /* 0x000000029400780c */ /* 0x040fe80003f05270 */
[----:B--2---:R-:W-:Y:S02]  /*ce40*/  SEL R0, RZ, 0x1, P0 ;  /* 0x00000001ff007807 */ /* 0x004fe40000000000 */
[----:B------:R-:W-:Y:S01]  /*ce50*/  SEL R148, R148, RZ, P0 ;  /* 0x000000ff94947207 */ /* 0x000fe20000000000 */
[----:B------:R-:W-:Y:S01]  /*ce60*/  UISETP.NE.AND UP0, UPT, UR6, URZ, UPT ;  /* 0x000000ff0600728c */ /* 0x000fe2000bf05270 */
[----:B------:R-:W-:Y:S01]  /*ce70*/  LOP3.LUT R150, R150, R0, RZ, 0x3c, !PT ;  /* 0x0000000096967212 */ /* 0x000fe200078e3cff */
[----:B------:R-:W-:Y:S02]  /*ce80*/  UIADD3 UR16, UPT, UPT, UR36, UR5, URZ ;  /* 0x0000000524107290 */ /* 0x000fe4000fffe0ff */
[----:B------:R-:W-:Y:S05]  /*ce90*/  UIADD3 UR20, UPT, UPT, UR37, UR4, URZ ;  /* 0x0000000425147290 */ /* 0x000fea000fffe0ff */
[----:B------:R-:W-:Y:S07]  /*cea0*/  BRA.U UP0, `(.L_x_144) ;  /* 0xffffff9d00a47547 */ /* 0x000fee000b83ffff */
[----:B------:R-:W2:Y:S01]  /*ceb0*/  S2UR UR4, SR_CgaCtaId ;  /* 0x00000000000479c3 */ /* 0x000ea20000008800 */
[----:B------:R-:W3:Y:S01]  /*cec0*/  LDCU.64 UR6, c[0x0][0xc90] ;  /* 0x00019200ff0677ac */ /* 0x000ee20008000a00 */
[----:B------:R-:W-:Y:S01]  /*ced0*/  UIADD3 UR8, UPT, UPT, UR44, 0xc0, URZ ;  /* 0x000000c02c087890 */ /* 0x000fe2000fffe0ff */
[----:B---3--:R-:W-:-:S04]  /*cee0*/  ISETP.NE.U32.AND P1, PT, RZ, UR6, PT ;  /* 0x00000006ff007c0c */ /* 0x008fc8000bf25070 */
[----:B------:R-:W-:Y:S01]  /*cef0*/  ISETP.NE.AND.EX P0, PT, RZ, UR7, PT, P1 ;  /* 0x00000007ff007c0c */ /* 0x000fe2000bf05310 */
[----:B--2---:R-:W-:Y:S01]  /*cf00*/  ULOP3.LUT UR9, UR4, 0x1, URZ, 0x3c, !UPT ;  /* 0x0000000104097892 */ /* 0x004fe2000f8e3cff */
[----:B------:R-:W2:Y:S03]  /*cf10*/  LDCU.64 UR4, c[0x0][0xc88] ;  /* 0x00019100ff0477ac */ /* 0x000ea60008000a00 */
[----:B------:R-:W-:-:S09]  /*cf20*/  UPRMT UR8, UR9, 0x654, UR8 ;  /* 0x0000065409087896 */ /* 0x000fd20008000008 */
[----:B------:R-:W-:Y:S01]  /*cf30*/  SYNCS.ARRIVE.TRANS64.RED.A1T0 RZ, [UR8], RZ ;  /* 0x000000ffffff79a7 */ /* 0x000fe20008100408 */
[----:B--2---:R-:W-:Y:S01]  /*cf40*/  ISETP.NE.U32.AND P2, PT, RZ, UR4, PT ;  /* 0x00000004ff007c0c */ /* 0x004fe2000bf45070 */
[----:B------:R-:W-:Y:S03]  /*cf50*/  SYNCS.ARRIVE.TRANS64.A1T0 RZ, [UR44+0xc0], RZ ;  /* 0x0000c0ffffff79a7 */ /* 0x000fe6000810002c */
[----:B------:R-:W-:-:S13]  /*cf60*/  ISETP.NE.AND.EX P2, PT, RZ, UR5, PT, P2 ;  /* 0x00000005ff007c0c */ /* 0x000fda000bf45320 */
[----:B------:R-:W-:Y:S05]  /*cf70*/  @P2 BRA P0, `(.L_x_145) ;  /* 0x00000000003c2947 */ /* 0x000fea0000000000 */
[----:B------:R-:W-:-:S13]  /*cf80*/  ISETP.NE.AND.EX P1, PT, RZ, UR7, PT, P1 ;  /* 0x00000007ff007c0c */ /* 0x000fda000bf25310 */
[----:B------:R-:W-:Y:S05]  /*cf90*/  @P1 BRA `(.L_x_146) ;  /* 0x00000000000c1947 */ /* 0x000fea0003800000 */
[----:B------:R-:W-:-:S13]  /*cfa0*/  FSETP.NEU.AND P0, PT, R71, RZ, PT ;  /* 0x000000ff4700720b */ /* 0x000fda0003f0d000 */
[----:B------:R-:W-:Y:S05]  /*cfb0*/  @!P0 EXIT ;  /* 0x000000000000894d */ /* 0x000fea0003800000 */
[----:B------:R-:W-:Y:S05]  /*cfc0*/  BRA `(.L_x_145) ;  /* 0x0000000000287947 */ /* 0x000fea0003800000 */
.L_x_146:
[----:B------:R-:W-:Y:S01]  /*cfd0*/  ISETP.NE.AND P0, PT, R147, RZ, PT ;  /* 0x000000ff9300720c */ /* 0x000fe20003f05270 */
[----:B------:R-:W-:-:S12]  /*cfe0*/  BSSY.RECONVERGENT B0, `(.L_x_145) ;  /* 0x0000008000007945 */ /* 0x000fd80003800200 */
[----:B------:R-:W-:Y:S05]  /*cff0*/  @P0 BRA `(.L_x_147) ;  /* 0x0000000000100947 */ /* 0x000fea0003800000 */
[----:B------:R-:W-:-:S04]  /*d000*/  ISETP.NE.U32.AND P0, PT, RZ, UR4, PT ;  /* 0x00000004ff007c0c */ /* 0x000fc8000bf05070 */
[----:B------:R-:W-:-:S13]  /*d010*/  ISETP.NE.AND.EX P0, PT, RZ, UR5, PT, P0 ;  /* 0x00000005ff007c0c */ /* 0x000fda000bf05300 */
[----:B------:R-:W-:Y:S05]  /*d020*/  @!P0 EXIT ;  /* 0x000000000000894d */ /* 0x000fea0003800000 */
[----:B------:R-:W-:Y:S05]  /*d030*/  BRA `(.L_x_148) ;  /* 0x0000000000087947 */ /* 0x000fea0003800000 */
.L_x_147:
[----:B------:R-:W-:-:S13]  /*d040*/  FSETP.NEU.AND P0, PT, R71, RZ, PT ;  /* 0x000000ff4700720b */ /* 0x000fda0003f0d000 */
[----:B------:R-:W-:Y:S05]  /*d050*/  @!P0 EXIT ;  /* 0x000000000000894d */ /* 0x000fea0003800000 */
.L_x_148:
[----:B------:R-:W-:Y:S05]  /*d060*/  BSYNC.RECONVERGENT B0 ;  /* 0x0000000000007941 */ /* 0x000fea0003800200 */
.L_x_145:
[----:B------:R-:W2:Y:S01]  /*d070*/  S2UR UR7, SR_CgaCtaId ;  /* 0x00000000000779c3 */ /* 0x000ea20000008800 */
[----:B------:R-:W-:Y:S01]  /*d080*/  ULEA UR6, UR47, UR44, 0x3 ;  /* 0x0000002c2f067291 */ /* 0x000fe2000f8e18ff */
[----:B------:R-:W-:-:S04]  /*d090*/  DEPBAR.LE SB0, 0x0 ;  /* 0x000080000000791a */ /* 0x000fc80000000000 */
[----:B------:R-:W-:-:S04]  /*d0a0*/  UIADD3 UR6, UPT, UPT, UR6, 0x40, URZ ;  /* 0x0000004006067890 */ /* 0x000fc8000fffe0ff */
[----:B--2---:R-:W-:-:S09]  /*d0b0*/  UPRMT UR6, UR7, 0x654, UR6 ;  /* 0x0000065407067896 */ /* 0x004fd20008000006 */
[----:B------:R-:W-:Y:S01]  /*d0c0*/  SYNCS.ARRIVE.TRANS64.RED.A1T0 RZ, [UR6], RZ ;  /* 0x000000ffffff79a7 */ /* 0x000fe20008100406 */
[----:B------:R-:W-:Y:S05]  /*d0d0*/  EXIT ;  /* 0x000000000000794d */ /* 0x000fea0003800000 */
.L_x_24:
[----:B-1----:R1:W2:Y:S02]  /*d0e0*/  SYNCS.PHASECHK.TRANS64.TRYWAIT P0, [R0+URZ+0xb0], R2 ;  /* 0x0000b002000075a7 */ /* 0x0022a400080011ff */
[----:B--2---:R-:W-:Y:S05]  /*d0f0*/  @!P0 NANOSLEEP.SYNCS 0x989680 ;  /* 0x009896800000895d */ /* 0x004fea0003900000 */
[----:B------:R-:W2:Y:S02]  /*d100*/  @!P0 SYNCS.PHASECHK.TRANS64 P0, [R0+URZ+0xb0], R2 ;  /* 0x0000b002000085a7 */ /* 0x000ea400080010ff */
[----:B--2---:R-:W-:Y:S05]  /*d110*/  @!P0 BRA `(.L_x_24) ;  /* 0xfffffffc00f08947 */ /* 0x004fea000383ffff */
[----:B------:R-:W-:Y:S05]  /*d120*/  BRA `(.L_x_149) ;  /* 0xffffff4800fc7947 */ /* 0x000fea000383ffff */
.L_x_27:
[----:B------:R-:W-:-:S07]  /*d130*/  MOV R0, UR6 ;  /* 0x0000000600007c02 */ /* 0x000fce0008000f00 */
.L_x_150:
[----:B-1----:R1:W2:Y:S02]  /*d140*/  SYNCS.PHASECHK.TRANS64.TRYWAIT P0, [R0+URZ+0x10], R3 ;  /* 0x00001003000075a7 */ /* 0x0022a400080011ff */
[----:B--2---:R-:W-:Y:S05]  /*d150*/  @!P0 NANOSLEEP.SYNCS 0x989680 ;  /* 0x009896800000895d */ /* 0x004fea0003900000 */
[----:B------:R-:W2:Y:S02]  /*d160*/  @!P0 SYNCS.PHASECHK.TRANS64 P0, [R0+URZ+0x10], R3 ;  /* 0x00001003000085a7 */ /* 0x000ea400080010ff */
[----:B--2---:R-:W-:Y:S05]  /*d170*/  @!P0 BRA `(.L_x_150) ;  /* 0xfffffffc00f08947 */ /* 0x004fea000383ffff */
[----:B------:R-:W-:Y:S05]  /*d180*/  BRA `(.L_x_26) ;  /* 0xffffff4c00747947 */ /* 0x000fea000383ffff */
.L_x_36:
[----:B-1----:R-:W-:-:S07]  /*d190*/  MOV R0, UR7 ;  /* 0x0000000700007c02 */ /* 0x002fce0008000f00 */
.L_x_151:
[----:B-1----:R1:W2:Y:S02]  /*d1a0*/  SYNCS.PHASECHK.TRANS64.TRYWAIT P0, [R0+URZ+0x10], R3 ;  /* 0x00001003000075a7 */ /* 0x0022a400080011ff */
[----:B--2---:R-:W-:Y:S05]  /*d1b0*/  @!P0 NANOSLEEP.SYNCS 0x989680 ;  /* 0x009896800000895d */ /* 0x004fea0003900000 */
[----:B------:R-:W2:Y:S02]  /*d1c0*/  @!P0 SYNCS.PHASECHK.TRANS64 P0, [R0+URZ+0x10], R3 ;  /* 0x00001003000085a7 */ /* 0x000ea400080010ff */
[----:B--2---:R-:W-:Y:S05]  /*d1d0*/  @!P0 BRA `(.L_x_151) ;  /* 0xfffffffc00f08947 */ /* 0x004fea000383ffff */
[----:B------:R-:W-:Y:S05]  /*d1e0*/  BRA `(.L_x_35) ;  /* 0xffffff5000d47947 */ /* 0x000fea000383ffff */
.L_x_43:
[----:B-1----:R1:W4:Y:S02]  /*d1f0*/  SYNCS.PHASECHK.TRANS64.TRYWAIT P0, [R3+URZ+0x70], R0 ;  /* 0x00007000030075a7 */ /* 0x00232400080011ff */
[----:B----4-:R-:W-:Y:S05]  /*d200*/  @!P0 NANOSLEEP.SYNCS 0x989680 ;  /* 0x009896800000895d */ /* 0x010fea0003900000 */
[----:B------:R-:W4:Y:S02]  /*d210*/  @!P0 SYNCS.PHASECHK.TRANS64 P0, [R3+URZ+0x70], R0 ;  /* 0x00007000030085a7 */ /* 0x000f2400080010ff */
[----:B----4-:R-:W-:Y:S05]  /*d220*/  @!P0 BRA `(.L_x_43) ;  /* 0xfffffffc00f08947 */ /* 0x010fea000383ffff */
[----:B------:R-:W-:Y:S05]  /*d230*/  BRA `(.L_x_152) ;  /* 0xffffff5800107947 */ /* 0x000fea000383ffff */
.L_x_47:
[----:B------:R-:W-:-:S07]  /*d240*/  MOV R0, UR4 ;  /* 0x0000000400007c02 */ /* 0x000fce0008000f00 */
.L_x_153:
[----:B-1----:R1:W2:Y:S02]  /*d250*/  SYNCS.PHASECHK.TRANS64.TRYWAIT P0, [R0+URZ], R2 ;  /* 0x00000002000075a7 */ /* 0x0022a400080011ff */
[----:B--2---:R-:W-:Y:S05]  /*d260*/  @!P0 NANOSLEEP.SYNCS 0x989680 ;  /* 0x009896800000895d */ /* 0x004fea0003900000 */
[----:B------:R-:W2:Y:S02]  /*d270*/  @!P0 SYNCS.PHASECHK.TRANS64 P0, [R0+URZ], R2 ;  /* 0x00000002000085a7 */ /* 0x000ea400080010ff */
[----:B--2---:R-:W-:Y:S05]  /*d280*/  @!P0 BRA `(.L_x_153) ;  /* 0xfffffffc00f08947 */ /* 0x004fea000383ffff */
[----:B------:R-:W-:Y:S05]  /*d290*/  BRA `(.L_x_154) ;  /* 0xffffff5c00bc7947 */ /* 0x000fea000383ffff */
.L_x_50:
[----:B-1----:R1:W2:Y:S02]  /*d2a0*/  SYNCS.PHASECHK.TRANS64.TRYWAIT P0, [R0+URZ+0xa0], R4 ;  /* 0x0000a004000075a7 */ /* 0x0022a400080011ff */
[----:B--2---:R-:W-:Y:S05]  /*d2b0*/  @!P0 NANOSLEEP.SYNCS 0x989680 ;  /* 0x009896800000895d */ /* 0x004fea0003900000 */
[----:B------:R-:W2:Y:S02]  /*d2c0*/  @!P0 SYNCS.PHASECHK.TRANS64 P0, [R0+URZ+0xa0], R4 ;  /* 0x0000a004000085a7 */ /* 0x000ea400080010ff */
[----:B--2---:R-:W-:Y:S05]  /*d2d0*/  @!P0 BRA `(.L_x_50) ;  /* 0xfffffffc00f08947 */ /* 0x004fea000383ffff */
[----:B------:R-:W-:Y:S05]  /*d2e0*/  BRA `(.L_x_155) ;  /* 0xffffff6000207947 */ /* 0x000fea000383ffff */
.L_x_51:
[----:B------:R-:W-:-:S07]  /*d2f0*/  MOV R0, UR4 ;  /* 0x0000000400007c02 */ /* 0x000fce0008000f00 */
.L_x_156:
[----:B-1----:R1:W2:Y:S02]  /*d300*/  SYNCS.PHASECHK.TRANS64.TRYWAIT P0, [R0+URZ+0x80], R5 ;  /* 0x00008005000075a7 */ /* 0x0022a400080011ff */
[----:B--2---:R-:W-:Y:S05]  /*d310*/  @!P0 NANOSLEEP.SYNCS 0x989680 ;  /* 0x009896800000895d */ /* 0x004fea0003900000 */
[----:B------:R-:W2:Y:S02]  /*d320*/  @!P0 SYNCS.PHASECHK.TRANS64 P0, [R0+URZ+0x80], R5 ;  /* 0x00008005000085a7 */ /* 0x000ea400080010ff */
[----:B--2---:R-:W-:Y:S05]  /*d330*/  @!P0 BRA `(.L_x_156) ;  /* 0xfffffffc00f08947 */ /* 0x004fea000383ffff */
[----:B------:R-:W-:Y:S05]  /*d340*/  BRA `(.L_x_157) ;  /* 0xffffff6000307947 */ /* 0x000fea000383ffff */
.L_x_52:
[----:B-1----:R1:W2:Y:S02]  /*d350*/  SYNCS.PHASECHK.TRANS64.TRYWAIT P1, [R0+URZ+0x70], R4 ;  /* 0x00007004000075a7 */ /* 0x0022a400080211ff */
[----:B--2---:R-:W-:Y:S05]  /*d360*/  @!P1 NANOSLEEP.SYNCS 0x989680 ;  /* 0x009896800000995d */ /* 0x004fea0003900000 */
[----:B------:R-:W2:Y:S02]  /*d370*/  @!P1 SYNCS.PHASECHK.TRANS64 P1, [R0+URZ+0x70], R4 ;  /* 0x00007004000095a7 */ /* 0x000ea400080210ff */
[----:B--2---:R-:W-:Y:S05]  /*d380*/  @!P1 BRA `(.L_x_52) ;  /* 0xfffffffc00f09947 */ /* 0x004fea000383ffff */
[----:B------:R-:W-:Y:S05]  /*d390*/  BRA `(.L_x_158) ;  /* 0xffffff6000607947 */ /* 0x000fea000383ffff */
.L_x_55:
[----:B------:R-:W-:-:S07]  /*d3a0*/  MOV R0, UR4 ;  /* 0x0000000400007c02 */ /* 0x000fce0008000f00 */
.L_x_159:
[----:B-1----:R1:W2:Y:S02]  /*d3b0*/  SYNCS.PHASECHK.TRANS64.TRYWAIT P0, [R0+URZ+0x80], R2 ;  /* 0x00008002000075a7 */ /* 0x0022a400080011ff */
[----:B--2---:R-:W-:Y:S05]  /*d3c0*/  @!P0 NANOSLEEP.SYNCS 0x989680 ;  /* 0x009896800000895d */ /* 0x004fea0003900000 */
[----:B------:R-:W2:Y:S02]  /*d3d0*/  @!P0 SYNCS.PHASECHK.TRANS64 P0, [R0+URZ+0x80], R2 ;  /* 0x00008002000085a7 */ /* 0x000ea400080010ff */
[----:B--2---:R-:W-:Y:S05]  /*d3e0*/  @!P0 BRA `(.L_x_159) ;  /* 0xfffffffc00f08947 */ /* 0x004fea000383ffff */
[----:B------:R-:W-:Y:S05]  /*d3f0*/  BRA `(.L_x_54) ;  /* 0xffffff6000b47947 */ /* 0x000fea000383ffff */
.L_x_64:
[----:B-1----:R-:W-:-:S04]  /*d400*/  MOV R5, UR5 ;  /* 0x0000000500057c02 */ /* 0x002fc80008000f00 */
[----:B------:R1:W2:Y:S03]  /*d410*/  SYNCS.PHASECHK.TRANS64.TRYWAIT P0, [R5+URZ+0x8], R7 ;  /* 0x00000807050075a7 */ /* 0x0002a600080011ff */
[----:B--2---:R-:W-:Y:S05]  /*d420*/  @!P0 NANOSLEEP.SYNCS 0x989680 ;  /* 0x009896800000895d */ /* 0x004fea0003900000 */
[----:B------:R-:W2:Y:S02]  /*d430*/  @!P0 SYNCS.PHASECHK.TRANS64 P0, [R5+URZ+0x8], R7 ;  /* 0x00000807050085a7 */ /* 0x000ea400080010ff */
[----:B--2---:R-:W-:Y:S05]  /*d440*/  @!P0 BRA `(.L_x_64) ;  /* 0xfffffffc00ec8947 */ /* 0x004fea000383ffff */
[----:B------:R-:W-:Y:S05]  /*d450*/  BRA `(.L_x_63) ;  /* 0xffffff6400787947 */ /* 0x000fea000383ffff */
.L_x_66:
[----:B------:R-:W-:Y:S01]  /*d460*/  BSSY B0, `(.L_x_160) ;  /* 0x0000006000007945 */ /* 0x000fe20003800000 */
[----:B------:R-:W-:-:S07]  /*d470*/  MOV R15, 0xffffffff ;  /* 0xffffffff000f7802 */ /* 0x000fce0000000f00 */
[----:B-1---5:R-:W-:Y:S05]  /*d480*/  WARPSYNC.COLLECTIVE R15, `(.L_x_161) ;  /* 0x000000000f0c7348 */ /* 0x022fea0003c00000 */
[----:B------:R-:W-:Y:S02]  /*d490*/  ELECT P6, UR79, PT ;  /* 0x00000000004f782f */ /* 0x000fe400038c0000 */
[----:B------:R-:W-:Y:S01]  /*d4a0*/  MOV R14, UR79 ;  /* 0x0000004f000e7c02 */ /* 0x000fe20008000f00 */
[----:B-1---5:R-:W-:Y:S10]  /*d4b0*/  ENDCOLLECTIVE ;  /* 0x000000000000791b */ /* 0x022ff40003800000 */
.L_x_161:
[----:B------:R-:W-:Y:S05]  /*d4c0*/  BSYNC B0 ;  /* 0x0000000000007941 */ /* 0x000fea0003800000 */
.L_x_160:
[----:B------:R-:W-:Y:S05]  /*d4d0*/  BRA `(.L_x_162) ;  /* 0xffffff6400a87947 */ /* 0x000fea000383ffff */
.L_x_68:
[----:B-1----:R-:W-:-:S04]  /*d4e0*/  MOV R3, UR5 ;  /* 0x0000000500037c02 */ /* 0x002fc80008000f00 */
[----:B------:R1:W2:Y:S03]  /*d4f0*/  SYNCS.PHASECHK.TRANS64.TRYWAIT P0, [R3+URZ+0x8], R5 ;  /* 0x00000805030075a7 */ /* 0x0002a600080011ff */
[----:B--2---:R-:W-:Y:S05]  /*d500*/  @!P0 NANOSLEEP.SYNCS 0x989680 ;  /* 0x009896800000895d */ /* 0x004fea0003900000 */
[----:B------:R-:W2:Y:S02]  /*d510*/  @!P0 SYNCS.PHASECHK.TRANS64 P0, [R3+URZ+0x8], R5 ;  /* 0x00000805030085a7 */ /* 0x000ea400080010ff */
[----:B--2---:R-:W-:Y:S05]  /*d520*/  @!P0 BRA `(.L_x_68) ;  /* 0xfffffffc00ec8947 */ /* 0x004fea000383ffff */
[----:B------:R-:W-:Y:S05]  /*d530*/  BRA `(.L_x_67) ;  /* 0xffffff6400ac7947 */ /* 0x000fea000383ffff */
.L_x_69:
[----:B-1----:R1:W2:Y:S02]  /*d540*/  SYNCS.PHASECHK.TRANS64.TRYWAIT P0, [R2+URZ+0x70], R4 ;  /* 0x00007004020075a7 */ /* 0x0022a400080011ff */
[----:B--2---:R-:W-:Y:S05]  /*d550*/  @!P0 NANOSLEEP.SYNCS 0x989680 ;  /* 0x009896800000895d */ /* 0x004fea0003900000 */
[----:B------:R-:W2:Y:S02]  /*d560*/  @!P0 SYNCS.PHASECHK.TRANS64 P0, [R2+URZ+0x70], R4 ;  /* 0x00007004020085a7 */ /* 0x000ea400080010ff */
[----:B--2---:R-:W-:Y:S05]  /*d570*/  @!P0 BRA `(.L_x_69) ;  /* 0xfffffffc00f08947 */ /* 0x004fea000383ffff */
[----:B------:R-:W-:Y:S05]  /*d580*/  BRA `(.L_x_163) ;  /* 0xffffff70003c7947 */ /* 0x000fea000383ffff */
.L_x_73:
[----:B------:R-:W-:-:S07]  /*d590*/  MOV R2, UR18 ;  /* 0x0000001200027c02 */ /* 0x000fce0008000f00 */
.L_x_164:
[----:B-1----:R1:W2:Y:S02]  /*d5a0*/  SYNCS.PHASECHK.TRANS64.TRYWAIT P0, [R2+URZ], R4 ;  /* 0x00000004020075a7 */ /* 0x0022a400080011ff */
[----:B--2---:R-:W-:Y:S05]  /*d5b0*/  @!P0 NANOSLEEP.SYNCS 0x989680 ;  /* 0x009896800000895d */ /* 0x004fea0003900000 */
[----:B------:R-:W2:Y:S02]  /*d5c0*/  @!P0 SYNCS.PHASECHK.TRANS64 P0, [R2+URZ], R4 ;  /* 0x00000004020085a7 */ /* 0x000ea400080010ff */
[----:B--2---:R-:W-:Y:S05]  /*d5d0*/  @!P0 BRA `(.L_x_164) ;  /* 0xfffffffc00f08947 */ /* 0x004fea000383ffff */
[----:B------:R-:W-:Y:S05]  /*d5e0*/  BRA `(.L_x_72) ;  /* 0xffffff7000947947 */ /* 0x000fea000383ffff */
.L_x_74:
[----:B------:R-:W-:-:S07]  /*d5f0*/  MOV R2, UR39 ;  /* 0x0000002700027c02 */ /* 0x000fce0008000f00 */
.L_x_165:
[----:B-1----:R1:W2:Y:S02]  /*d600*/  SYNCS.PHASECHK.TRANS64.TRYWAIT P0, [R2+URZ+0x98], R4 ;  /* 0x00009804020075a7 */ /* 0x0022a400080011ff */
[----:B--2---:R-:W-:Y:S05]  /*d610*/  @!P0 NANOSLEEP.SYNCS 0x989680 ;  /* 0x009896800000895d */ /* 0x004fea0003900000 */
[----:B------:R-:W2:Y:S02]  /*d620*/  @!P0 SYNCS.PHASECHK.TRANS64 P0, [R2+URZ+0x98], R4 ;  /* 0x00009804020085a7 */ /* 0x000ea400080010ff */
[----:B--2---:R-:W-:Y:S05]  /*d630*/  @!P0 BRA `(.L_x_165) ;  /* 0xfffffffc00f08947 */ /* 0x004fea000383ffff */
[----:B------:R-:W-:Y:S05]  /*d640*/  BRA `(.L_x_166) ;  /* 0xffffff7400087947 */ /* 0x000fea000383ffff */
.L_x_77:
[----:B------:R-:W-:Y:S07]  /*d650*/  MOV R2, UR9 ;  /* 0x0000000900027c02 */ /* 0x000fee0008000f00 */
.L_x_167:
[----:B-1----:R1:W2:Y:S02]  /*d660*/  SYNCS.PHASECHK.TRANS64.TRYWAIT P0, [R2+URZ], R4 ;  /* 0x00000004020075a7 */ /* 0x0022a400080011ff */
[----:B--2---:R-:W-:Y:S05]  /*d670*/  @!P0 NANOSLEEP.SYNCS 0x989680 ;  /* 0x009896800000895d */ /* 0x004fea0003900000 */
[----:B------:R-:W2:Y:S02]  /*d680*/  @!P0 SYNCS.PHASECHK.TRANS64 P0, [R2+URZ], R4 ;  /* 0x00000004020085a7 */ /* 0x000ea400080010ff */
[----:B--2---:R-:W-:Y:S05]  /*d690*/  @!P0 BRA `(.L_x_167) ;  /* 0xfffffffc00f08947 */ /* 0x004fea000383ffff */
[----:B------:R-:W-:Y:S05]  /*d6a0*/  BRA `(.L_x_76) ;  /* 0xffffff7800207947 */ /* 0x000fea000383ffff */
.L_x_80:
[----:B------:R-:W-:-:S07]  /*d6b0*/  MOV R0, UR39 ;  /* 0x0000002700007c02 */ /* 0x000fce0008000f00 */
.L_x_168:
[----:B-1----:R1:W2:Y:S02]  /*d6c0*/  SYNCS.PHASECHK.TRANS64.TRYWAIT P0, [R0+URZ+0xc0], R2 ;  /* 0x0000c002000075a7 */ /* 0x0022a400080011ff */
[----:B--2---:R-:W-:Y:S05]  /*d6d0*/  @!P0 NANOSLEEP.SYNCS 0x989680 ;  /* 0x009896800000895d */ /* 0x004fea0003900000 */
[----:B------:R-:W2:Y:S02]  /*d6e0*/  @!P0 SYNCS.PHASECHK.TRANS64 P0, [R0+URZ+0xc0], R2 ;  /* 0x0000c002000085a7 */ /* 0x000ea400080010ff */
[----:B--2---:R-:W-:Y:S05]  /*d6f0*/  @!P0 BRA `(.L_x_168) ;  /* 0xfffffffc00f08947 */ /* 0x004fea000383ffff */
[----:B------:R-:W-:Y:S05]  /*d700*/  BRA `(.L_x_169) ;  /* 0xffffff7c00a07947 */ /* 0x000fea000383ffff */
.L_x_85:
[----:B-1----:R1:W2:Y:S02]  /*d710*/  SYNCS.PHASECHK.TRANS64.TRYWAIT P0, [R12+URZ+0x70], R0 ;  /* 0x000070000c0075a7 */ /* 0x0022a400080011ff */
[----:B--2---:R-:W-:Y:S05]  /*d720*/  @!P0 NANOSLEEP.SYNCS 0x989680 ;  /* 0x009896800000895d */ /* 0x004fea0003900000 */
[----:B------:R-:W2:Y:S02]  /*d730*/  @!P0 SYNCS.PHASECHK.TRANS64 P0, [R12+URZ+0x70], R0 ;  /* 0x000070000c0085a7 */ /* 0x000ea400080010ff */
[----:B--2---:R-:W-:Y:S05]  /*d740*/  @!P0 BRA `(.L_x_85) ;  /* 0xfffffffc00f08947 */ /* 0x004fea000383ffff */
[----:B------:R-:W-:Y:S05]  /*d750*/  BRA `(.L_x_170) ;  /* 0xffffff8000d47947 */ /* 0x000fea000383ffff */
.L_x_88:
[----:B-1----:R-:W-:Y:S07]  /*d760*/  MOV R0, UR21 ;  /* 0x0000001500007c02 */ /* 0x002fee0008000f00 */
.L_x_171:
[----:B-1----:R1:W2:Y:S02]  /*d770*/  SYNCS.PHASECHK.TRANS64.TRYWAIT P2, [R0+URZ+0x68], R6 ;  /* 0x00006806000075a7 */ /* 0x0022a400080411ff */
[----:B--2---:R-:W-:Y:S05]  /*d780*/  @!P2 NANOSLEEP.SYNCS 0x989680 ;  /* 0x009896800000a95d */ /* 0x004fea0003900000 */
[----:B------:R-:W2:Y:S02]  /*d790*/  @!P2 SYNCS.PHASECHK.TRANS64 P2, [R0+URZ+0x68], R6 ;  /* 0x000068060000a5a7 */ /* 0x000ea400080410ff */
[----:B--2---:R-:W-:Y:S05]  /*d7a0*/  @!P2 BRA `(.L_x_171) ;  /* 0xfffffffc00f0a947 */ /* 0x004fea000383ffff */
[----:B------:R-:W-:Y:S05]  /*d7b0*/  BRA `(.L_x_87) ;  /* 0xffffff88003c7947 */ /* 0x000fea000383ffff */
.L_x_91:
[----:B------:R-:W-:Y:S07]  /*d7c0*/  MOV R0, UR21 ;  /* 0x0000001500007c02 */ /* 0x000fee0008000f00 */
.L_x_172:
[----:B-1----:R1:W2:Y:S02]  /*d7d0*/  SYNCS.PHASECHK.TRANS64.TRYWAIT P0, [R0+URZ+0x40], R9 ;  /* 0x00004009000075a7 */ /* 0x0022a400080011ff */
[----:B--2---:R-:W-:Y:S05]  /*d7e0*/  @!P0 NANOSLEEP.SYNCS 0x989680 ;  /* 0x009896800000895d */ /* 0x004fea0003900000 */
[----:B------:R-:W2:Y:S02]  /*d7f0*/  @!P0 SYNCS.PHASECHK.TRANS64 P0, [R0+URZ+0x40], R9 ;  /* 0x00004009000085a7 */ /* 0x000ea400080010ff */
[----:B--2---:R-:W-:Y:S05]  /*d800*/  @!P0 BRA `(.L_x_172) ;  /* 0xfffffffc00f08947 */ /* 0x004fea000383ffff */
[----:B------:R-:W-:Y:S05]  /*d810*/  BRA `(.L_x_173) ;  /* 0xffffff88009c7947 */ /* 0x000fea000383ffff */
.L_x_92:
[----:B------:R-:W-:Y:S07]  /*d820*/  MOV R0, UR21 ;  /* 0x0000001500007c02 */ /* 0x000fee0008000f00 */
.L_x_174:
[----:B-1----:R1:W2:Y:S02]  /*d830*/  SYNCS.PHASECHK.TRANS64.TRYWAIT P0, [R0+URZ+0x48], R9 ;  /* 0x00004809000075a7 */ /* 0x0022a400080011ff */
[----:B--2---:R-:W-:Y:S05]  /*d840*/  @!P0 NANOSLEEP.SYNCS 0x989680 ;  /* 0x009896800000895d */ /* 0x004fea0003900000 */
[----:B------:R-:W2:Y:S02]  /*d850*/  @!P0 SYNCS.PHASECHK.TRANS64 P0, [R0+URZ+0x48], R9 ;  /* 0x00004809000085a7 */ /* 0x000ea400080010ff */
[----:B--2---:R-:W-:Y:S05]  /*d860*/  @!P0 BRA `(.L_x_174) ;  /* 0xfffffffc00f08947 */ /* 0x004fea000383ffff */
[----:B------:R-:W-:Y:S05]  /*d870*/  BRA `(.L_x_175) ;  /* 0xffffff8800f07947 */ /* 0x000fea000383ffff */
.L_x_93:
[----:B------:R-:W-:Y:S07]  /*d880*/  MOV R0, UR21 ;  /* 0x0000001500007c02 */ /* 0x000fee0008000f00 */
.L_x_176:
[----:B-1----:R1:W2:Y:S02]  /*d890*/  SYNCS.PHASECHK.TRANS64.TRYWAIT P0, [R0+URZ+0x50], R9 ;  /* 0x00005009000075a7 */ /* 0x0022a400080011ff */
[----:B--2---:R-:W-:Y:S05]  /*d8a0*/  @!P0 NANOSLEEP.SYNCS 0x989680 ;  /* 0x009896800000895d */ /* 0x004fea0003900000 */
[----:B------:R-:W2:Y:S02]  /*d8b0*/  @!P0 SYNCS.PHASECHK.TRANS64 P0, [R0+URZ+0x50], R9 ;  /* 0x00005009000085a7 */ /* 0x000ea400080010ff */
[----:B--2---:R-:W-:Y:S05]  /*d8c0*/  @!P0 BRA `(.L_x_176) ;  /* 0xfffffffc00f08947 */ /* 0x004fea000383ffff */
[----:B------:R-:W-:Y:S05]  /*d8d0*/  BRA `(.L_x_177) ;  /* 0xffffff8c00347947 */ /* 0x000fea000383ffff */
.L_x_94:
[----:B------:R-:W-:Y:S07]  /*d8e0*/  MOV R0, UR21 ;  /* 0x0000001500007c02 */ /* 0x000fee0008000f00 */
.L_x_178:
[----:B-1----:R1:W2:Y:S02]  /*d8f0*/  SYNCS.PHASECHK.TRANS64.TRYWAIT P0, [R0+URZ+0x58], R9 ;  /* 0x00005809000075a7 */ /* 0x0022a400080011ff */
[----:B--2---:R-:W-:Y:S05]  /*d900*/  @!P0 NANOSLEEP.SYNCS 0x989680 ;  /* 0x009896800000895d */ /* 0x004fea0003900000 */
[----:B------:R-:W2:Y:S02]  /*d910*/  @!P0 SYNCS.PHASECHK.TRANS64 P0, [R0+URZ+0x58], R9 ;  /* 0x00005809000085a7 */ /* 0x000ea400080010ff */
[----:B--2---:R-:W-:Y:S05]  /*d920*/  @!P0 BRA `(.L_x_178) ;  /* 0xfffffffc00f08947 */ /* 0x004fea000383ffff */
[----:B------:R-:W-:Y:S05]  /*d930*/  BRA `(.L_x_179) ;  /* 0xffffff8c00787947 */ /* 0x000fea000383ffff */
.L_x_96:
[----:B------:R-:W-:-:S07]  /*d940*/  MOV R0, UR21 ;  /* 0x0000001500007c02 */ /* 0x000fce0008000f00 */
.L_x_180:
[----:B--2---:R2:W3:Y:S02]  /*d950*/  SYNCS.PHASECHK.TRANS64.TRYWAIT P0, [R0+URZ+0x40], R2 ;  /* 0x00004002000075a7 */ /* 0x0044e400080011ff */
[----:B---3--:R-:W-:Y:S05]  /*d960*/  @!P0 NANOSLEEP.SYNCS 0x989680 ;  /* 0x009896800000895d */ /* 0x008fea0003900000 */
[----:B------:R-:W3:Y:S02]  /*d970*/  @!P0 SYNCS.PHASECHK.TRANS64 P0, [R0+URZ+0x40], R2 ;  /* 0x00004002000085a7 */ /* 0x000ee400080010ff */
[----:B---3--:R-:W-:Y:S05]  /*d980*/  @!P0 BRA `(.L_x_180) ;  /* 0xfffffffc00f08947 */ /* 0x008fea000383ffff */
[----:B------:R-:W-:Y:S05]  /*d990*/  BRA `(.L_x_181) ;  /* 0xffffff9000007947 */ /* 0x000fea000383ffff */
.L_x_97:
[----:B--2---:R-:W-:-:S07]  /*d9a0*/  MOV R0, UR21 ;  /* 0x0000001500007c02 */ /* 0x004fce0008000f00 */
.L_x_182:
[----:B--2---:R2:W3:Y:S02]  /*d9b0*/  SYNCS.PHASECHK.TRANS64.TRYWAIT P0, [R0+URZ+0x48], R2 ;  /* 0x00004802000075a7 */ /* 0x0044e400080011ff */
[----:B---3--:R-:W-:Y:S05]  /*d9c0*/  @!P0 NANOSLEEP.SYNCS 0x989680 ;  /* 0x009896800000895d */ /* 0x008fea0003900000 */
[----:B------:R-:W3:Y:S02]  /*d9d0*/  @!P0 SYNCS.PHASECHK.TRANS64 P0, [R0+URZ+0x48], R2 ;  /* 0x00004802000085a7 */ /* 0x000ee400080010ff */
[----:B---3--:R-:W-:Y:S05]  /*d9e0*/  @!P0 BRA `(.L_x_182) ;  /* 0xfffffffc00f08947 */ /* 0x008fea000383ffff */
[----:B------:R-:W-:Y:S05]  /*d9f0*/  BRA `(.L_x_183) ;  /* 0xffffff8c00f07947 */ /* 0x000fea000383ffff */
.L_x_98:
[----:B--2---:R-:W-:-:S07]  /*da00*/  MOV R0, UR21 ;  /* 0x0000001500007c02 */ /* 0x004fce0008000f00 */
.L_x_184:
[----:B--2---:R2:W3:Y:S02]  /*da10*/  SYNCS.PHASECHK.TRANS64.TRYWAIT P0, [R0+URZ+0x50], R2 ;  /* 0x00005002000075a7 */ /* 0x0044e400080011ff */
[----:B---3--:R-:W-:Y:S05]  /*da20*/  @!P0 NANOSLEEP.SYNCS 0x989680 ;  /* 0x009896800000895d */ /* 0x008fea0003900000 */
[----:B------:R-:W3:Y:S02]  /*da30*/  @!P0 SYNCS.PHASECHK.TRANS64 P0, [R0+URZ+0x50], R2 ;  /* 0x00005002000085a7 */ /* 0x000ee400080010ff */
[----:B---3--:R-:W-:Y:S05]  /*da40*/  @!P0 BRA `(.L_x_184) ;  /* 0xfffffffc00f08947 */ /* 0x008fea000383ffff */
[----:B------:R-:W-:Y:S05]  /*da50*/  BRA `(.L_x_185) ;  /* 0xffffff8c00e07947 */ /* 0x000fea000383ffff */
.L_x_100:
[----:B--2---:R2:W3:Y:S02]  /*da60*/  SYNCS.PHASECHK.TRANS64.TRYWAIT P0, [R8+URZ+0x70], R0 ;  /* 0x00007000080075a7 */ /* 0x0044e400080011ff */
[----:B---3--:R-:W-:Y:S05]  /*da70*/  @!P0 NANOSLEEP.SYNCS 0x989680 ;  /* 0x009896800000895d */ /* 0x008fea0003900000 */
[----:B------:R-:W3:Y:S02]  /*da80*/  @!P0 SYNCS.PHASECHK.TRANS64 P0, [R8+URZ+0x70], R0 ;  /* 0x00007000080085a7 */ /* 0x000ee400080010ff */
[----:B---3--:R-:W-:Y:S05]  /*da90*/  @!P0 BRA `(.L_x_100) ;  /* 0xfffffffc00f08947 */ /* 0x008fea000383ffff */
[----:B------:R-:W-:Y:S05]  /*daa0*/  BRA `(.L_x_186) ;  /* 0xffffff9000b87947 */ /* 0x000fea000383ffff */
.L_x_111:
[----:B-1----:R-:W-:Y:S04]  /*dab0*/  MOV R0, UR44 ;  /* 0x0000002c00007c02 */ /* 0x002fe80008000f00 */
[----:B------:R1:W2:Y:S03]  /*dac0*/  SYNCS.PHASECHK.TRANS64.TRYWAIT P0, [R0+URZ+0x20], R4 ;  /* 0x00002004000075a7 */ /* 0x0002a600080011ff */
[----:B--2---:R-:W-:Y:S05]  /*dad0*/  @!P0 NANOSLEEP.SYNCS 0x989680 ;  /* 0x009896800000895d */ /* 0x004fea0003900000 */
[----:B------:R-:W2:Y:S02]  /*dae0*/  @!P0 SYNCS.PHASECHK.TRANS64 P0, [R0+URZ+0x20], R4 ;  /* 0x00002004000085a7 */ /* 0x000ea400080010ff */
[----:B--2---:R-:W-:Y:S05]  /*daf0*/  @!P0 BRA `(.L_x_111) ;  /* 0xfffffffc00ec8947 */ /* 0x004fea000383ffff */
[----:B------:R-:W-:Y:S05]  /*db00*/  BRA `(.L_x_110) ;  /* 0xffffffa0008c7947 */ /* 0x000fea000383ffff */
.L_x_113:
[----:B-1----:R-:W-:Y:S04]  /*db10*/  MOV R0, UR44 ;  /* 0x0000002c00007c02 */ /* 0x002fe80008000f00 */
[----:B------:R1:W3:Y:S03]  /*db20*/  SYNCS.PHASECHK.TRANS64.TRYWAIT P1, [R0+URZ+0x90], R3 ;  /* 0x00009003000075a7 */ /* 0x0002e600080211ff */
[----:B---3--:R-:W-:Y:S05]  /*db30*/  @!P1 NANOSLEEP.SYNCS 0x989680 ;  /* 0x009896800000995d */ /* 0x008fea0003900000 */
[----:B------:R-:W3:Y:S02]  /*db40*/  @!P1 SYNCS.PHASECHK.TRANS64 P1, [R0+URZ+0x90], R3 ;  /* 0x00009003000095a7 */ /* 0x000ee400080210ff */
[----:B---3--:R-:W-:Y:S05]  /*db50*/  @!P1 BRA `(.L_x_113) ;  /* 0xfffffffc00ec9947 */ /* 0x008fea000383ffff */
[----:B------:R-:W-:Y:S05]  /*db60*/  BRA `(.L_x_112) ;  /* 0xffffffa000c47947 */ /* 0x000fea000383ffff */
.L_x_122:
[----:B---3--:R3:W4:Y:S02]  /*db70*/  SYNCS.PHASECHK.TRANS64.TRYWAIT P0, [R3+URZ+0x20], R0 ;  /* 0x00002000030075a7 */ /* 0x00872400080011ff */
[----:B----4-:R-:W-:Y:S05]  /*db80*/  @!P0 NANOSLEEP.SYNCS 0x989680 ;  /* 0x009896800000895d */ /* 0x010fea0003900000 */
[----:B------:R-:W4:Y:S02]  /*db90*/  @!P0 SYNCS.PHASECHK.TRANS64 P0, [R3+URZ+0x20], R0 ;  /* 0x00002000030085a7 */ /* 0x000f2400080010ff */
[----:B----4-:R-:W-:Y:S05]  /*dba0*/  @!P0 BRA `(.L_x_122) ;  /* 0xfffffffc00f08947 */ /* 0x010fea000383ffff */
[----:B------:R-:W-:Y:S05]  /*dbb0*/  BRA `(.L_x_121) ;  /* 0xffffffb400907947 */ /* 0x000fea000383ffff */
.L_x_130:
[----:B-1----:R1:W3:Y:S02]  /*dbc0*/  SYNCS.PHASECHK.TRANS64.TRYWAIT P0, [R7+URZ+0x20], R6 ;  /* 0x00002006070075a7 */ /* 0x0022e400080011ff */
[----:B---3--:R-:W-:Y:S05]  /*dbd0*/  @!P0 NANOSLEEP.SYNCS 0x989680 ;  /* 0x009896800000895d */ /* 0x008fea0003900000 */
[----:B------:R-:W3:Y:S02]  /*dbe0*/  @!P0 SYNCS.PHASECHK.TRANS64 P0, [R7+URZ+0x20], R6 ;  /* 0x00002006070085a7 */ /* 0x000ee400080010ff */
[----:B---3--:R-:W-:Y:S05]  /*dbf0*/  @!P0 BRA `(.L_x_130) ;  /* 0xfffffffc00f08947 */ /* 0x008fea000383ffff */
[----:B------:R-:W-:Y:S05]  /*dc00*/  BRA `(.L_x_129) ;  /* 0xffffffc800947947 */ /* 0x000fea000383ffff */
.L_x_138:
[----:B-1----:R1:W2:Y:S02]  /*dc10*/  SYNCS.PHASECHK.TRANS64.TRYWAIT P0, [R4+URZ+0x20], R0 ;  /* 0x00002000040075a7 */ /* 0x0022a400080011ff */
[----:B--2---:R-:W-:Y:S05]  /*dc20*/  @!P0 NANOSLEEP.SYNCS 0x989680 ;  /* 0x009896800000895d */ /* 0x004fea0003900000 */
[----:B------:R-:W2:Y:S02]  /*dc30*/  @!P0 SYNCS.PHASECHK.TRANS64 P0, [R4+URZ+0x20], R0 ;  /* 0x00002000040085a7 */ /* 0x000ea400080010ff */
[----:B--2---:R-:W-:Y:S05]  /*dc40*/  @!P0 BRA `(.L_x_138) ;  /* 0xfffffffc00f08947 */ /* 0x004fea000383ffff */
[----:B------:R-:W-:Y:S05]  /*dc50*/  BRA `(.L_x_137) ;  /* 0xffffffdc00907947 */ /* 0x000fea000383ffff */
        .weak           $__internal_0_$__cuda_sm10x_tcgen05_guardrail_trap_col_being_dealloced_not_returned_by_alloc
        .type           $__internal_0_$__cuda_sm10x_tcgen05_guardrail_trap_col_being_dealloced_not_returned_by_alloc,@function
        .size           $__internal_0_$__cuda_sm10x_tcgen05_guardrail_trap_col_being_dealloced_not_returned_by_alloc,($__internal_1_$__cuda_sm10x_tcgen05_guardrail_trap_phase_invalid_during_alloc - $__internal_0_$__cuda_sm10x_tcgen05_guardrail_trap_col_being_dealloced_not_returned_by_alloc)
$__internal_0_$__cuda_sm10x_tcgen05_guardrail_trap_col_being_dealloced_not_returned_by_alloc:
[----:B------:R-:W-:Y:S05]  /*dc60*/  BPT.TRAP 0x1 ;  /* 0x000000040000795c */ /* 0x000fea0000300000 */
[----:B------:R-:W-:-:S04]  /*dc70*/  HFMA2 R3, -RZ, RZ, 0, 0 ;  /* 0x00000000ff037431 */ /* 0x000fc800000001ff */
[----:B------:R-:W-:Y:S05]  /*dc80*/  RET.REL.NODEC R2 `(_ZN7cutlass13device_kernelINS_4gemm6kernel13GemmUniversalIN4cute5tupleIJiiiiEEENS1_10collective13CollectiveMmaINS1_46MainloopSm100TmaUmmaWarpSpecializedBlockScaledILi2ELi2ELi1ENS5_IJNS4_1CILi4EEENSA_ILi2EEENSA_ILi1EEEEEEEENS5_IJNSA_ILi256EEESG_SG_EEENS5_IJNS_12float_e4m3_tENS_13float_ue8m0_tEEEENS5_IJNS5_IJlSD_lEEENS4_6LayoutINS5_IJNS5_IJNS5_IJNSA_ILi32EEESB_EEEiEEESP_NS5_IJSD_iEEEEEENS5_IJNS5_IJNS5_IJNSA_ILi16EEESB_EEEiEEENS5_IJNS5_IJNSA_ILi0EEESD_EEENSA_ILi512EEEEEENS5_IJSV_iEEEEEEEEEEESK_S12_NS4_8TiledMMAINS4_8MMA_AtomIJNS4_27SM100_MMA_MXF8F6F4_2x1SM_SSISI_SI_fSJ_Li256ELi256ELNS4_4UMMA5MajorE0ELS17_0ELNS16_7ScaleInE0ELS18_0EEEEEENSM_INS5_IJSD_SD_SD_EEENS5_IJSV_SV_SV_EEEEENS5_IJNS4_10UnderscoreES1E_S1E_EEEEENS5_IJNS4_28SM100_TMA_2SM_LOAD_MULTICASTES1H_EEENS5_IJNS4_14ComposedLayoutINS4_7SwizzleILi3ELi4ELi3EEENS4_18smem_ptr_flag_bitsILi8EEENSM_INS5_IJNSA_ILi8EEENSA_ILi128EEEEEENS5_IJS1P_SD_EEEEEEENSM_INS5_IJNS5_IJNS5_IJSO_SD_EEENS5_IJSN_SD_EEEEEESD_NS5_IJSB_SC_EEEEEENS5_IJNS5_IJNS5_IJST_SX_EEESW_EEESV_NS5_IJSD_SX_EEEEEEEEEEEvNS4_8identityES1I_NS5_IJS1T_NSM_INS5_IJNS5_IJNS5_IJSO_SC_EEES1V_EEESD_S1X_EEENS5_IJS20_SV_NS5_IJSD_NSA_ILi1024EEEEEEEEEEEEEEvS25_EENS_8epilogue10collective18CollectiveEpilogueINS2F_23Sm100TmaWarpSpecializedILi4ELi2ELi64ELb1ELb0EEEJNS5_IJS1P_SG_SG_EEENS5_IJNSM_IS1P_SD_EENSM_INSA_ILi64EEESD_EEEEENS_10bfloat16_tESL_S2P_SL_NS2F_6fusion15FusionCallbacksIS2J_NS2Q_17LinearCombinationIS2P_fS2P_fLNS_15FloatRoundStyleE2EEES2K_S2O_JEEENS4_5SM1004TMEM4LOAD26SM100_TMEM_LOAD_32dp32b64xENS4_13SM90_TMA_LOADENS1J_IS1L_NS1M_ILi16EEENSM_INS5_IJS1O_S2M_EEENS5_IJS2M_SD_EEEEEEENS4_39AutoVectorizingCopyWithAssumedAlignmentILi128EEENS4_14SM90_TMA_STOREES35_S37_S37_EEEvvEEEEvNT_6ParamsE) ;  /* 0xffffff2002dc7950 */ /* 0x000fea0003c3ffff */
        .weak           $__internal_1_$__cuda_sm10x_tcgen05_guardrail_trap_phase_invalid_during_alloc
        .type           $__internal_1_$__cuda_sm10x_tcgen05_guardrail_trap_phase_invalid_during_alloc,@function
        .size           $__internal_1_$__cuda_sm10x_tcgen05_guardrail_trap_phase_invalid_during_alloc,($__internal_2_$__cuda_sm10x_tcgen05_guardrail_trap_unallocated_columns_being_dealloced - $__internal_1_$__cuda_sm10x_tcgen05_guardrail_trap_phase_invalid_during_alloc)
$__internal_1_$__cuda_sm10x_tcgen05_guardrail_trap_phase_invalid_during_alloc:
[----:B------:R-:W-:Y:S05]  /*dc90*/  BPT.TRAP 0x1 ;  /* 0x000000040000795c */ /* 0x000fea0000300000 */
[----:B------:R-:W-:-:S04]  /*dca0*/  MOV R7, 0x0 ;  /* 0x0000000000077802 */ /* 0x000fc80000000f00 */
[----:B------:R-:W-:Y:S05]  /*dcb0*/  RET.REL.NODEC R6 `(_ZN7cutlass13device_kernelINS_4gemm6kernel13GemmUniversalIN4cute5tupleIJiiiiEEENS1_10collective13CollectiveMmaINS1_46MainloopSm100TmaUmmaWarpSpecializedBlockScaledILi2ELi2ELi1ENS5_IJNS4_1CILi4EEENSA_ILi2EEENSA_ILi1EEEEEEEENS5_IJNSA_ILi256EEESG_SG_EEENS5_IJNS_12float_e4m3_tENS_13float_ue8m0_tEEEENS5_IJNS5_IJlSD_lEEENS4_6LayoutINS5_IJNS5_IJNS5_IJNSA_ILi32EEESB_EEEiEEESP_NS5_IJSD_iEEEEEENS5_IJNS5_IJNS5_IJNSA_ILi16EEESB_EEEiEEENS5_IJNS5_IJNSA_ILi0EEESD_EEENSA_ILi512EEEEEENS5_IJSV_iEEEEEEEEEEESK_S12_NS4_8TiledMMAINS4_8MMA_AtomIJNS4_27SM100_MMA_MXF8F6F4_2x1SM_SSISI_SI_fSJ_Li256ELi256ELNS4_4UMMA5MajorE0ELS17_0ELNS16_7ScaleInE0ELS18_0EEEEEENSM_INS5_IJSD_SD_SD_EEENS5_IJSV_SV_SV_EEEEENS5_IJNS4_10UnderscoreES1E_S1E_EEEEENS5_IJNS4_28SM100_TMA_2SM_LOAD_MULTICASTES1H_EEENS5_IJNS4_14ComposedLayoutINS4_7SwizzleILi3ELi4ELi3EEENS4_18smem_ptr_flag_bitsILi8EEENSM_INS5_IJNSA_ILi8EEENSA_ILi128EEEEEENS5_IJS1P_SD_EEEEEEENSM_INS5_IJNS5_IJNS5_IJSO_SD_EEENS5_IJSN_SD_EEEEEESD_NS5_IJSB_SC_EEEEEENS5_IJNS5_IJNS5_IJST_SX_EEESW_EEESV_NS5_IJSD_SX_EEEEEEEEEEEvNS4_8identityES1I_NS5_IJS1T_NSM_INS5_IJNS5_IJNS5_IJSO_SC_EEES1V_EEESD_S1X_EEENS5_IJS20_SV_NS5_IJSD_NSA_ILi1024EEEEEEEEEEEEEEvS25_EENS_8epilogue10collective18CollectiveEpilogueINS2F_23Sm100TmaWarpSpecializedILi4ELi2ELi64ELb1ELb0EEEJNS5_IJS1P_SG_SG_EEENS5_IJNSM_IS1P_SD_EENSM_INSA_ILi64EEESD_EEEEENS_10bfloat16_tESL_S2P_SL_NS2F_6fusion15FusionCallbacksIS2J_NS2Q_17LinearCombinationIS2P_fS2P_fLNS_15FloatRoundStyleE2EEES2K_S2O_JEEENS4_5SM1004TMEM4LOAD26SM100_TMEM_LOAD_32dp32b64xENS4_13SM90_TMA_LOADENS1J_IS1L_NS1M_ILi16EEENSM_INS5_IJS1O_S2M_EEENS5_IJS2M_SD_EEEEEEENS4_39AutoVectorizingCopyWithAssumedAlignmentILi128EEENS4_14SM90_TMA_STOREES35_S37_S37_EEEvvEEEEvNT_6ParamsE) ;  /* 0xffffff2006d07950 */ /* 0x000fea0003c3ffff */
        .weak           $__internal_2_$__cuda_sm10x_tcgen05_guardrail_trap_unallocated_columns_being_dealloced
        .type           $__internal_2_$__cuda_sm10x_tcgen05_guardrail_trap_unallocated_columns_being_dealloced,@function
        .size           $__internal_2_$__cuda_sm10x_tcgen05_guardrail_trap_unallocated_columns_being_dealloced,(.L_x_188 - $__internal_2_$__cuda_sm10x_tcgen05_guardrail_trap_unallocated_columns_being_dealloced)
$__internal_2_$__cuda_sm10x_tcgen05_guardrail_trap_unallocated_columns_being_dealloced:
[----:B------:R-:W-:Y:S05]  /*dcc0*/  BPT.TRAP 0x1 ;  /* 0x000000040000795c */ /* 0x000fea0000300000 */
[----:B------:R-:W-:-:S04]  /*dcd0*/  HFMA2 R3, -RZ, RZ, 0, 0 ;  /* 0x00000000ff037431 */ /* 0x000fc800000001ff */
[----:B------:R-:W-:Y:S05]  /*dce0*/  RET.REL.NODEC R2 `(_ZN7cutlass13device_kernelINS_4gemm6kernel13GemmUniversalIN4cute5tupleIJiiiiEEENS1_10collective13CollectiveMmaINS1_46MainloopSm100TmaUmmaWarpSpecializedBlockScaledILi2ELi2ELi1ENS5_IJNS4_1CILi4EEENSA_ILi2EEENSA_ILi1EEEEEEEENS5_IJNSA_ILi256EEESG_SG_EEENS5_IJNS_12float_e4m3_tENS_13float_ue8m0_tEEEENS5_IJNS5_IJlSD_lEEENS4_6LayoutINS5_IJNS5_IJNS5_IJNSA_ILi32EEESB_EEEiEEESP_NS5_IJSD_iEEEEEENS5_IJNS5_IJNS5_IJNSA_ILi16EEESB_EEEiEEENS5_IJNS5_IJNSA_ILi0EEESD_EEENSA_ILi512EEEEEENS5_IJSV_iEEEEEEEEEEESK_S12_NS4_8TiledMMAINS4_8MMA_AtomIJNS4_27SM100_MMA_MXF8F6F4_2x1SM_SSISI_SI_fSJ_Li256ELi256ELNS4_4UMMA5MajorE0ELS17_0ELNS16_7ScaleInE0ELS18_0EEEEEENSM_INS5_IJSD_SD_SD_EEENS5_IJSV_SV_SV_EEEEENS5_IJNS4_10UnderscoreES1E_S1E_EEEEENS5_IJNS4_28SM100_TMA_2SM_LOAD_MULTICASTES1H_EEENS5_IJNS4_14ComposedLayoutINS4_7SwizzleILi3ELi4ELi3EEENS4_18smem_ptr_flag_bitsILi8EEENSM_INS5_IJNSA_ILi8EEENSA_ILi128EEEEEENS5_IJS1P_SD_EEEEEEENSM_INS5_IJNS5_IJNS5_IJSO_SD_EEENS5_IJSN_SD_EEEEEESD_NS5_IJSB_SC_EEEEEENS5_IJNS5_IJNS5_IJST_SX_EEESW_EEESV_NS5_IJSD_SX_EEEEEEEEEEEvNS4_8identityES1I_NS5_IJS1T_NSM_INS5_IJNS5_IJNS5_IJSO_SC_EEES1V_EEESD_S1X_EEENS5_IJS20_SV_NS5_IJSD_NSA_ILi1024EEEEEEEEEEEEEEvS25_EENS_8epilogue10collective18CollectiveEpilogueINS2F_23Sm100TmaWarpSpecializedILi4ELi2ELi64ELb1ELb0EEEJNS5_IJS1P_SG_SG_EEENS5_IJNSM_IS1P_SD_EENSM_INSA_ILi64EEESD_EEEEENS_10bfloat16_tESL_S2P_SL_NS2F_6fusion15FusionCallbacksIS2J_NS2Q_17LinearCombinationIS2P_fS2P_fLNS_15FloatRoundStyleE2EEES2K_S2O_JEEENS4_5SM1004TMEM4LOAD26SM100_TMEM_LOAD_32dp32b64xENS4_13SM90_TMA_LOADENS1J_IS1L_NS1M_ILi16EEENSM_INS5_IJS1O_S2M_EEENS5_IJS2M_SD_EEEEEEENS4_39AutoVectorizingCopyWithAssumedAlignmentILi128EEENS4_14SM90_TMA_STOREES35_S37_S37_EEEvvEEEEvNT_6ParamsE) ;  /* 0xffffff2002c47950 */ /* 0x000fea0003c3ffff */
.L_x_187:
[----:B------:R-:W-:-:S00]  /*dcf0*/  BRA `(.L_x_187) ;  /* 0xfffffffc00fc7947 */ /* 0x000fc0000383ffff */
[----:B------:R-:W-:-:S00]  /*dd00*/  NOP ;  /* 0x0000000000007918 */ /* 0x000fc00000000000 */
[----:B------:R-:W-:-:S00]  /*dd10*/  NOP ;  /* 0x0000000000007918 */ /* 0x000fc00000000000 */
[----:B------:R-:W-:-:S00]  /*dd20*/  NOP ;  /* 0x0000000000007918 */ /* 0x000fc00000000000 */
[----:B------:R-:W-:-:S00]  /*dd30*/  NOP ;  /* 0x0000000000007918 */ /* 0x000fc00000000000 */
[----:B------:R-:W-:-:S00]  /*dd40*/  NOP ;  /* 0x0000000000007918 */ /* 0x000fc00000000000 */
[----:B------:R-:W-:-:S00]  /*dd50*/  NOP ;  /* 0x0000000000007918 */ /* 0x000fc00000000000 */
[----:B------:R-:W-:-:S00]  /*dd60*/  NOP ;  /* 0x0000000000007918 */ /* 0x000fc00000000000 */
[----:B------:R-:W-:-:S00]  /*dd70*/  NOP ;  /* 0x0000000000007918 */ /* 0x000fc00000000000 */
.L_x_188:


//--------------------- .nv.global.init           --------------------------
	.section	.nv.global.init,"aw",@progbits
.nv.global.init:
	.type		$str$27,@object
	.size		$str$27,($str$28 - $str$27)
$str$27:
        /*0000*/ 	.byte	0x28, 0x61, 0x64, 0x64, 0x72, 0x65, 0x73, 0x73, 0x20, 0x26, 0x20, 0x6d, 0x61, 0x73, 0x6b, 0x29
        /*0010*/ 	.byte	0x20, 0x3d, 0x3d, 0x20, 0x30, 0x00
	.type		$str$28,@object
	.size		$str$28,($str$26 - $str$28)
$str$28:
        /*0016*/ 	.byte	0x2f, 0x74, 0x6d, 0x70, 0x2f, 0x63, 0x75, 0x74, 0x6c, 0x61, 0x73, 0x73, 0x5f, 0x73, 0x77, 0x65
        /*0026*/ 	.byte	0x65, 0x70, 0x5f, 0x73, 0x72, 0x63, 0x2f, 0x69, 0x6e, 0x63, 0x6c, 0x75, 0x64, 0x65, 0x2f, 0x63
        /*0036*/ 	.byte	0x75, 0x74, 0x65, 0x2f, 0x70, 0x6f, 0x69, 0x6e, 0x74, 0x65, 0x72, 0x5f, 0x66, 0x6c, 0x61, 0x67
        /*0046*/ 	.byte	0x67, 0x65, 0x64, 0x2e, 0x68, 0x70, 0x70, 0x00
	.type		$str$26,@object
	.size		$str$26,($str$25 - $str$26)
$str$26:
        /*004e*/ 	.byte	0x2f, 0x74, 0x6d, 0x70, 0x2f, 0x63, 0x75, 0x74, 0x6c, 0x61, 0x73, 0x73, 0x5f, 0x73, 0x77, 0x65
        /*005e*/ 	.byte	0x65, 0x70, 0x5f, 0x73, 0x72, 0x63, 0x2f, 0x69, 0x6e, 0x63, 0x6c, 0x75, 0x64, 0x65, 0x2f, 0x63
        /*006e*/ 	.byte	0x75, 0x74, 0x65, 0x2f, 0x61, 0x74, 0x6f, 0x6d, 0x2f, 0x63, 0x6f, 0x70, 0x79, 0x5f, 0x74, 0x72
        /*007e*/ 	.byte	0x61, 0x69, 0x74, 0x73, 0x5f, 0x73, 0x6d, 0x31, 0x30, 0x30, 0x2e, 0x68, 0x70, 0x70, 0x00
	.type		$str$25,@object
	.size		$str$25,(__unnamed_1 - $str$25)
$str$25:
        /*008d*/ 	.byte	0x28, 0x28, 0x75, 0x69, 0x6e, 0x74, 0x33, 0x32, 0x5f, 0x74, 0x28, 0x74, 0x68, 0x72, 0x65, 0x61
        /*009d*/ 	.byte	0x64, 0x49, 0x64, 0x78, 0x2e, 0x78, 0x29, 0x20, 0x2f, 0x20, 0x33, 0x32, 0x29, 0x20, 0x25, 0x20
        /*00ad*/ 	.byte	0x34, 0x29, 0x20, 0x3d, 0x3d, 0x20, 0x28, 0x28, 0x28, 0x74, 0x6d, 0x65, 0x6d, 0x5f, 0x61, 0x64
        /*00bd*/ 	.byte	0x64, 0x72, 0x20, 0x3e, 0x3e, 0x20, 0x31, 0x36, 0x29, 0x20, 0x2f, 0x20, 0x33, 0x32, 0x29, 0x20
        /*00cd*/ 	.byte	0x25, 0x20, 0x34, 0x29, 0x00
	.type		__unnamed_1,@object
	.size		__unnamed_1,(__unnamed_2 - __unnamed_1)
__unnamed_1:
        /*00d2*/ 	.byte	0x61, 0x75, 0x74, 0x6f, 0x20, 0x63, 0x75, 0x74, 0x65, 0x3a, 0x3a, 0x61, 0x73, 0x5f, 0x70, 0x6f
        /* <DEDUP_REMOVED lines=24> */
        /*0262*/ 	.byte	0x38, 0x31, 0x39, 0x32, 0x3e, 0x3e, 0x3e, 0x3e, 0x5d, 0x00
	.type		__unnamed_2,@object
	.size		__unnamed_2,(.L_2 - __unnamed_2)
__unnamed_2:
        /* <DEDUP_REMOVED lines=43> */
        /*051c*/ 	.byte	0x74, 0x65, 0x3a, 0x3a, 0x43, 0x3c, 0x30, 0x3e, 0x3e, 0x3e, 0x3e, 0x5d, 0x00
.L_2:


//--------------------- .nv.shared._ZN7cutlass13device_kernelINS_4gemm6kernel13GemmUniversalIN4cute5tupleIJiiiiEEENS1_10collective13CollectiveMmaINS1_46MainloopSm100TmaUmmaWarpSpecializedBlockScaledILi2ELi2ELi1ENS5_IJNS4_1CILi4EEENSA_ILi2EEENSA_ILi1EEEEEEEENS5_IJNSA_ILi256EEESG_SG_EEENS5_IJNS_12float_e4m3_tENS_13float_ue8m0_tEEEENS5_IJNS5_IJlSD_lEEENS4_6LayoutINS5_IJNS5_IJNS5_IJNSA_ILi32EEESB_EEEiEEESP_NS5_IJSD_iEEEEEENS5_IJNS5_IJNS5_IJNSA_ILi16EEESB_EEEiEEENS5_IJNS5_IJNSA_ILi0EEESD_EEENSA_ILi512EEEEEENS5_IJSV_iEEEEEEEEEEESK_S12_NS4_8TiledMMAINS4_8MMA_AtomIJNS4_27SM100_MMA_MXF8F6F4_2x1SM_SSISI_SI_fSJ_Li256ELi256ELNS4_4UMMA5MajorE0ELS17_0ELNS16_7ScaleInE0ELS18_0EEEEEENSM_INS5_IJSD_SD_SD_EEENS5_IJSV_SV_SV_EEEEENS5_IJNS4_10UnderscoreES1E_S1E_EEEEENS5_IJNS4_28SM100_TMA_2SM_LOAD_MULTICASTES1H_EEENS5_IJNS4_14ComposedLayoutINS4_7SwizzleILi3ELi4ELi3EEENS4_18smem_ptr_flag_bitsILi8EEENSM_INS5_IJNSA_ILi8EEENSA_ILi128EEEEEENS5_IJS1P_SD_EEEEEEENSM_INS5_IJNS5_IJNS5_IJSO_SD_EEENS5_IJSN_SD_EEEEEESD_NS5_IJSB_SC_EEEEEENS5_IJNS5_IJNS5_IJST_SX_EEESW_EEESV_NS5_IJSD_SX_EEEEEEEEEEEvNS4_8identityES1I_NS5_IJS1T_NSM_INS5_IJNS5_IJNS5_IJSO_SC_EEES1V_EEESD_S1X_EEENS5_IJS20_SV_NS5_IJSD_NSA_ILi1024EEEEEEEEEEEEEEvS25_EENS_8epilogue10collective18CollectiveEpilogueINS2F_23Sm100TmaWarpSpecializedILi4ELi2ELi64ELb1ELb0EEEJNS5_IJS1P_SG_SG_EEENS5_IJNSM_IS1P_SD_EENSM_INSA_ILi64EEESD_EEEEENS_10bfloat16_tESL_S2P_SL_NS2F_6fusion15FusionCallbacksIS2J_NS2Q_17LinearCombinationIS2P_fS2P_fLNS_15FloatRoundStyleE2EEES2K_S2O_JEEENS4_5SM1004TMEM4LOAD26SM100_TMEM_LOAD_32dp32b64xENS4_13SM90_TMA_LOADENS1J_IS1L_NS1M_ILi16EEENSM_INS5_IJS1O_S2M_EEENS5_IJS2M_SD_EEEEEEENS4_39AutoVectorizingCopyWithAssumedAlignmentILi128EEENS4_14SM90_TMA_STOREES35_S37_S37_EEEvvEEEEvNT_6ParamsE --------------------------
	.section	.nv.shared._ZN7cutlass13device_kernelINS_4gemm6kernel13GemmUniversalIN4cute5tupleIJiiiiEEENS1_10collective13CollectiveMmaINS1_46MainloopSm100TmaUmmaWarpSpecializedBlockScaledILi2ELi2ELi1ENS5_IJNS4_1CILi4EEENSA_ILi2EEENSA_ILi1EEEEEEEENS5_IJNSA_ILi256EEESG_SG_EEENS5_IJNS_12float_e4m3_tENS_13float_ue8m0_tEEEENS5_IJNS5_IJlSD_lEEENS4_6LayoutINS5_IJNS5_IJNS5_IJNSA_ILi32EEESB_EEEiEEESP_NS5_IJSD_iEEEEEENS5_IJNS5_IJNS5_IJNSA_ILi16EEESB_EEEiEEENS5_IJNS5_IJNSA_ILi0EEESD_EEENSA_ILi512EEEEEENS5_IJSV_iEEEEEEEEEEESK_S12_NS4_8TiledMMAINS4_8MMA_AtomIJNS4_27SM100_MMA_MXF8F6F4_2x1SM_SSISI_SI_fSJ_Li256ELi256ELNS4_4UMMA5MajorE0ELS17_0ELNS16_7ScaleInE0ELS18_0EEEEEENSM_INS5_IJSD_SD_SD_EEENS5_IJSV_SV_SV_EEEEENS5_IJNS4_10UnderscoreES1E_S1E_EEEEENS5_IJNS4_28SM100_TMA_2SM_LOAD_MULTICASTES1H_EEENS5_IJNS4_14ComposedLayoutINS4_7SwizzleILi3ELi4ELi3EEENS4_18smem_ptr_flag_bitsILi8EEENSM_INS5_IJNSA_ILi8EEENSA_ILi128EEEEEENS5_IJS1P_SD_EEEEEEENSM_INS5_IJNS5_IJNS5_IJSO_SD_EEENS5_IJSN_SD_EEEEEESD_NS5_IJSB_SC_EEEEEENS5_IJNS5_IJNS5_IJST_SX_EEESW_EEESV_NS5_IJSD_SX_EEEEEEEEEEEvNS4_8identityES1I_NS5_IJS1T_NSM_INS5_IJNS5_IJNS5_IJSO_SC_EEES1V_EEESD_S1X_EEENS5_IJS20_SV_NS5_IJSD_NSA_ILi1024EEEEEEEEEEEEEEvS25_EENS_8epilogue10collective18CollectiveEpilogueINS2F_23Sm100TmaWarpSpecializedILi4ELi2ELi64ELb1ELb0EEEJNS5_IJS1P_SG_SG_EEENS5_IJNSM_IS1P_SD_EENSM_INSA_ILi64EEESD_EEEEENS_10bfloat16_tESL_S2P_SL_NS2F_6fusion15FusionCallbacksIS2J_NS2Q_17LinearCombinationIS2P_fS2P_fLNS_15FloatRoundStyleE2EEES2K_S2O_JEEENS4_5SM1004TMEM4LOAD26SM100_TMEM_LOAD_32dp32b64xENS4_13SM90_TMA_LOADENS1J_IS1L_NS1M_ILi16EEENSM_INS5_IJS1O_S2M_EEENS5_IJS2M_SD_EEEEEEENS4_39AutoVectorizingCopyWithAssumedAlignmentILi128EEENS4_14SM90_TMA_STOREES35_S37_S37_EEEvvEEEEvNT_6ParamsE,"aw",@nobits
	.sectionflags	@""
	.align	16
	.zero		1024


//--------------------- .nv.shared.reserved.0     --------------------------
	.section	.nv.shared.reserved.0,"aw",@nobits
	.weak		__nv_reservedSMEM_offset_0_alias
	.size		__nv_reservedSMEM_offset_0_alias, 0, 64
	.other		__nv_reservedSMEM_offset_0_alias,@"STO_CUDA_RESERVED_SHARED STV_DEFAULT"
__nv_reservedSMEM_offset_0_alias:
	.zero		0
.nv.shared.reserved.0:
	.zero		64
	.weak		__nv_reservedSMEM_tcgen05_partition
	.type		__nv_reservedSMEM_tcgen05_partition,@object
	.size		__nv_reservedSMEM_tcgen05_partition,(.L_0 - __nv_reservedSMEM_tcgen05_partition)
__nv_reservedSMEM_tcgen05_partition:
	.zero		32
.L_0:


//--------------------- .nv.global                --------------------------
	.section	.nv.global,"aw",@nobits
.nv.global:
	.type		_ZN40_INTERNAL_6b6683c4_4_k_cu_7afac956_165024cute1_E,@object
	.size		_ZN40_INTERNAL_6b6683c4_4_k_cu_7afac956_165024cute1_E,(_ZN40_INTERNAL_6b6683c4_4_k_cu_7afac956_165024cuda3std3__45__cpo6cbeginE - _ZN40_INTERNAL_6b6683c4_4_k_cu_7afac956_165024cute1_E)
_ZN40_INTERNAL_6b6683c4_4_k_cu_7afac956_165024cute1_E:
	.zero		1
	.type		_ZN40_INTERNAL_6b6683c4_4_k_cu_7afac956_165024cuda3std3__45__cpo6cbeginE,@object
	.size		_ZN40_INTERNAL_6b6683c4_4_k_cu_7afac956_165024cuda3std3__45__cpo6cbeginE,(_ZN40_INTERNAL_6b6683c4_4_k_cu_7afac956_165024cuda3std3__48in_placeE - _ZN40_INTERNAL_6b6683c4_4_k_cu_7afac956_165024cuda3std3__45__cpo6cbeginE)
_ZN40_INTERNAL_6b6683c4_4_k_cu_7afac956_165024cuda3std3__45__cpo6cbeginE:
	.zero		1
	.type		_ZN40_INTERNAL_6b6683c4_4_k_cu_7afac956_165024cuda3std3__48in_placeE,@object
	.size		_ZN40_INTERNAL_6b6683c4_4_k_cu_7afac956_165024cuda3std3__48in_placeE,(_ZN40_INTERNAL_6b6683c4_4_k_cu_7afac956_165024cuda3std6ranges3__45__cpo9iter_moveE - _ZN40_INTERNAL_6b6683c4_4_k_cu_7afac956_165024cuda3std3__48in_placeE)
_ZN40_INTERNAL_6b6683c4_4_k_cu_7afac956_165024cuda3std3__48in_placeE:
	.zero		1
	.type		_ZN40_INTERNAL_6b6683c4_4_k_cu_7afac956_165024cuda3std6ranges3__45__cpo9iter_moveE,@object
	.size		_ZN40_INTERNAL_6b6683c4_4_k_cu_7afac956_165024cuda3std6ranges3__45__cpo9iter_moveE,(_ZN40_INTERNAL_6b6683c4_4_k_cu_7afac956_165024cuda3std3__45__cpo5beginE - _ZN40_INTERNAL_6b6683c4_4_k_cu_7afac956_165024cuda3std6ranges3__45__cpo9iter_moveE)
_ZN40_INTERNAL_6b6683c4_4_k_cu_7afac956_165024cuda3std6ranges3__45__cpo9iter_moveE:
	.zero		1
	.type		_ZN40_INTERNAL_6b6683c4_4_k_cu_7afac956_165024cuda3std3__45__cpo5beginE,@object
	.size		_ZN40_INTERNAL_6b6683c4_4_k_cu_7afac956_165024cuda3std3__45__cpo5beginE,(_ZN40_INTERNAL_6b6683c4_4_k_cu_7afac956_165024cuda3std3__442_GLOBAL__N__6b6683c4_4_k_cu_7afac956_165026ignoreE - _ZN40_INTERNAL_6b6683c4_4_k_cu_7afac956_165024cuda3std3__45__cpo5beginE)
_ZN40_INTERNAL_6b6683c4_4_k_cu_7afac956_165024cuda3std3__45__cpo5beginE:
	.zero		1
	.type		_ZN40_INTERNAL_6b6683c4_4_k_cu_7afac956_165024cuda3std3__442_GLOBAL__N__6b6683c4_4_k_cu_7afac956_165026ignoreE,@object
	.size		_ZN40_INTERNAL_6b6683c4_4_k_cu_7afac956_165024cuda3std3__442_GLOBAL__N__6b6683c4_4_k_cu_7afac956_165026ignoreE,(_ZN40_INTERNAL_6b6683c4_4_k_cu_7afac956_165024cute7productE - _ZN40_INTERNAL_6b6683c4_4_k_cu_7afac956_165024cuda3std3__442_GLOBAL__N__6b6683c4_4_k_cu_7afac956_165026ignoreE)
_ZN40_INTERNAL_6b6683c4_4_k_cu_7afac956_165024cuda3std3__442_GLOBAL__N__6b6683c4_4_k_cu_7afac956_165026ignoreE:
	.zero		1
	.type		_ZN40_INTERNAL_6b6683c4_4_k_cu_7afac956_165024cute7productE,@object
	.size		_ZN40_INTERNAL_6b6683c4_4_k_cu_7afac956_165024cute7productE,(_ZN40_INTERNAL_6b6683c4_4_k_cu_7afac956_165024cuda3std3__45__cpo3endE - _ZN40_INTERNAL_6b6683c4_4_k_cu_7afac956_165024cute7productE)
_ZN40_INTERNAL_6b6683c4_4_k_cu_7afac956_165024cute7productE:
	.zero		1
	.type		_ZN40_INTERNAL_6b6683c4_4_k_cu_7afac956_165024cuda3std3__45__cpo3endE,@object
	.size		_ZN40_INTERNAL_6b6683c4_4_k_cu_7afac956_165024cuda3std3__45__cpo3endE,(_ZN40_INTERNAL_6b6683c4_4_k_cu_7afac956_165024cuda3std3__419piecewise_constructE - _ZN40_INTERNAL_6b6683c4_4_k_cu_7afac956_165024cuda3std3__45__cpo3endE)
_ZN40_INTERNAL_6b6683c4_4_k_cu_7afac956_165024cuda3std3__45__cpo3endE:
	.zero		1
	.type		_ZN40_INTERNAL_6b6683c4_4_k_cu_7afac956_165024cuda3std3__419piecewise_constructE,@object
	.size		_ZN40_INTERNAL_6b6683c4_4_k_cu_7afac956_165024cuda3std3__419piecewise_constructE,(_ZN40_INTERNAL_6b6683c4_4_k_cu_7afac956_165024cuda3std3__45__cpo4cendE - _ZN40_INTERNAL_6b6683c4_4_k_cu_7afac956_165024cuda3std3__419piecewise_constructE)
_ZN40_INTERNAL_6b6683c4_4_k_cu_7afac956_165024cuda3std3__419piecewise_constructE:
	.zero		1
	.type		_ZN40_INTERNAL_6b6683c4_4_k_cu_7afac956_165024cuda3std3__45__cpo4cendE,@object
	.size		_ZN40_INTERNAL_6b6683c4_4_k_cu_7afac956_165024cuda3std3__45__cpo4cendE,(_ZN40_INTERNAL_6b6683c4_4_k_cu_7afac956_165024cuda3std6ranges3__45__cpo4swapE - _ZN40_INTERNAL_6b6683c4_4_k_cu_7afac956_165024cuda3std3__45__cpo4cendE)
_ZN40_INTERNAL_6b6683c4_4_k_cu_7afac956_165024cuda3std3__45__cpo4cendE:
	.zero		1
	.type		_ZN40_INTERNAL_6b6683c4_4_k_cu_7afac956_165024cuda3std6ranges3__45__cpo4swapE,@object
	.size		_ZN40_INTERNAL_6b6683c4_4_k_cu_7afac956_165024cuda3std6ranges3__45__cpo4swapE,(.L_10 - _ZN40_INTERNAL_6b6683c4_4_k_cu_7afac956_165024cuda3std6ranges3__45__cpo4swapE)
_ZN40_INTERNAL_6b6683c4_4_k_cu_7afac956_165024cuda3std6ranges3__45__cpo4swapE:
	.zero		1
.L_10:


//--------------------- .nv.constant0._ZN7cutlass13device_kernelINS_4gemm6kernel13GemmUniversalIN4cute5tupleIJiiiiEEENS1_10collective13CollectiveMmaINS1_46MainloopSm100TmaUmmaWarpSpecializedBlockScaledILi2ELi2ELi1ENS5_IJNS4_1CILi4EEENSA_ILi2EEENSA_ILi1EEEEEEEENS5_IJNSA_ILi256EEESG_SG_EEENS5_IJNS_12float_e4m3_tENS_13float_ue8m0_tEEEENS5_IJNS5_IJlSD_lEEENS4_6LayoutINS5_IJNS5_IJNS5_IJNSA_ILi32EEESB_EEEiEEESP_NS5_IJSD_iEEEEEENS5_IJNS5_IJNS5_IJNSA_ILi16EEESB_EEEiEEENS5_IJNS5_IJNSA_ILi0EEESD_EEENSA_ILi512EEEEEENS5_IJSV_iEEEEEEEEEEESK_S12_NS4_8TiledMMAINS4_8MMA_AtomIJNS4_27SM100_MMA_MXF8F6F4_2x1SM_SSISI_SI_fSJ_Li256ELi256ELNS4_4UMMA5MajorE0ELS17_0ELNS16_7ScaleInE0ELS18_0EEEEEENSM_INS5_IJSD_SD_SD_EEENS5_IJSV_SV_SV_EEEEENS5_IJNS4_10UnderscoreES1E_S1E_EEEEENS5_IJNS4_28SM100_TMA_2SM_LOAD_MULTICASTES1H_EEENS5_IJNS4_14ComposedLayoutINS4_7SwizzleILi3ELi4ELi3EEENS4_18smem_ptr_flag_bitsILi8EEENSM_INS5_IJNSA_ILi8EEENSA_ILi128EEEEEENS5_IJS1P_SD_EEEEEEENSM_INS5_IJNS5_IJNS5_IJSO_SD_EEENS5_IJSN_SD_EEEEEESD_NS5_IJSB_SC_EEEEEENS5_IJNS5_IJNS5_IJST_SX_EEESW_EEESV_NS5_IJSD_SX_EEEEEEEEEEEvNS4_8identityES1I_NS5_IJS1T_NSM_INS5_IJNS5_IJNS5_IJSO_SC_EEES1V_EEESD_S1X_EEENS5_IJS20_SV_NS5_IJSD_NSA_ILi1024EEEEEEEEEEEEEEvS25_EENS_8epilogue10collective18CollectiveEpilogueINS2F_23Sm100TmaWarpSpecializedILi4ELi2ELi64ELb1ELb0EEEJNS5_IJS1P_SG_SG_EEENS5_IJNSM_IS1P_SD_EENSM_INSA_ILi64EEESD_EEEEENS_10bfloat16_tESL_S2P_SL_NS2F_6fusion15FusionCallbacksIS2J_NS2Q_17LinearCombinationIS2P_fS2P_fLNS_15FloatRoundStyleE2EEES2K_S2O_JEEENS4_5SM1004TMEM4LOAD26SM100_TMEM_LOAD_32dp32b64xENS4_13SM90_TMA_LOADENS1J_IS1L_NS1M_ILi16EEENSM_INS5_IJS1O_S2M_EEENS5_IJS2M_SD_EEEEEEENS4_39AutoVectorizingCopyWithAssumedAlignmentILi128EEENS4_14SM90_TMA_STOREES35_S37_S37_EEEvvEEEEvNT_6ParamsE --------------------------
	.section	.nv.constant0._ZN7cutlass13device_kernelINS_4gemm6kernel13GemmUniversalIN4cute5tupleIJiiiiEEENS1_10collective13CollectiveMmaINS1_46MainloopSm100TmaUmmaWarpSpecializedBlockScaledILi2ELi2ELi1ENS5_IJNS4_1CILi4EEENSA_ILi2EEENSA_ILi1EEEEEEEENS5_IJNSA_ILi256EEESG_SG_EEENS5_IJNS_12float_e4m3_tENS_13float_ue8m0_tEEEENS5_IJNS5_IJlSD_lEEENS4_6LayoutINS5_IJNS5_IJNS5_IJNSA_ILi32EEESB_EEEiEEESP_NS5_IJSD_iEEEEEENS5_IJNS5_IJNS5_IJNSA_ILi16EEESB_EEEiEEENS5_IJNS5_IJNSA_ILi0EEESD_EEENSA_ILi512EEEEEENS5_IJSV_iEEEEEEEEEEESK_S12_NS4_8TiledMMAINS4_8MMA_AtomIJNS4_27SM100_MMA_MXF8F6F4_2x1SM_SSISI_SI_fSJ_Li256ELi256ELNS4_4UMMA5MajorE0ELS17_0ELNS16_7ScaleInE0ELS18_0EEEEEENSM_INS5_IJSD_SD_SD_EEENS5_IJSV_SV_SV_EEEEENS5_IJNS4_10UnderscoreES1E_S1E_EEEEENS5_IJNS4_28SM100_TMA_2SM_LOAD_MULTICASTES1H_EEENS5_IJNS4_14ComposedLayoutINS4_7SwizzleILi3ELi4ELi3EEENS4_18smem_ptr_flag_bitsILi8EEENSM_INS5_IJNSA_ILi8EEENSA_ILi128EEEEEENS5_IJS1P_SD_EEEEEEENSM_INS5_IJNS5_IJNS5_IJSO_SD_EEENS5_IJSN_SD_EEEEEESD_NS5_IJSB_SC_EEEEEENS5_IJNS5_IJNS5_IJST_SX_EEESW_EEESV_NS5_IJSD_SX_EEEEEEEEEEEvNS4_8identityES1I_NS5_IJS1T_NSM_INS5_IJNS5_IJNS5_IJSO_SC_EEES1V_EEESD_S1X_EEENS5_IJS20_SV_NS5_IJSD_NSA_ILi1024EEEEEEEEEEEEEEvS25_EENS_8epilogue10collective18CollectiveEpilogueINS2F_23Sm100TmaWarpSpecializedILi4ELi2ELi64ELb1ELb0EEEJNS5_IJS1P_SG_SG_EEENS5_IJNSM_IS1P_SD_EENSM_INSA_ILi64EEESD_EEEEENS_10bfloat16_tESL_S2P_SL_NS2F_6fusion15FusionCallbacksIS2J_NS2Q_17LinearCombinationIS2P_fS2P_fLNS_15FloatRoundStyleE2EEES2K_S2O_JEEENS4_5SM1004TMEM4LOAD26SM100_TMEM_LOAD_32dp32b64xENS4_13SM90_TMA_LOADENS1J_IS1L_NS1M_ILi16EEENSM_INS5_IJS1O_S2M_EEENS5_IJS2M_SD_EEEEEEENS4_39AutoVectorizingCopyWithAssumedAlignmentILi128EEENS4_14SM90_TMA_STOREES35_S37_S37_EEEvvEEEEvNT_6ParamsE,"a",@progbits
	.sectionflags	@""
	.align	4
.nv.constant0._ZN7cutlass13device_kernelINS_4gemm6kernel13GemmUniversalIN4cute5tupleIJiiiiEEENS1_10collective13CollectiveMmaINS1_46MainloopSm100TmaUmmaWarpSpecializedBlockScaledILi2ELi2ELi1ENS5_IJNS4_1CILi4EEENSA_ILi2EEENSA_ILi1EEEEEEEENS5_IJNSA_ILi256EEESG_SG_EEENS5_IJNS_12float_e4m3_tENS_13float_ue8m0_tEEEENS5_IJNS5_IJlSD_lEEENS4_6LayoutINS5_IJNS5_IJNS5_IJNSA_ILi32EEESB_EEEiEEESP_NS5_IJSD_iEEEEEENS5_IJNS5_IJNS5_IJNSA_ILi16EEESB_EEEiEEENS5_IJNS5_IJNSA_ILi0EEESD_EEENSA_ILi512EEEEEENS5_IJSV_iEEEEEEEEEEESK_S12_NS4_8TiledMMAINS4_8MMA_AtomIJNS4_27SM100_MMA_MXF8F6F4_2x1SM_SSISI_SI_fSJ_Li256ELi256ELNS4_4UMMA5MajorE0ELS17_0ELNS16_7ScaleInE0ELS18_0EEEEEENSM_INS5_IJSD_SD_SD_EEENS5_IJSV_SV_SV_EEEEENS5_IJNS4_10UnderscoreES1E_S1E_EEEEENS5_IJNS4_28SM100_TMA_2SM_LOAD_MULTICASTES1H_EEENS5_IJNS4_14ComposedLayoutINS4_7SwizzleILi3ELi4ELi3EEENS4_18smem_ptr_flag_bitsILi8EEENSM_INS5_IJNSA_ILi8EEENSA_ILi128EEEEEENS5_IJS1P_SD_EEEEEEENSM_INS5_IJNS5_IJNS5_IJSO_SD_EEENS5_IJSN_SD_EEEEEESD_NS5_IJSB_SC_EEEEEENS5_IJNS5_IJNS5_IJST_SX_EEESW_EEESV_NS5_IJSD_SX_EEEEEEEEEEEvNS4_8identityES1I_NS5_IJS1T_NSM_INS5_IJNS5_IJNS5_IJSO_SC_EEES1V_EEESD_S1X_EEENS5_IJS20_SV_NS5_IJSD_NSA_ILi1024EEEEEEEEEEEEEEvS25_EENS_8epilogue10collective18CollectiveEpilogueINS2F_23Sm100TmaWarpSpecializedILi4ELi2ELi64ELb1ELb0EEEJNS5_IJS1P_SG_SG_EEENS5_IJNSM_IS1P_SD_EENSM_INSA_ILi64EEESD_EEEEENS_10bfloat16_tESL_S2P_SL_NS2F_6fusion15FusionCallbacksIS2J_NS2Q_17LinearCombinationIS2P_fS2P_fLNS_15FloatRoundStyleE2EEES2K_S2O_JEEENS4_5SM1004TMEM4LOAD26SM100_TMEM_LOAD_32dp32b64xENS4_13SM90_TMA_LOADENS1J_IS1L_NS1M_ILi16EEENSM_INS5_IJS1O_S2M_EEENS5_IJS2M_SD_EEEEEEENS4_39AutoVectorizingCopyWithAssumedAlignmentILi128EEENS4_14SM90_TMA_STOREES35_S37_S37_EEEvvEEEEvNT_6ParamsE:
	.zero		3968


//--------------------- SYMBOLS --------------------------

	.type		.nv.reservedSmem.offset0,@object
	.size		.nv.reservedSmem.offset0,0x4
	.type		.nv.reservedSmem.cap,@object
	.size		.nv.reservedSmem.cap,0x4
	.type		__assertfail,@function
